//
// Generated by NVIDIA NVVM Compiler
//
// Compiler Build ID: CL-36424714
// Cuda compilation tools, release 13.0, V13.0.88
// Based on NVVM 20.0.0
//

.version 9.0
.target sm_100
.address_size 64

	// .globl	_ZN3cub18CUB_300001_SM_10006detail11EmptyKernelIvEEvv
// _ZZN3cub18CUB_300001_SM_10006detail10radix_sort31DeviceRadixSortSingleTileKernelINS1_5radix10policy_hubIiNS0_8NullTypeEjE10Policy1000ELNS0_9SortOrderE0EiS6_jNS1_21identity_decomposer_tEEEvPKT1_PSB_PKT2_PSF_T3_iiT4_E12temp_storage has been demoted
// _ZZN3cub18CUB_300001_SM_10006detail10radix_sort30DeviceRadixSortHistogramKernelINS1_5radix10policy_hubIiNS0_8NullTypeEjE10Policy1000ELNS0_9SortOrderE0EijNS1_21identity_decomposer_tEEEvPT2_PKT1_SB_iiT3_E12temp_storage has been demoted
// _ZZN3cub18CUB_300001_SM_10006detail10radix_sort33DeviceRadixSortExclusiveSumKernelINS1_5radix10policy_hubIiNS0_8NullTypeEjE10Policy1000EjEEvPT0_E12temp_storage has been demoted
// _ZZN3cub18CUB_300001_SM_10006detail10radix_sort29DeviceRadixSortOnesweepKernelINS1_5radix10policy_hubIiNS0_8NullTypeEjE10Policy1000ELNS0_9SortOrderE0EiS6_jiiNS1_21identity_decomposer_tEEEvPT5_SC_PT3_PKSD_PT1_PKSH_PT2_PKSL_T4_iiT6_E1s has been demoted
.global .align 1 .b8 _ZN34_INTERNAL_a09be299_4_k_cu_f57a9f514cuda3std3__45__cpo5beginE[1];
.global .align 1 .b8 _ZN34_INTERNAL_a09be299_4_k_cu_f57a9f514cuda3std3__45__cpo3endE[1];
.global .align 1 .b8 _ZN34_INTERNAL_a09be299_4_k_cu_f57a9f514cuda3std3__45__cpo6cbeginE[1];
.global .align 1 .b8 _ZN34_INTERNAL_a09be299_4_k_cu_f57a9f514cuda3std3__45__cpo4cendE[1];
.global .align 1 .b8 _ZN34_INTERNAL_a09be299_4_k_cu_f57a9f514cuda3std3__45__cpo6rbeginE[1];
.global .align 1 .b8 _ZN34_INTERNAL_a09be299_4_k_cu_f57a9f514cuda3std3__45__cpo4rendE[1];
.global .align 1 .b8 _ZN34_INTERNAL_a09be299_4_k_cu_f57a9f514cuda3std3__45__cpo7crbeginE[1];
.global .align 1 .b8 _ZN34_INTERNAL_a09be299_4_k_cu_f57a9f514cuda3std3__45__cpo5crendE[1];
.global .align 1 .b8 _ZN34_INTERNAL_a09be299_4_k_cu_f57a9f514cuda3std3__436_GLOBAL__N__a09be299_4_k_cu_f57a9f516ignoreE[1];
.global .align 1 .b8 _ZN34_INTERNAL_a09be299_4_k_cu_f57a9f514cuda3std3__419piecewise_constructE[1];
.global .align 1 .b8 _ZN34_INTERNAL_a09be299_4_k_cu_f57a9f514cuda3std3__48in_placeE[1];
.global .align 1 .b8 _ZN34_INTERNAL_a09be299_4_k_cu_f57a9f514cuda3std3__420unreachable_sentinelE[1];
.global .align 1 .b8 _ZN34_INTERNAL_a09be299_4_k_cu_f57a9f514cuda3std3__47nulloptE[1];
.global .align 1 .b8 _ZN34_INTERNAL_a09be299_4_k_cu_f57a9f514cuda3std6ranges3__45__cpo4swapE[1];
.global .align 1 .b8 _ZN34_INTERNAL_a09be299_4_k_cu_f57a9f514cuda3std6ranges3__45__cpo9iter_moveE[1];
.global .align 1 .b8 _ZN34_INTERNAL_a09be299_4_k_cu_f57a9f514cuda3std6ranges3__45__cpo5beginE[1];
.global .align 1 .b8 _ZN34_INTERNAL_a09be299_4_k_cu_f57a9f514cuda3std6ranges3__45__cpo3endE[1];
.global .align 1 .b8 _ZN34_INTERNAL_a09be299_4_k_cu_f57a9f514cuda3std6ranges3__45__cpo6cbeginE[1];
.global .align 1 .b8 _ZN34_INTERNAL_a09be299_4_k_cu_f57a9f514cuda3std6ranges3__45__cpo4cendE[1];
.global .align 1 .b8 _ZN34_INTERNAL_a09be299_4_k_cu_f57a9f514cuda3std6ranges3__45__cpo7advanceE[1];
.global .align 1 .b8 _ZN34_INTERNAL_a09be299_4_k_cu_f57a9f514cuda3std6ranges3__45__cpo9iter_swapE[1];
.global .align 1 .b8 _ZN34_INTERNAL_a09be299_4_k_cu_f57a9f514cuda3std6ranges3__45__cpo4nextE[1];
.global .align 1 .b8 _ZN34_INTERNAL_a09be299_4_k_cu_f57a9f514cuda3std6ranges3__45__cpo4prevE[1];
.global .align 1 .b8 _ZN34_INTERNAL_a09be299_4_k_cu_f57a9f514cuda3std6ranges3__45__cpo4dataE[1];
.global .align 1 .b8 _ZN34_INTERNAL_a09be299_4_k_cu_f57a9f514cuda3std6ranges3__45__cpo5cdataE[1];
.global .align 1 .b8 _ZN34_INTERNAL_a09be299_4_k_cu_f57a9f514cuda3std6ranges3__45__cpo4sizeE[1];
.global .align 1 .b8 _ZN34_INTERNAL_a09be299_4_k_cu_f57a9f514cuda3std6ranges3__45__cpo5ssizeE[1];
.global .align 1 .b8 _ZN34_INTERNAL_a09be299_4_k_cu_f57a9f514cuda3std6ranges3__45__cpo8distanceE[1];
.global .align 1 .b8 _ZN34_INTERNAL_a09be299_4_k_cu_f57a9f516thrust24THRUST_300001_SM_1000_NS6system6detail10sequential3seqE[1];

.visible .entry _ZN3cub18CUB_300001_SM_10006detail11EmptyKernelIvEEvv()
{


	ret;

}
	// .globl	_ZN3cub18CUB_300001_SM_10006detail10radix_sort31DeviceRadixSortSingleTileKernelINS1_5radix10policy_hubIiNS0_8NullTypeEjE10Policy1000ELNS0_9SortOrderE0EiS6_jNS1_21identity_decomposer_tEEEvPKT1_PSB_PKT2_PSF_T3_iiT4_
.visible .entry _ZN3cub18CUB_300001_SM_10006detail10radix_sort31DeviceRadixSortSingleTileKernelINS1_5radix10policy_hubIiNS0_8NullTypeEjE10Policy1000ELNS0_9SortOrderE0EiS6_jNS1_21identity_decomposer_tEEEvPKT1_PSB_PKT2_PSF_T3_iiT4_(
	.param .u64 .ptr .align 1 _ZN3cub18CUB_300001_SM_10006detail10radix_sort31DeviceRadixSortSingleTileKernelINS1_5radix10policy_hubIiNS0_8NullTypeEjE10Policy1000ELNS0_9SortOrderE0EiS6_jNS1_21identity_decomposer_tEEEvPKT1_PSB_PKT2_PSF_T3_iiT4__param_0,
	.param .u64 .ptr .align 1 _ZN3cub18CUB_300001_SM_10006detail10radix_sort31DeviceRadixSortSingleTileKernelINS1_5radix10policy_hubIiNS0_8NullTypeEjE10Policy1000ELNS0_9SortOrderE0EiS6_jNS1_21identity_decomposer_tEEEvPKT1_PSB_PKT2_PSF_T3_iiT4__param_1,
	.param .u64 .ptr .align 1 _ZN3cub18CUB_300001_SM_10006detail10radix_sort31DeviceRadixSortSingleTileKernelINS1_5radix10policy_hubIiNS0_8NullTypeEjE10Policy1000ELNS0_9SortOrderE0EiS6_jNS1_21identity_decomposer_tEEEvPKT1_PSB_PKT2_PSF_T3_iiT4__param_2,
	.param .u64 .ptr .align 1 _ZN3cub18CUB_300001_SM_10006detail10radix_sort31DeviceRadixSortSingleTileKernelINS1_5radix10policy_hubIiNS0_8NullTypeEjE10Policy1000ELNS0_9SortOrderE0EiS6_jNS1_21identity_decomposer_tEEEvPKT1_PSB_PKT2_PSF_T3_iiT4__param_3,
	.param .u32 _ZN3cub18CUB_300001_SM_10006detail10radix_sort31DeviceRadixSortSingleTileKernelINS1_5radix10policy_hubIiNS0_8NullTypeEjE10Policy1000ELNS0_9SortOrderE0EiS6_jNS1_21identity_decomposer_tEEEvPKT1_PSB_PKT2_PSF_T3_iiT4__param_4,
	.param .u32 _ZN3cub18CUB_300001_SM_10006detail10radix_sort31DeviceRadixSortSingleTileKernelINS1_5radix10policy_hubIiNS0_8NullTypeEjE10Policy1000ELNS0_9SortOrderE0EiS6_jNS1_21identity_decomposer_tEEEvPKT1_PSB_PKT2_PSF_T3_iiT4__param_5,
	.param .u32 _ZN3cub18CUB_300001_SM_10006detail10radix_sort31DeviceRadixSortSingleTileKernelINS1_5radix10policy_hubIiNS0_8NullTypeEjE10Policy1000ELNS0_9SortOrderE0EiS6_jNS1_21identity_decomposer_tEEEvPKT1_PSB_PKT2_PSF_T3_iiT4__param_6,
	.param .align 1 .b8 _ZN3cub18CUB_300001_SM_10006detail10radix_sort31DeviceRadixSortSingleTileKernelINS1_5radix10policy_hubIiNS0_8NullTypeEjE10Policy1000ELNS0_9SortOrderE0EiS6_jNS1_21identity_decomposer_tEEEvPKT1_PSB_PKT2_PSF_T3_iiT4__param_7[1]
)
.maxntid 256
.minnctapersm 1
{
	.reg .pred 	%p<52>;
	.reg .b16 	%rs<39>;
	.reg .b32 	%r<744>;
	.reg .b64 	%rd<9>;
	// demoted variable
	.shared .align 16 .b8 _ZZN3cub18CUB_300001_SM_10006detail10radix_sort31DeviceRadixSortSingleTileKernelINS1_5radix10policy_hubIiNS0_8NullTypeEjE10Policy1000ELNS0_9SortOrderE0EiS6_jNS1_21identity_decomposer_tEEEvPKT1_PSB_PKT2_PSF_T3_iiT4_E12temp_storage[33856];
	ld.param.u64 	%rd4, [_ZN3cub18CUB_300001_SM_10006detail10radix_sort31DeviceRadixSortSingleTileKernelINS1_5radix10policy_hubIiNS0_8NullTypeEjE10Policy1000ELNS0_9SortOrderE0EiS6_jNS1_21identity_decomposer_tEEEvPKT1_PSB_PKT2_PSF_T3_iiT4__param_0];
	ld.param.u64 	%rd3, [_ZN3cub18CUB_300001_SM_10006detail10radix_sort31DeviceRadixSortSingleTileKernelINS1_5radix10policy_hubIiNS0_8NullTypeEjE10Policy1000ELNS0_9SortOrderE0EiS6_jNS1_21identity_decomposer_tEEEvPKT1_PSB_PKT2_PSF_T3_iiT4__param_1];
	ld.param.u32 	%r188, [_ZN3cub18CUB_300001_SM_10006detail10radix_sort31DeviceRadixSortSingleTileKernelINS1_5radix10policy_hubIiNS0_8NullTypeEjE10Policy1000ELNS0_9SortOrderE0EiS6_jNS1_21identity_decomposer_tEEEvPKT1_PSB_PKT2_PSF_T3_iiT4__param_4];
	ld.param.u32 	%r189, [_ZN3cub18CUB_300001_SM_10006detail10radix_sort31DeviceRadixSortSingleTileKernelINS1_5radix10policy_hubIiNS0_8NullTypeEjE10Policy1000ELNS0_9SortOrderE0EiS6_jNS1_21identity_decomposer_tEEEvPKT1_PSB_PKT2_PSF_T3_iiT4__param_5];
	ld.param.u32 	%r190, [_ZN3cub18CUB_300001_SM_10006detail10radix_sort31DeviceRadixSortSingleTileKernelINS1_5radix10policy_hubIiNS0_8NullTypeEjE10Policy1000ELNS0_9SortOrderE0EiS6_jNS1_21identity_decomposer_tEEEvPKT1_PSB_PKT2_PSF_T3_iiT4__param_6];
	cvta.to.global.u64 	%rd5, %rd4;
	mov.u32 	%r1, %tid.x;
	mul.lo.s32 	%r2, %r1, 19;
	setp.ge.s32 	%p1, %r2, %r188;
	mul.wide.u32 	%rd6, %r2, 4;
	add.s64 	%rd1, %rd5, %rd6;
	mov.b32 	%r741, -1;
	@%p1 bra 	$L__BB1_2;
	ld.global.u32 	%r192, [%rd1];
	xor.b32  	%r741, %r192, -2147483648;
$L__BB1_2:
	add.s32 	%r194, %r2, 1;
	setp.ge.s32 	%p2, %r194, %r188;
	mov.b32 	%r740, -1;
	@%p2 bra 	$L__BB1_4;
	ld.global.u32 	%r195, [%rd1+4];
	xor.b32  	%r740, %r195, -2147483648;
$L__BB1_4:
	add.s32 	%r197, %r2, 2;
	setp.ge.s32 	%p3, %r197, %r188;
	mov.b32 	%r739, -1;
	@%p3 bra 	$L__BB1_6;
	ld.global.u32 	%r198, [%rd1+8];
	xor.b32  	%r739, %r198, -2147483648;
$L__BB1_6:
	add.s32 	%r200, %r2, 3;
	setp.ge.s32 	%p4, %r200, %r188;
	mov.b32 	%r738, -1;
	@%p4 bra 	$L__BB1_8;
	ld.global.u32 	%r201, [%rd1+12];
	xor.b32  	%r738, %r201, -2147483648;
$L__BB1_8:
	add.s32 	%r203, %r2, 4;
	setp.ge.s32 	%p5, %r203, %r188;
	mov.b32 	%r737, -1;
	@%p5 bra 	$L__BB1_10;
	ld.global.u32 	%r204, [%rd1+16];
	xor.b32  	%r737, %r204, -2147483648;
$L__BB1_10:
	add.s32 	%r206, %r2, 5;
	setp.ge.s32 	%p6, %r206, %r188;
	mov.b32 	%r736, -1;
	@%p6 bra 	$L__BB1_12;
	ld.global.u32 	%r207, [%rd1+20];
	xor.b32  	%r736, %r207, -2147483648;
$L__BB1_12:
	add.s32 	%r209, %r2, 6;
	setp.ge.s32 	%p7, %r209, %r188;
	mov.b32 	%r735, -1;
	@%p7 bra 	$L__BB1_14;
	ld.global.u32 	%r210, [%rd1+24];
	xor.b32  	%r735, %r210, -2147483648;
$L__BB1_14:
	add.s32 	%r212, %r2, 7;
	setp.ge.s32 	%p8, %r212, %r188;
	mov.b32 	%r734, -1;
	@%p8 bra 	$L__BB1_16;
	ld.global.u32 	%r213, [%rd1+28];
	xor.b32  	%r734, %r213, -2147483648;
$L__BB1_16:
	add.s32 	%r215, %r2, 8;
	setp.ge.s32 	%p9, %r215, %r188;
	mov.b32 	%r733, -1;
	@%p9 bra 	$L__BB1_18;
	ld.global.u32 	%r216, [%rd1+32];
	xor.b32  	%r733, %r216, -2147483648;
$L__BB1_18:
	add.s32 	%r218, %r2, 9;
	setp.ge.s32 	%p10, %r218, %r188;
	mov.b32 	%r732, -1;
	@%p10 bra 	$L__BB1_20;
	ld.global.u32 	%r219, [%rd1+36];
	xor.b32  	%r732, %r219, -2147483648;
$L__BB1_20:
	add.s32 	%r221, %r2, 10;
	setp.ge.s32 	%p11, %r221, %r188;
	mov.b32 	%r731, -1;
	@%p11 bra 	$L__BB1_22;
	ld.global.u32 	%r222, [%rd1+40];
	xor.b32  	%r731, %r222, -2147483648;
$L__BB1_22:
	add.s32 	%r224, %r2, 11;
	setp.ge.s32 	%p12, %r224, %r188;
	mov.b32 	%r730, -1;
	@%p12 bra 	$L__BB1_24;
	ld.global.u32 	%r225, [%rd1+44];
	xor.b32  	%r730, %r225, -2147483648;
$L__BB1_24:
	add.s32 	%r227, %r2, 12;
	setp.ge.s32 	%p13, %r227, %r188;
	mov.b32 	%r729, -1;
	@%p13 bra 	$L__BB1_26;
	ld.global.u32 	%r228, [%rd1+48];
	xor.b32  	%r729, %r228, -2147483648;
$L__BB1_26:
	add.s32 	%r230, %r2, 13;
	setp.ge.s32 	%p14, %r230, %r188;
	mov.b32 	%r728, -1;
	@%p14 bra 	$L__BB1_28;
	ld.global.u32 	%r231, [%rd1+52];
	xor.b32  	%r728, %r231, -2147483648;
$L__BB1_28:
	add.s32 	%r233, %r2, 14;
	setp.ge.s32 	%p15, %r233, %r188;
	mov.b32 	%r727, -1;
	@%p15 bra 	$L__BB1_30;
	ld.global.u32 	%r234, [%rd1+56];
	xor.b32  	%r727, %r234, -2147483648;
$L__BB1_30:
	add.s32 	%r236, %r2, 15;
	setp.ge.s32 	%p16, %r236, %r188;
	mov.b32 	%r726, -1;
	@%p16 bra 	$L__BB1_32;
	ld.global.u32 	%r237, [%rd1+60];
	xor.b32  	%r726, %r237, -2147483648;
$L__BB1_32:
	add.s32 	%r239, %r2, 16;
	setp.ge.s32 	%p17, %r239, %r188;
	mov.b32 	%r725, -1;
	@%p17 bra 	$L__BB1_34;
	ld.global.u32 	%r240, [%rd1+64];
	xor.b32  	%r725, %r240, -2147483648;
$L__BB1_34:
	add.s32 	%r242, %r2, 17;
	setp.ge.s32 	%p18, %r242, %r188;
	mov.b32 	%r724, -1;
	@%p18 bra 	$L__BB1_36;
	ld.global.u32 	%r243, [%rd1+68];
	xor.b32  	%r724, %r243, -2147483648;
$L__BB1_36:
	add.s32 	%r245, %r2, 18;
	setp.ge.s32 	%p19, %r245, %r188;
	mov.b32 	%r723, -1;
	@%p19 bra 	$L__BB1_38;
	ld.global.u32 	%r246, [%rd1+72];
	xor.b32  	%r723, %r246, -2147483648;
$L__BB1_38:
	bar.sync 	0;
	shr.u32 	%r41, %r1, 5;
	shl.b32 	%r248, %r1, 2;
	mov.u32 	%r249, _ZZN3cub18CUB_300001_SM_10006detail10radix_sort31DeviceRadixSortSingleTileKernelINS1_5radix10policy_hubIiNS0_8NullTypeEjE10Policy1000ELNS0_9SortOrderE0EiS6_jNS1_21identity_decomposer_tEEEvPKT1_PSB_PKT2_PSF_T3_iiT4_E12temp_storage;
	add.s32 	%r42, %r249, %r248;
	shl.b32 	%r250, %r1, 7;
	add.s32 	%r43, %r42, %r250;
	shl.b32 	%r251, %r41, 2;
	add.s32 	%r252, %r249, %r251;
	add.s32 	%r44, %r252, 33792;
	mad.lo.s32 	%r45, %r1, -56, %r43;
	add.s32 	%r722, %r189, 6;
	sub.s32 	%r721, %r190, %r189;
$L__BB1_39:
	add.s32 	%r312, %r722, -6;
	min.s32 	%r255, %r721, 6;
	mov.b32 	%r341, 0;
	st.shared.u32 	[%r42], %r341;
	st.shared.u32 	[%r42+1024], %r341;
	st.shared.u32 	[%r42+2048], %r341;
	st.shared.u32 	[%r42+3072], %r341;
	st.shared.u32 	[%r42+4096], %r341;
	st.shared.u32 	[%r42+5120], %r341;
	st.shared.u32 	[%r42+6144], %r341;
	st.shared.u32 	[%r42+7168], %r341;
	st.shared.u32 	[%r42+8192], %r341;
	st.shared.u32 	[%r42+9216], %r341;
	st.shared.u32 	[%r42+10240], %r341;
	st.shared.u32 	[%r42+11264], %r341;
	st.shared.u32 	[%r42+12288], %r341;
	st.shared.u32 	[%r42+13312], %r341;
	st.shared.u32 	[%r42+14336], %r341;
	st.shared.u32 	[%r42+15360], %r341;
	st.shared.u32 	[%r42+16384], %r341;
	st.shared.u32 	[%r42+17408], %r341;
	st.shared.u32 	[%r42+18432], %r341;
	st.shared.u32 	[%r42+19456], %r341;
	st.shared.u32 	[%r42+20480], %r341;
	st.shared.u32 	[%r42+21504], %r341;
	st.shared.u32 	[%r42+22528], %r341;
	st.shared.u32 	[%r42+23552], %r341;
	st.shared.u32 	[%r42+24576], %r341;
	st.shared.u32 	[%r42+25600], %r341;
	st.shared.u32 	[%r42+26624], %r341;
	st.shared.u32 	[%r42+27648], %r341;
	st.shared.u32 	[%r42+28672], %r341;
	st.shared.u32 	[%r42+29696], %r341;
	st.shared.u32 	[%r42+30720], %r341;
	st.shared.u32 	[%r42+31744], %r341;
	st.shared.u32 	[%r42+32768], %r341;
	// begin inline asm
	bmsk.clamp.b32 %r253, %r341, %r255;
	// end inline asm
	// begin inline asm
	shr.b32 %r256, %r741, %r312;
	// end inline asm
	and.b32  	%r344, %r253, %r256;
	shl.b32 	%r345, %r344, 10;
	and.b32  	%r346, %r345, 31744;
	add.s32 	%r347, %r42, %r346;
	shr.u32 	%r348, %r344, 4;
	and.b32  	%r349, %r348, 268435454;
	add.s32 	%r70, %r347, %r349;
	ld.shared.u16 	%rs1, [%r70];
	add.s16 	%rs20, %rs1, 1;
	st.shared.u16 	[%r70], %rs20;
	// begin inline asm
	shr.b32 %r259, %r740, %r312;
	// end inline asm
	and.b32  	%r350, %r253, %r259;
	shl.b32 	%r351, %r350, 10;
	and.b32  	%r352, %r351, 31744;
	add.s32 	%r353, %r42, %r352;
	shr.u32 	%r354, %r350, 4;
	and.b32  	%r355, %r354, 268435454;
	add.s32 	%r71, %r353, %r355;
	ld.shared.u16 	%rs2, [%r71];
	add.s16 	%rs21, %rs2, 1;
	st.shared.u16 	[%r71], %rs21;
	// begin inline asm
	shr.b32 %r262, %r739, %r312;
	// end inline asm
	and.b32  	%r356, %r253, %r262;
	shl.b32 	%r357, %r356, 10;
	and.b32  	%r358, %r357, 31744;
	add.s32 	%r359, %r42, %r358;
	shr.u32 	%r360, %r356, 4;
	and.b32  	%r361, %r360, 268435454;
	add.s32 	%r72, %r359, %r361;
	ld.shared.u16 	%rs3, [%r72];
	add.s16 	%rs22, %rs3, 1;
	st.shared.u16 	[%r72], %rs22;
	// begin inline asm
	shr.b32 %r265, %r738, %r312;
	// end inline asm
	and.b32  	%r362, %r253, %r265;
	shl.b32 	%r363, %r362, 10;
	and.b32  	%r364, %r363, 31744;
	add.s32 	%r365, %r42, %r364;
	shr.u32 	%r366, %r362, 4;
	and.b32  	%r367, %r366, 268435454;
	add.s32 	%r73, %r365, %r367;
	ld.shared.u16 	%rs4, [%r73];
	add.s16 	%rs23, %rs4, 1;
	st.shared.u16 	[%r73], %rs23;
	// begin inline asm
	shr.b32 %r268, %r737, %r312;
	// end inline asm
	and.b32  	%r368, %r253, %r268;
	shl.b32 	%r369, %r368, 10;
	and.b32  	%r370, %r369, 31744;
	add.s32 	%r371, %r42, %r370;
	shr.u32 	%r372, %r368, 4;
	and.b32  	%r373, %r372, 268435454;
	add.s32 	%r74, %r371, %r373;
	ld.shared.u16 	%rs5, [%r74];
	add.s16 	%rs24, %rs5, 1;
	st.shared.u16 	[%r74], %rs24;
	// begin inline asm
	shr.b32 %r271, %r736, %r312;
	// end inline asm
	and.b32  	%r374, %r253, %r271;
	shl.b32 	%r375, %r374, 10;
	and.b32  	%r376, %r375, 31744;
	add.s32 	%r377, %r42, %r376;
	shr.u32 	%r378, %r374, 4;
	and.b32  	%r379, %r378, 268435454;
	add.s32 	%r75, %r377, %r379;
	ld.shared.u16 	%rs6, [%r75];
	add.s16 	%rs25, %rs6, 1;
	st.shared.u16 	[%r75], %rs25;
	// begin inline asm
	shr.b32 %r274, %r735, %r312;
	// end inline asm
	and.b32  	%r380, %r253, %r274;
	shl.b32 	%r381, %r380, 10;
	and.b32  	%r382, %r381, 31744;
	add.s32 	%r383, %r42, %r382;
	shr.u32 	%r384, %r380, 4;
	and.b32  	%r385, %r384, 268435454;
	add.s32 	%r76, %r383, %r385;
	ld.shared.u16 	%rs7, [%r76];
	add.s16 	%rs26, %rs7, 1;
	st.shared.u16 	[%r76], %rs26;
	// begin inline asm
	shr.b32 %r277, %r734, %r312;
	// end inline asm
	and.b32  	%r386, %r253, %r277;
	shl.b32 	%r387, %r386, 10;
	and.b32  	%r388, %r387, 31744;
	add.s32 	%r389, %r42, %r388;
	shr.u32 	%r390, %r386, 4;
	and.b32  	%r391, %r390, 268435454;
	add.s32 	%r77, %r389, %r391;
	ld.shared.u16 	%rs8, [%r77];
	add.s16 	%rs27, %rs8, 1;
	st.shared.u16 	[%r77], %rs27;
	// begin inline asm
	shr.b32 %r280, %r733, %r312;
	// end inline asm
	and.b32  	%r392, %r253, %r280;
	shl.b32 	%r393, %r392, 10;
	and.b32  	%r394, %r393, 31744;
	add.s32 	%r395, %r42, %r394;
	shr.u32 	%r396, %r392, 4;
	and.b32  	%r397, %r396, 268435454;
	add.s32 	%r78, %r395, %r397;
	ld.shared.u16 	%rs9, [%r78];
	add.s16 	%rs28, %rs9, 1;
	st.shared.u16 	[%r78], %rs28;
	// begin inline asm
	shr.b32 %r283, %r732, %r312;
	// end inline asm
	and.b32  	%r398, %r253, %r283;
	shl.b32 	%r399, %r398, 10;
	and.b32  	%r400, %r399, 31744;
	add.s32 	%r401, %r42, %r400;
	shr.u32 	%r402, %r398, 4;
	and.b32  	%r403, %r402, 268435454;
	add.s32 	%r79, %r401, %r403;
	ld.shared.u16 	%rs10, [%r79];
	add.s16 	%rs29, %rs10, 1;
	st.shared.u16 	[%r79], %rs29;
	// begin inline asm
	shr.b32 %r286, %r731, %r312;
	// end inline asm
	and.b32  	%r404, %r253, %r286;
	shl.b32 	%r405, %r404, 10;
	and.b32  	%r406, %r405, 31744;
	add.s32 	%r407, %r42, %r406;
	shr.u32 	%r408, %r404, 4;
	and.b32  	%r409, %r408, 268435454;
	add.s32 	%r80, %r407, %r409;
	ld.shared.u16 	%rs11, [%r80];
	add.s16 	%rs30, %rs11, 1;
	st.shared.u16 	[%r80], %rs30;
	// begin inline asm
	shr.b32 %r289, %r730, %r312;
	// end inline asm
	and.b32  	%r410, %r253, %r289;
	shl.b32 	%r411, %r410, 10;
	and.b32  	%r412, %r411, 31744;
	add.s32 	%r413, %r42, %r412;
	shr.u32 	%r414, %r410, 4;
	and.b32  	%r415, %r414, 268435454;
	add.s32 	%r81, %r413, %r415;
	ld.shared.u16 	%rs12, [%r81];
	add.s16 	%rs31, %rs12, 1;
	st.shared.u16 	[%r81], %rs31;
	// begin inline asm
	shr.b32 %r292, %r729, %r312;
	// end inline asm
	and.b32  	%r416, %r253, %r292;
	shl.b32 	%r417, %r416, 10;
	and.b32  	%r418, %r417, 31744;
	add.s32 	%r419, %r42, %r418;
	shr.u32 	%r420, %r416, 4;
	and.b32  	%r421, %r420, 268435454;
	add.s32 	%r82, %r419, %r421;
	ld.shared.u16 	%rs13, [%r82];
	add.s16 	%rs32, %rs13, 1;
	st.shared.u16 	[%r82], %rs32;
	// begin inline asm
	shr.b32 %r295, %r728, %r312;
	// end inline asm
	and.b32  	%r422, %r253, %r295;
	shl.b32 	%r423, %r422, 10;
	and.b32  	%r424, %r423, 31744;
	add.s32 	%r425, %r42, %r424;
	shr.u32 	%r426, %r422, 4;
	and.b32  	%r427, %r426, 268435454;
	add.s32 	%r83, %r425, %r427;
	ld.shared.u16 	%rs14, [%r83];
	add.s16 	%rs33, %rs14, 1;
	st.shared.u16 	[%r83], %rs33;
	// begin inline asm
	shr.b32 %r298, %r727, %r312;
	// end inline asm
	and.b32  	%r428, %r253, %r298;
	shl.b32 	%r429, %r428, 10;
	and.b32  	%r430, %r429, 31744;
	add.s32 	%r431, %r42, %r430;
	shr.u32 	%r432, %r428, 4;
	and.b32  	%r433, %r432, 268435454;
	add.s32 	%r84, %r431, %r433;
	ld.shared.u16 	%rs15, [%r84];
	add.s16 	%rs34, %rs15, 1;
	st.shared.u16 	[%r84], %rs34;
	// begin inline asm
	shr.b32 %r301, %r726, %r312;
	// end inline asm
	and.b32  	%r434, %r253, %r301;
	shl.b32 	%r435, %r434, 10;
	and.b32  	%r436, %r435, 31744;
	add.s32 	%r437, %r42, %r436;
	shr.u32 	%r438, %r434, 4;
	and.b32  	%r439, %r438, 268435454;
	add.s32 	%r85, %r437, %r439;
	ld.shared.u16 	%rs16, [%r85];
	add.s16 	%rs35, %rs16, 1;
	st.shared.u16 	[%r85], %rs35;
	// begin inline asm
	shr.b32 %r304, %r725, %r312;
	// end inline asm
	and.b32  	%r440, %r253, %r304;
	shl.b32 	%r441, %r440, 10;
	and.b32  	%r442, %r441, 31744;
	add.s32 	%r443, %r42, %r442;
	shr.u32 	%r444, %r440, 4;
	and.b32  	%r445, %r444, 268435454;
	add.s32 	%r86, %r443, %r445;
	ld.shared.u16 	%rs17, [%r86];
	add.s16 	%rs36, %rs17, 1;
	st.shared.u16 	[%r86], %rs36;
	// begin inline asm
	shr.b32 %r307, %r724, %r312;
	// end inline asm
	and.b32  	%r446, %r253, %r307;
	shl.b32 	%r447, %r446, 10;
	and.b32  	%r448, %r447, 31744;
	add.s32 	%r449, %r42, %r448;
	shr.u32 	%r450, %r446, 4;
	and.b32  	%r451, %r450, 268435454;
	add.s32 	%r87, %r449, %r451;
	ld.shared.u16 	%rs18, [%r87];
	add.s16 	%rs37, %rs18, 1;
	st.shared.u16 	[%r87], %rs37;
	// begin inline asm
	shr.b32 %r310, %r723, %r312;
	// end inline asm
	and.b32  	%r452, %r253, %r310;
	shl.b32 	%r453, %r452, 10;
	and.b32  	%r454, %r453, 31744;
	add.s32 	%r455, %r42, %r454;
	shr.u32 	%r456, %r452, 4;
	and.b32  	%r457, %r456, 268435454;
	add.s32 	%r88, %r455, %r457;
	ld.shared.u16 	%rs19, [%r88];
	add.s16 	%rs38, %rs19, 1;
	st.shared.u16 	[%r88], %rs38;
	bar.sync 	0;
	ld.shared.u32 	%r89, [%r43];
	ld.shared.u32 	%r458, [%r43+4];
	ld.shared.u32 	%r459, [%r43+8];
	ld.shared.u32 	%r460, [%r43+12];
	ld.shared.u32 	%r461, [%r43+16];
	ld.shared.u32 	%r462, [%r43+20];
	ld.shared.u32 	%r463, [%r43+24];
	ld.shared.u32 	%r464, [%r43+28];
	ld.shared.u32 	%r465, [%r43+32];
	ld.shared.u32 	%r466, [%r43+36];
	ld.shared.u32 	%r467, [%r43+40];
	ld.shared.u32 	%r468, [%r43+44];
	ld.shared.u32 	%r469, [%r43+48];
	ld.shared.u32 	%r470, [%r43+52];
	ld.shared.u32 	%r471, [%r43+56];
	ld.shared.u32 	%r472, [%r43+60];
	ld.shared.u32 	%r473, [%r43+64];
	ld.shared.u32 	%r474, [%r43+68];
	ld.shared.u32 	%r475, [%r43+72];
	ld.shared.u32 	%r476, [%r43+76];
	ld.shared.u32 	%r477, [%r43+80];
	ld.shared.u32 	%r478, [%r43+84];
	ld.shared.u32 	%r479, [%r43+88];
	ld.shared.u32 	%r480, [%r43+92];
	ld.shared.u32 	%r481, [%r43+96];
	ld.shared.u32 	%r482, [%r43+100];
	ld.shared.u32 	%r483, [%r43+104];
	ld.shared.u32 	%r484, [%r43+108];
	ld.shared.u32 	%r485, [%r43+112];
	ld.shared.u32 	%r486, [%r43+116];
	ld.shared.u32 	%r487, [%r43+120];
	ld.shared.u32 	%r488, [%r43+124];
	ld.shared.u32 	%r489, [%r43+128];
	add.s32 	%r90, %r458, %r89;
	add.s32 	%r91, %r459, %r90;
	add.s32 	%r92, %r460, %r91;
	add.s32 	%r93, %r461, %r92;
	add.s32 	%r94, %r462, %r93;
	add.s32 	%r95, %r463, %r94;
	add.s32 	%r96, %r464, %r95;
	add.s32 	%r97, %r465, %r96;
	add.s32 	%r98, %r466, %r97;
	add.s32 	%r99, %r467, %r98;
	add.s32 	%r100, %r468, %r99;
	add.s32 	%r101, %r469, %r100;
	add.s32 	%r102, %r470, %r101;
	add.s32 	%r103, %r471, %r102;
	add.s32 	%r104, %r472, %r103;
	add.s32 	%r105, %r473, %r104;
	add.s32 	%r106, %r474, %r105;
	add.s32 	%r107, %r475, %r106;
	add.s32 	%r108, %r476, %r107;
	add.s32 	%r109, %r477, %r108;
	add.s32 	%r110, %r478, %r109;
	add.s32 	%r111, %r479, %r110;
	add.s32 	%r112, %r480, %r111;
	add.s32 	%r113, %r481, %r112;
	add.s32 	%r114, %r482, %r113;
	add.s32 	%r115, %r483, %r114;
	add.s32 	%r116, %r484, %r115;
	add.s32 	%r117, %r485, %r116;
	add.s32 	%r118, %r486, %r117;
	add.s32 	%r119, %r487, %r118;
	add.s32 	%r120, %r488, %r119;
	add.s32 	%r318, %r489, %r120;
	// begin inline asm
	mov.u32 %r313, %laneid;
	// end inline asm
	mov.b32 	%r316, 1;
	mov.b32 	%r343, -1;
	// begin inline asm
	{  .reg .u32 r0;  .reg .pred p;  shfl.sync.up.b32 r0|p, %r318, %r316, %r341, %r343;  @p add.u32 r0, r0, %r318;  mov.u32 %r314, r0;}
	// end inline asm
	mov.b32 	%r322, 2;
	// begin inline asm
	{  .reg .u32 r0;  .reg .pred p;  shfl.sync.up.b32 r0|p, %r314, %r322, %r341, %r343;  @p add.u32 r0, r0, %r314;  mov.u32 %r320, r0;}
	// end inline asm
	mov.b32 	%r328, 4;
	// begin inline asm
	{  .reg .u32 r0;  .reg .pred p;  shfl.sync.up.b32 r0|p, %r320, %r328, %r341, %r343;  @p add.u32 r0, r0, %r320;  mov.u32 %r326, r0;}
	// end inline asm
	mov.b32 	%r334, 8;
	// begin inline asm
	{  .reg .u32 r0;  .reg .pred p;  shfl.sync.up.b32 r0|p, %r326, %r334, %r341, %r343;  @p add.u32 r0, r0, %r326;  mov.u32 %r332, r0;}
	// end inline asm
	mov.b32 	%r340, 16;
	// begin inline asm
	{  .reg .u32 r0;  .reg .pred p;  shfl.sync.up.b32 r0|p, %r332, %r340, %r341, %r343;  @p add.u32 r0, r0, %r332;  mov.u32 %r338, r0;}
	// end inline asm
	setp.ne.s32 	%p20, %r313, 31;
	@%p20 bra 	$L__BB1_41;
	st.shared.u32 	[%r44], %r338;
$L__BB1_41:
	sub.s32 	%r490, %r338, %r318;
	setp.gt.u32 	%p21, %r1, 31;
	setp.eq.s32 	%p22, %r41, 7;
	setp.eq.s32 	%p23, %r41, 6;
	setp.eq.s32 	%p24, %r41, 5;
	setp.eq.s32 	%p25, %r41, 4;
	setp.eq.s32 	%p26, %r41, 3;
	setp.eq.s32 	%p27, %r41, 2;
	setp.eq.s32 	%p28, %r41, 1;
	bar.sync 	0;
	ld.shared.v4.u32 	{%r491, %r492, %r493, %r494}, [_ZZN3cub18CUB_300001_SM_10006detail10radix_sort31DeviceRadixSortSingleTileKernelINS1_5radix10policy_hubIiNS0_8NullTypeEjE10Policy1000ELNS0_9SortOrderE0EiS6_jNS1_21identity_decomposer_tEEEvPKT1_PSB_PKT2_PSF_T3_iiT4_E12temp_storage+33792];
	selp.b32 	%r495, %r491, %r742, %p28;
	add.s32 	%r496, %r492, %r491;
	selp.b32 	%r497, %r496, %r495, %p27;
	add.s32 	%r498, %r496, %r493;
	selp.b32 	%r499, %r498, %r497, %p26;
	add.s32 	%r500, %r498, %r494;
	selp.b32 	%r501, %r500, %r499, %p25;
	ld.shared.v4.u32 	{%r502, %r503, %r504, %r505}, [_ZZN3cub18CUB_300001_SM_10006detail10radix_sort31DeviceRadixSortSingleTileKernelINS1_5radix10policy_hubIiNS0_8NullTypeEjE10Policy1000ELNS0_9SortOrderE0EiS6_jNS1_21identity_decomposer_tEEEvPKT1_PSB_PKT2_PSF_T3_iiT4_E12temp_storage+33808];
	add.s32 	%r506, %r500, %r502;
	selp.b32 	%r507, %r506, %r501, %p24;
	add.s32 	%r508, %r506, %r503;
	selp.b32 	%r509, %r508, %r507, %p23;
	add.s32 	%r510, %r508, %r504;
	selp.b32 	%r742, %r510, %r509, %p22;
	add.s32 	%r125, %r510, %r505;
	setp.ne.s32 	%p29, %r313, 0;
	selp.b32 	%r511, %r490, 0, %p29;
	add.s32 	%r512, %r742, %r511;
	or.pred  	%p30, %p21, %p29;
	selp.b32 	%r743, %r512, %r490, %p21;
	@%p30 bra 	$L__BB1_43;
	shl.b32 	%r743, %r125, 16;
	st.shared.u32 	[_ZZN3cub18CUB_300001_SM_10006detail10radix_sort31DeviceRadixSortSingleTileKernelINS1_5radix10policy_hubIiNS0_8NullTypeEjE10Policy1000ELNS0_9SortOrderE0EiS6_jNS1_21identity_decomposer_tEEEvPKT1_PSB_PKT2_PSF_T3_iiT4_E12temp_storage+33832], %r743;
$L__BB1_43:
	setp.eq.s32 	%p31, %r1, 0;
	bar.sync 	0;
	ld.shared.u32 	%r513, [_ZZN3cub18CUB_300001_SM_10006detail10radix_sort31DeviceRadixSortSingleTileKernelINS1_5radix10policy_hubIiNS0_8NullTypeEjE10Policy1000ELNS0_9SortOrderE0EiS6_jNS1_21identity_decomposer_tEEEvPKT1_PSB_PKT2_PSF_T3_iiT4_E12temp_storage+33832];
	selp.b32 	%r514, 0, %r513, %p31;
	add.s32 	%r515, %r743, %r514;
	add.s32 	%r516, %r89, %r515;
	add.s32 	%r517, %r90, %r515;
	add.s32 	%r518, %r91, %r515;
	add.s32 	%r519, %r92, %r515;
	add.s32 	%r520, %r93, %r515;
	add.s32 	%r521, %r94, %r515;
	add.s32 	%r522, %r95, %r515;
	add.s32 	%r523, %r96, %r515;
	add.s32 	%r524, %r97, %r515;
	add.s32 	%r525, %r98, %r515;
	add.s32 	%r526, %r99, %r515;
	add.s32 	%r527, %r100, %r515;
	add.s32 	%r528, %r101, %r515;
	add.s32 	%r529, %r102, %r515;
	add.s32 	%r530, %r103, %r515;
	add.s32 	%r531, %r104, %r515;
	add.s32 	%r532, %r105, %r515;
	add.s32 	%r533, %r106, %r515;
	add.s32 	%r534, %r107, %r515;
	add.s32 	%r535, %r108, %r515;
	add.s32 	%r536, %r109, %r515;
	add.s32 	%r537, %r110, %r515;
	add.s32 	%r538, %r111, %r515;
	add.s32 	%r539, %r112, %r515;
	add.s32 	%r540, %r113, %r515;
	add.s32 	%r541, %r114, %r515;
	add.s32 	%r542, %r115, %r515;
	add.s32 	%r543, %r116, %r515;
	add.s32 	%r544, %r117, %r515;
	add.s32 	%r545, %r118, %r515;
	add.s32 	%r546, %r119, %r515;
	add.s32 	%r547, %r120, %r515;
	st.shared.u32 	[%r43], %r515;
	st.shared.u32 	[%r43+4], %r516;
	st.shared.u32 	[%r43+8], %r517;
	st.shared.u32 	[%r43+12], %r518;
	st.shared.u32 	[%r43+16], %r519;
	st.shared.u32 	[%r43+20], %r520;
	st.shared.u32 	[%r43+24], %r521;
	st.shared.u32 	[%r43+28], %r522;
	st.shared.u32 	[%r43+32], %r523;
	st.shared.u32 	[%r43+36], %r524;
	st.shared.u32 	[%r43+40], %r525;
	st.shared.u32 	[%r43+44], %r526;
	st.shared.u32 	[%r43+48], %r527;
	st.shared.u32 	[%r43+52], %r528;
	st.shared.u32 	[%r43+56], %r529;
	st.shared.u32 	[%r43+60], %r530;
	st.shared.u32 	[%r43+64], %r531;
	st.shared.u32 	[%r43+68], %r532;
	st.shared.u32 	[%r43+72], %r533;
	st.shared.u32 	[%r43+76], %r534;
	st.shared.u32 	[%r43+80], %r535;
	st.shared.u32 	[%r43+84], %r536;
	st.shared.u32 	[%r43+88], %r537;
	st.shared.u32 	[%r43+92], %r538;
	st.shared.u32 	[%r43+96], %r539;
	st.shared.u32 	[%r43+100], %r540;
	st.shared.u32 	[%r43+104], %r541;
	st.shared.u32 	[%r43+108], %r542;
	st.shared.u32 	[%r43+112], %r543;
	st.shared.u32 	[%r43+116], %r544;
	st.shared.u32 	[%r43+120], %r545;
	st.shared.u32 	[%r43+124], %r546;
	st.shared.u32 	[%r43+128], %r547;
	bar.sync 	0;
	cvt.u32.u16 	%r548, %rs1;
	ld.shared.u16 	%r549, [%r70];
	add.s32 	%r129, %r549, %r548;
	cvt.u32.u16 	%r550, %rs2;
	ld.shared.u16 	%r551, [%r71];
	add.s32 	%r130, %r551, %r550;
	cvt.u32.u16 	%r552, %rs3;
	ld.shared.u16 	%r553, [%r72];
	add.s32 	%r131, %r553, %r552;
	cvt.u32.u16 	%r554, %rs4;
	ld.shared.u16 	%r555, [%r73];
	add.s32 	%r132, %r555, %r554;
	cvt.u32.u16 	%r556, %rs5;
	ld.shared.u16 	%r557, [%r74];
	add.s32 	%r133, %r557, %r556;
	cvt.u32.u16 	%r558, %rs6;
	ld.shared.u16 	%r559, [%r75];
	add.s32 	%r134, %r559, %r558;
	cvt.u32.u16 	%r560, %rs7;
	ld.shared.u16 	%r561, [%r76];
	add.s32 	%r135, %r561, %r560;
	cvt.u32.u16 	%r562, %rs8;
	ld.shared.u16 	%r563, [%r77];
	add.s32 	%r136, %r563, %r562;
	cvt.u32.u16 	%r564, %rs9;
	ld.shared.u16 	%r565, [%r78];
	add.s32 	%r137, %r565, %r564;
	cvt.u32.u16 	%r566, %rs10;
	ld.shared.u16 	%r567, [%r79];
	add.s32 	%r138, %r567, %r566;
	cvt.u32.u16 	%r568, %rs11;
	ld.shared.u16 	%r569, [%r80];
	add.s32 	%r139, %r569, %r568;
	cvt.u32.u16 	%r570, %rs12;
	ld.shared.u16 	%r571, [%r81];
	add.s32 	%r140, %r571, %r570;
	cvt.u32.u16 	%r572, %rs13;
	ld.shared.u16 	%r573, [%r82];
	add.s32 	%r141, %r573, %r572;
	cvt.u32.u16 	%r574, %rs14;
	ld.shared.u16 	%r575, [%r83];
	add.s32 	%r142, %r575, %r574;
	cvt.u32.u16 	%r576, %rs15;
	ld.shared.u16 	%r577, [%r84];
	add.s32 	%r143, %r577, %r576;
	cvt.u32.u16 	%r578, %rs16;
	ld.shared.u16 	%r579, [%r85];
	add.s32 	%r144, %r579, %r578;
	cvt.u32.u16 	%r580, %rs17;
	ld.shared.u16 	%r581, [%r86];
	add.s32 	%r145, %r581, %r580;
	cvt.u32.u16 	%r582, %rs18;
	ld.shared.u16 	%r583, [%r87];
	add.s32 	%r146, %r583, %r582;
	cvt.u32.u16 	%r584, %rs19;
	ld.shared.u16 	%r585, [%r88];
	add.s32 	%r147, %r585, %r584;
	bar.sync 	0;
	setp.lt.s32 	%p32, %r722, %r190;
	@%p32 bra 	$L__BB1_83;
	shl.b32 	%r586, %r129, 2;
	mov.u32 	%r587, _ZZN3cub18CUB_300001_SM_10006detail10radix_sort31DeviceRadixSortSingleTileKernelINS1_5radix10policy_hubIiNS0_8NullTypeEjE10Policy1000ELNS0_9SortOrderE0EiS6_jNS1_21identity_decomposer_tEEEvPKT1_PSB_PKT2_PSF_T3_iiT4_E12temp_storage;
	add.s32 	%r588, %r587, %r586;
	st.shared.u32 	[%r588], %r741;
	shl.b32 	%r589, %r130, 2;
	add.s32 	%r590, %r587, %r589;
	st.shared.u32 	[%r590], %r740;
	shl.b32 	%r591, %r131, 2;
	add.s32 	%r592, %r587, %r591;
	st.shared.u32 	[%r592], %r739;
	shl.b32 	%r593, %r132, 2;
	add.s32 	%r594, %r587, %r593;
	st.shared.u32 	[%r594], %r738;
	shl.b32 	%r595, %r133, 2;
	add.s32 	%r596, %r587, %r595;
	st.shared.u32 	[%r596], %r737;
	shl.b32 	%r597, %r134, 2;
	add.s32 	%r598, %r587, %r597;
	st.shared.u32 	[%r598], %r736;
	shl.b32 	%r599, %r135, 2;
	add.s32 	%r600, %r587, %r599;
	st.shared.u32 	[%r600], %r735;
	shl.b32 	%r601, %r136, 2;
	add.s32 	%r602, %r587, %r601;
	st.shared.u32 	[%r602], %r734;
	shl.b32 	%r603, %r137, 2;
	add.s32 	%r604, %r587, %r603;
	st.shared.u32 	[%r604], %r733;
	shl.b32 	%r605, %r138, 2;
	add.s32 	%r606, %r587, %r605;
	st.shared.u32 	[%r606], %r732;
	shl.b32 	%r607, %r139, 2;
	add.s32 	%r608, %r587, %r607;
	st.shared.u32 	[%r608], %r731;
	shl.b32 	%r609, %r140, 2;
	add.s32 	%r610, %r587, %r609;
	st.shared.u32 	[%r610], %r730;
	shl.b32 	%r611, %r141, 2;
	add.s32 	%r612, %r587, %r611;
	st.shared.u32 	[%r612], %r729;
	shl.b32 	%r613, %r142, 2;
	add.s32 	%r614, %r587, %r613;
	st.shared.u32 	[%r614], %r728;
	shl.b32 	%r615, %r143, 2;
	add.s32 	%r616, %r587, %r615;
	st.shared.u32 	[%r616], %r727;
	shl.b32 	%r617, %r144, 2;
	add.s32 	%r618, %r587, %r617;
	st.shared.u32 	[%r618], %r726;
	shl.b32 	%r619, %r145, 2;
	add.s32 	%r620, %r587, %r619;
	st.shared.u32 	[%r620], %r725;
	shl.b32 	%r621, %r146, 2;
	add.s32 	%r622, %r587, %r621;
	st.shared.u32 	[%r622], %r724;
	shl.b32 	%r623, %r147, 2;
	add.s32 	%r624, %r587, %r623;
	st.shared.u32 	[%r624], %r723;
	bar.sync 	0;
	mad.lo.s32 	%r148, %r1, -72, %r45;
	ld.shared.u32 	%r149, [%r148+1024];
	ld.shared.u32 	%r150, [%r148+2048];
	ld.shared.u32 	%r151, [%r148+3072];
	ld.shared.u32 	%r152, [%r148+4096];
	ld.shared.u32 	%r153, [%r148+5120];
	ld.shared.u32 	%r154, [%r148+6144];
	ld.shared.u32 	%r155, [%r148+7168];
	ld.shared.u32 	%r156, [%r148+8192];
	ld.shared.u32 	%r157, [%r148+9216];
	ld.shared.u32 	%r158, [%r148+10240];
	ld.shared.u32 	%r159, [%r148+11264];
	ld.shared.u32 	%r160, [%r148+12288];
	ld.shared.u32 	%r161, [%r148+13312];
	ld.shared.u32 	%r162, [%r148+14336];
	ld.shared.u32 	%r163, [%r148+15360];
	ld.shared.u32 	%r164, [%r148+16384];
	ld.shared.u32 	%r165, [%r148+17408];
	ld.shared.u32 	%r166, [%r148+18432];
	setp.lt.u32 	%p33, %r1, %r188;
	cvta.to.global.u64 	%rd7, %rd3;
	mul.wide.u32 	%rd8, %r1, 4;
	add.s64 	%rd2, %rd7, %rd8;
	@%p33 bra 	$L__BB1_45;
	bra.uni 	$L__BB1_46;
$L__BB1_45:
	ld.shared.u32 	%r625, [%r148];
	xor.b32  	%r626, %r625, -2147483648;
	st.global.u32 	[%rd2], %r626;
$L__BB1_46:
	add.s32 	%r627, %r1, 256;
	setp.ge.u32 	%p34, %r627, %r188;
	@%p34 bra 	$L__BB1_48;
	xor.b32  	%r628, %r149, -2147483648;
	st.global.u32 	[%rd2+1024], %r628;
$L__BB1_48:
	add.s32 	%r629, %r1, 512;
	setp.ge.u32 	%p35, %r629, %r188;
	@%p35 bra 	$L__BB1_50;
	xor.b32  	%r630, %r150, -2147483648;
	st.global.u32 	[%rd2+2048], %r630;
$L__BB1_50:
	add.s32 	%r631, %r1, 768;
	setp.ge.u32 	%p36, %r631, %r188;
	@%p36 bra 	$L__BB1_52;
	xor.b32  	%r632, %r151, -2147483648;
	st.global.u32 	[%rd2+3072], %r632;
$L__BB1_52:
	or.b32  	%r633, %r1, 1024;
	setp.ge.u32 	%p37, %r633, %r188;
	@%p37 bra 	$L__BB1_54;
	xor.b32  	%r634, %r152, -2147483648;
	st.global.u32 	[%rd2+4096], %r634;
$L__BB1_54:
	add.s32 	%r635, %r1, 1280;
	setp.ge.u32 	%p38, %r635, %r188;
	@%p38 bra 	$L__BB1_56;
	xor.b32  	%r636, %r153, -2147483648;
	st.global.u32 	[%rd2+5120], %r636;
$L__BB1_56:
	add.s32 	%r637, %r1, 1536;
	setp.ge.u32 	%p39, %r637, %r188;
	@%p39 bra 	$L__BB1_58;
	xor.b32  	%r638, %r154, -2147483648;
	st.global.u32 	[%rd2+6144], %r638;
$L__BB1_58:
	add.s32 	%r639, %r1, 1792;
	setp.ge.u32 	%p40, %r639, %r188;
	@%p40 bra 	$L__BB1_60;
	xor.b32  	%r640, %r155, -2147483648;
	st.global.u32 	[%rd2+7168], %r640;
$L__BB1_60:
	or.b32  	%r641, %r1, 2048;
	setp.ge.u32 	%p41, %r641, %r188;
	@%p41 bra 	$L__BB1_62;
	xor.b32  	%r642, %r156, -2147483648;
	st.global.u32 	[%rd2+8192], %r642;
$L__BB1_62:
	add.s32 	%r643, %r1, 2304;
	setp.ge.u32 	%p42, %r643, %r188;
	@%p42 bra 	$L__BB1_64;
	xor.b32  	%r644, %r157, -2147483648;
	st.global.u32 	[%rd2+9216], %r644;
$L__BB1_64:
	add.s32 	%r645, %r1, 2560;
	setp.ge.u32 	%p43, %r645, %r188;
	@%p43 bra 	$L__BB1_66;
	xor.b32  	%r646, %r158, -2147483648;
	st.global.u32 	[%rd2+10240], %r646;
$L__BB1_66:
	add.s32 	%r647, %r1, 2816;
	setp.ge.u32 	%p44, %r647, %r188;
	@%p44 bra 	$L__BB1_68;
	xor.b32  	%r648, %r159, -2147483648;
	st.global.u32 	[%rd2+11264], %r648;
$L__BB1_68:
	or.b32  	%r649, %r1, 3072;
	setp.ge.u32 	%p45, %r649, %r188;
	@%p45 bra 	$L__BB1_70;
	xor.b32  	%r650, %r160, -2147483648;
	st.global.u32 	[%rd2+12288], %r650;
$L__BB1_70:
	add.s32 	%r651, %r1, 3328;
	setp.ge.u32 	%p46, %r651, %r188;
	@%p46 bra 	$L__BB1_72;
	xor.b32  	%r652, %r161, -2147483648;
	st.global.u32 	[%rd2+13312], %r652;
$L__BB1_72:
	add.s32 	%r653, %r1, 3584;
	setp.ge.u32 	%p47, %r653, %r188;
	@%p47 bra 	$L__BB1_74;
	xor.b32  	%r654, %r162, -2147483648;
	st.global.u32 	[%rd2+14336], %r654;
$L__BB1_74:
	add.s32 	%r655, %r1, 3840;
	setp.ge.u32 	%p48, %r655, %r188;
	@%p48 bra 	$L__BB1_76;
	xor.b32  	%r656, %r163, -2147483648;
	st.global.u32 	[%rd2+15360], %r656;
$L__BB1_76:
	or.b32  	%r657, %r1, 4096;
	setp.ge.u32 	%p49, %r657, %r188;
	@%p49 bra 	$L__BB1_78;
	xor.b32  	%r658, %r164, -2147483648;
	st.global.u32 	[%rd2+16384], %r658;
$L__BB1_78:
	add.s32 	%r659, %r1, 4352;
	setp.ge.u32 	%p50, %r659, %r188;
	@%p50 bra 	$L__BB1_80;
	xor.b32  	%r660, %r165, -2147483648;
	st.global.u32 	[%rd2+17408], %r660;
$L__BB1_80:
	add.s32 	%r661, %r1, 4608;
	setp.ge.u32 	%p51, %r661, %r188;
	@%p51 bra 	$L__BB1_82;
	xor.b32  	%r662, %r166, -2147483648;
	st.global.u32 	[%rd2+18432], %r662;
$L__BB1_82:
	ret;
$L__BB1_83:
	shl.b32 	%r663, %r129, 2;
	mov.u32 	%r664, _ZZN3cub18CUB_300001_SM_10006detail10radix_sort31DeviceRadixSortSingleTileKernelINS1_5radix10policy_hubIiNS0_8NullTypeEjE10Policy1000ELNS0_9SortOrderE0EiS6_jNS1_21identity_decomposer_tEEEvPKT1_PSB_PKT2_PSF_T3_iiT4_E12temp_storage;
	add.s32 	%r665, %r664, %r663;
	st.shared.u32 	[%r665], %r741;
	shl.b32 	%r666, %r130, 2;
	add.s32 	%r667, %r664, %r666;
	st.shared.u32 	[%r667], %r740;
	shl.b32 	%r668, %r131, 2;
	add.s32 	%r669, %r664, %r668;
	st.shared.u32 	[%r669], %r739;
	shl.b32 	%r670, %r132, 2;
	add.s32 	%r671, %r664, %r670;
	st.shared.u32 	[%r671], %r738;
	shl.b32 	%r672, %r133, 2;
	add.s32 	%r673, %r664, %r672;
	st.shared.u32 	[%r673], %r737;
	shl.b32 	%r674, %r134, 2;
	add.s32 	%r675, %r664, %r674;
	st.shared.u32 	[%r675], %r736;
	shl.b32 	%r676, %r135, 2;
	add.s32 	%r677, %r664, %r676;
	st.shared.u32 	[%r677], %r735;
	shl.b32 	%r678, %r136, 2;
	add.s32 	%r679, %r664, %r678;
	st.shared.u32 	[%r679], %r734;
	shl.b32 	%r680, %r137, 2;
	add.s32 	%r681, %r664, %r680;
	st.shared.u32 	[%r681], %r733;
	shl.b32 	%r682, %r138, 2;
	add.s32 	%r683, %r664, %r682;
	st.shared.u32 	[%r683], %r732;
	shl.b32 	%r684, %r139, 2;
	add.s32 	%r685, %r664, %r684;
	st.shared.u32 	[%r685], %r731;
	shl.b32 	%r686, %r140, 2;
	add.s32 	%r687, %r664, %r686;
	st.shared.u32 	[%r687], %r730;
	shl.b32 	%r688, %r141, 2;
	add.s32 	%r689, %r664, %r688;
	st.shared.u32 	[%r689], %r729;
	shl.b32 	%r690, %r142, 2;
	add.s32 	%r691, %r664, %r690;
	st.shared.u32 	[%r691], %r728;
	shl.b32 	%r692, %r143, 2;
	add.s32 	%r693, %r664, %r692;
	st.shared.u32 	[%r693], %r727;
	shl.b32 	%r694, %r144, 2;
	add.s32 	%r695, %r664, %r694;
	st.shared.u32 	[%r695], %r726;
	shl.b32 	%r696, %r145, 2;
	add.s32 	%r697, %r664, %r696;
	st.shared.u32 	[%r697], %r725;
	shl.b32 	%r698, %r146, 2;
	add.s32 	%r699, %r664, %r698;
	st.shared.u32 	[%r699], %r724;
	shl.b32 	%r700, %r147, 2;
	add.s32 	%r701, %r664, %r700;
	st.shared.u32 	[%r701], %r723;
	bar.sync 	0;
	ld.shared.u32 	%r741, [%r45];
	ld.shared.u32 	%r740, [%r45+4];
	ld.shared.u32 	%r739, [%r45+8];
	ld.shared.u32 	%r738, [%r45+12];
	ld.shared.u32 	%r737, [%r45+16];
	ld.shared.u32 	%r736, [%r45+20];
	ld.shared.u32 	%r735, [%r45+24];
	ld.shared.u32 	%r734, [%r45+28];
	ld.shared.u32 	%r733, [%r45+32];
	ld.shared.u32 	%r732, [%r45+36];
	ld.shared.u32 	%r731, [%r45+40];
	ld.shared.u32 	%r730, [%r45+44];
	ld.shared.u32 	%r729, [%r45+48];
	ld.shared.u32 	%r728, [%r45+52];
	ld.shared.u32 	%r727, [%r45+56];
	ld.shared.u32 	%r726, [%r45+60];
	ld.shared.u32 	%r725, [%r45+64];
	ld.shared.u32 	%r724, [%r45+68];
	ld.shared.u32 	%r723, [%r45+72];
	bar.sync 	0;
	add.s32 	%r722, %r722, 6;
	add.s32 	%r721, %r721, -6;
	bra.uni 	$L__BB1_39;

}
	// .globl	_ZN3cub18CUB_300001_SM_10006detail10radix_sort30DeviceRadixSortHistogramKernelINS1_5radix10policy_hubIiNS0_8NullTypeEjE10Policy1000ELNS0_9SortOrderE0EijNS1_21identity_decomposer_tEEEvPT2_PKT1_SB_iiT3_
.visible .entry _ZN3cub18CUB_300001_SM_10006detail10radix_sort30DeviceRadixSortHistogramKernelINS1_5radix10policy_hubIiNS0_8NullTypeEjE10Policy1000ELNS0_9SortOrderE0EijNS1_21identity_decomposer_tEEEvPT2_PKT1_SB_iiT3_(
	.param .u64 .ptr .align 1 _ZN3cub18CUB_300001_SM_10006detail10radix_sort30DeviceRadixSortHistogramKernelINS1_5radix10policy_hubIiNS0_8NullTypeEjE10Policy1000ELNS0_9SortOrderE0EijNS1_21identity_decomposer_tEEEvPT2_PKT1_SB_iiT3__param_0,
	.param .u64 .ptr .align 1 _ZN3cub18CUB_300001_SM_10006detail10radix_sort30DeviceRadixSortHistogramKernelINS1_5radix10policy_hubIiNS0_8NullTypeEjE10Policy1000ELNS0_9SortOrderE0EijNS1_21identity_decomposer_tEEEvPT2_PKT1_SB_iiT3__param_1,
	.param .u32 _ZN3cub18CUB_300001_SM_10006detail10radix_sort30DeviceRadixSortHistogramKernelINS1_5radix10policy_hubIiNS0_8NullTypeEjE10Policy1000ELNS0_9SortOrderE0EijNS1_21identity_decomposer_tEEEvPT2_PKT1_SB_iiT3__param_2,
	.param .u32 _ZN3cub18CUB_300001_SM_10006detail10radix_sort30DeviceRadixSortHistogramKernelINS1_5radix10policy_hubIiNS0_8NullTypeEjE10Policy1000ELNS0_9SortOrderE0EijNS1_21identity_decomposer_tEEEvPT2_PKT1_SB_iiT3__param_3,
	.param .u32 _ZN3cub18CUB_300001_SM_10006detail10radix_sort30DeviceRadixSortHistogramKernelINS1_5radix10policy_hubIiNS0_8NullTypeEjE10Policy1000ELNS0_9SortOrderE0EijNS1_21identity_decomposer_tEEEvPT2_PKT1_SB_iiT3__param_4,
	.param .align 1 .b8 _ZN3cub18CUB_300001_SM_10006detail10radix_sort30DeviceRadixSortHistogramKernelINS1_5radix10policy_hubIiNS0_8NullTypeEjE10Policy1000ELNS0_9SortOrderE0EijNS1_21identity_decomposer_tEEEvPT2_PKT1_SB_iiT3__param_5[1]
)
.maxntid 128
{
	.reg .pred 	%p<91>;
	.reg .b32 	%r<502>;
	.reg .b64 	%rd<57>;
	// demoted variable
	.shared .align 4 .b8 _ZZN3cub18CUB_300001_SM_10006detail10radix_sort30DeviceRadixSortHistogramKernelINS1_5radix10policy_hubIiNS0_8NullTypeEjE10Policy1000ELNS0_9SortOrderE0EijNS1_21identity_decomposer_tEEEvPT2_PKT1_SB_iiT3_E12temp_storage[4096];
	ld.param.u64 	%rd5, [_ZN3cub18CUB_300001_SM_10006detail10radix_sort30DeviceRadixSortHistogramKernelINS1_5radix10policy_hubIiNS0_8NullTypeEjE10Policy1000ELNS0_9SortOrderE0EijNS1_21identity_decomposer_tEEEvPT2_PKT1_SB_iiT3__param_0];
	ld.param.u64 	%rd6, [_ZN3cub18CUB_300001_SM_10006detail10radix_sort30DeviceRadixSortHistogramKernelINS1_5radix10policy_hubIiNS0_8NullTypeEjE10Policy1000ELNS0_9SortOrderE0EijNS1_21identity_decomposer_tEEEvPT2_PKT1_SB_iiT3__param_1];
	ld.param.u32 	%r184, [_ZN3cub18CUB_300001_SM_10006detail10radix_sort30DeviceRadixSortHistogramKernelINS1_5radix10policy_hubIiNS0_8NullTypeEjE10Policy1000ELNS0_9SortOrderE0EijNS1_21identity_decomposer_tEEEvPT2_PKT1_SB_iiT3__param_2];
	ld.param.u32 	%r185, [_ZN3cub18CUB_300001_SM_10006detail10radix_sort30DeviceRadixSortHistogramKernelINS1_5radix10policy_hubIiNS0_8NullTypeEjE10Policy1000ELNS0_9SortOrderE0EijNS1_21identity_decomposer_tEEEvPT2_PKT1_SB_iiT3__param_3];
	ld.param.u32 	%r186, [_ZN3cub18CUB_300001_SM_10006detail10radix_sort30DeviceRadixSortHistogramKernelINS1_5radix10policy_hubIiNS0_8NullTypeEjE10Policy1000ELNS0_9SortOrderE0EijNS1_21identity_decomposer_tEEEvPT2_PKT1_SB_iiT3__param_4];
	cvta.to.global.u64 	%rd1, %rd6;
	cvta.to.global.u64 	%rd2, %rd5;
	setp.eq.s32 	%p2, %r184, 0;
	@%p2 bra 	$L__BB2_153;
	sub.s32 	%r188, %r186, %r185;
	add.s32 	%r189, %r188, 7;
	shr.s32 	%r190, %r189, 31;
	shr.u32 	%r191, %r190, 29;
	add.s32 	%r192, %r189, %r191;
	shr.s32 	%r193, %r192, 3;
	mov.u32 	%r1, %tid.x;
	setp.gt.u32 	%p3, %r1, 255;
	setp.lt.s32 	%p4, %r189, 8;
	mov.u32 	%r194, %ctaid.x;
	shl.b32 	%r2, %r194, 11;
	mov.u32 	%r195, %nctaid.x;
	shl.b32 	%r3, %r195, 11;
	add.s32 	%r4, %r193, -1;
	and.b32  	%r5, %r193, 15;
	add.s32 	%r6, %r5, -1;
	and.b32  	%r7, %r193, 7;
	add.s32 	%r8, %r7, -1;
	and.b32  	%r9, %r193, 3;
	add.s32 	%r10, %r9, -1;
	or.pred  	%p1, %p3, %p4;
	shl.b32 	%r196, %r1, 2;
	mov.u32 	%r197, _ZZN3cub18CUB_300001_SM_10006detail10radix_sort30DeviceRadixSortHistogramKernelINS1_5radix10policy_hubIiNS0_8NullTypeEjE10Policy1000ELNS0_9SortOrderE0EijNS1_21identity_decomposer_tEEEvPT2_PKT1_SB_iiT3_E12temp_storage;
	add.s32 	%r11, %r197, %r196;
	and.b32  	%r12, %r193, 268435440;
	add.s32 	%r13, %r1, 256;
	add.s32 	%r14, %r1, 384;
	add.s32 	%r15, %r1, 512;
	add.s32 	%r16, %r1, 640;
	add.s32 	%r17, %r1, 768;
	add.s32 	%r18, %r1, 1280;
	add.s32 	%r19, %r1, 1920;
	and.b32  	%r20, %r193, 268435448;
	and.b32  	%r21, %r193, 1;
	neg.s32 	%r22, %r12;
	add.s32 	%r23, %r11, 8192;
	add.s32 	%r198, %r184, -1;
	shr.u32 	%r199, %r198, 30;
	add.s32 	%r200, %r199, 1;
	min.u32 	%r24, %r200, %r184;
	mov.b32 	%r450, 0;
$L__BB2_2:
	@%p1 bra 	$L__BB2_30;
	setp.lt.u32 	%p5, %r4, 15;
	mov.b32 	%r454, 0;
	@%p5 bra 	$L__BB2_6;
	mov.u32 	%r451, %r23;
	mov.u32 	%r452, %r22;
$L__BB2_5:
	.pragma "nounroll";
	mov.b32 	%r202, 0;
	st.shared.u32 	[%r451+-8192], %r202;
	st.shared.u32 	[%r451+-7168], %r202;
	st.shared.u32 	[%r451+-6144], %r202;
	st.shared.u32 	[%r451+-5120], %r202;
	st.shared.u32 	[%r451+-4096], %r202;
	st.shared.u32 	[%r451+-3072], %r202;
	st.shared.u32 	[%r451+-2048], %r202;
	st.shared.u32 	[%r451+-1024], %r202;
	st.shared.u32 	[%r451], %r202;
	st.shared.u32 	[%r451+1024], %r202;
	st.shared.u32 	[%r451+2048], %r202;
	st.shared.u32 	[%r451+3072], %r202;
	st.shared.u32 	[%r451+4096], %r202;
	st.shared.u32 	[%r451+5120], %r202;
	st.shared.u32 	[%r451+6144], %r202;
	st.shared.u32 	[%r451+7168], %r202;
	add.s32 	%r452, %r452, 16;
	add.s32 	%r451, %r451, 16384;
	setp.ne.s32 	%p6, %r452, 0;
	mov.u32 	%r454, %r12;
	@%p6 bra 	$L__BB2_5;
$L__BB2_6:
	setp.eq.s32 	%p7, %r5, 0;
	@%p7 bra 	$L__BB2_16;
	setp.lt.u32 	%p8, %r6, 7;
	@%p8 bra 	$L__BB2_9;
	shl.b32 	%r203, %r454, 10;
	add.s32 	%r204, %r11, %r203;
	mov.b32 	%r205, 0;
	st.shared.u32 	[%r204], %r205;
	st.shared.u32 	[%r204+1024], %r205;
	st.shared.u32 	[%r204+2048], %r205;
	st.shared.u32 	[%r204+3072], %r205;
	st.shared.u32 	[%r204+4096], %r205;
	st.shared.u32 	[%r204+5120], %r205;
	st.shared.u32 	[%r204+6144], %r205;
	st.shared.u32 	[%r204+7168], %r205;
	add.s32 	%r454, %r454, 8;
$L__BB2_9:
	setp.eq.s32 	%p9, %r7, 0;
	@%p9 bra 	$L__BB2_16;
	setp.lt.u32 	%p10, %r8, 3;
	@%p10 bra 	$L__BB2_12;
	shl.b32 	%r206, %r454, 10;
	add.s32 	%r207, %r11, %r206;
	mov.b32 	%r208, 0;
	st.shared.u32 	[%r207], %r208;
	st.shared.u32 	[%r207+1024], %r208;
	st.shared.u32 	[%r207+2048], %r208;
	st.shared.u32 	[%r207+3072], %r208;
	add.s32 	%r454, %r454, 4;
$L__BB2_12:
	setp.eq.s32 	%p11, %r9, 0;
	@%p11 bra 	$L__BB2_16;
	setp.eq.s32 	%p12, %r9, 1;
	shl.b32 	%r209, %r454, 10;
	add.s32 	%r35, %r11, %r209;
	mov.b32 	%r210, 0;
	st.shared.u32 	[%r35], %r210;
	@%p12 bra 	$L__BB2_16;
	setp.eq.s32 	%p13, %r9, 2;
	mov.b32 	%r211, 0;
	st.shared.u32 	[%r35+1024], %r211;
	@%p13 bra 	$L__BB2_16;
	mov.b32 	%r212, 0;
	st.shared.u32 	[%r35+2048], %r212;
$L__BB2_16:
	setp.gt.u32 	%p14, %r1, 127;
	@%p14 bra 	$L__BB2_30;
	setp.lt.u32 	%p15, %r4, 15;
	mov.b32 	%r458, 0;
	@%p15 bra 	$L__BB2_20;
	mov.b32 	%r456, 0;
$L__BB2_19:
	.pragma "nounroll";
	shl.b32 	%r215, %r456, 10;
	add.s32 	%r216, %r11, %r215;
	mov.b32 	%r217, 0;
	st.shared.u32 	[%r216+512], %r217;
	st.shared.u32 	[%r216+1536], %r217;
	st.shared.u32 	[%r216+2560], %r217;
	st.shared.u32 	[%r216+3584], %r217;
	st.shared.u32 	[%r216+4608], %r217;
	st.shared.u32 	[%r216+5632], %r217;
	st.shared.u32 	[%r216+6656], %r217;
	st.shared.u32 	[%r216+7680], %r217;
	st.shared.u32 	[%r216+8704], %r217;
	st.shared.u32 	[%r216+9728], %r217;
	st.shared.u32 	[%r216+10752], %r217;
	st.shared.u32 	[%r216+11776], %r217;
	st.shared.u32 	[%r216+12800], %r217;
	st.shared.u32 	[%r216+13824], %r217;
	st.shared.u32 	[%r216+14848], %r217;
	st.shared.u32 	[%r216+15872], %r217;
	add.s32 	%r456, %r456, 16;
	setp.ne.s32 	%p16, %r456, %r12;
	mov.u32 	%r458, %r12;
	@%p16 bra 	$L__BB2_19;
$L__BB2_20:
	setp.eq.s32 	%p17, %r5, 0;
	@%p17 bra 	$L__BB2_30;
	setp.lt.u32 	%p18, %r6, 7;
	@%p18 bra 	$L__BB2_23;
	shl.b32 	%r218, %r458, 10;
	add.s32 	%r219, %r11, %r218;
	mov.b32 	%r220, 0;
	st.shared.u32 	[%r219+512], %r220;
	st.shared.u32 	[%r219+1536], %r220;
	st.shared.u32 	[%r219+2560], %r220;
	st.shared.u32 	[%r219+3584], %r220;
	st.shared.u32 	[%r219+4608], %r220;
	st.shared.u32 	[%r219+5632], %r220;
	st.shared.u32 	[%r219+6656], %r220;
	st.shared.u32 	[%r219+7680], %r220;
	add.s32 	%r458, %r458, 8;
$L__BB2_23:
	setp.eq.s32 	%p19, %r7, 0;
	@%p19 bra 	$L__BB2_30;
	setp.lt.u32 	%p20, %r8, 3;
	@%p20 bra 	$L__BB2_26;
	shl.b32 	%r221, %r458, 10;
	add.s32 	%r222, %r11, %r221;
	mov.b32 	%r223, 0;
	st.shared.u32 	[%r222+512], %r223;
	st.shared.u32 	[%r222+1536], %r223;
	st.shared.u32 	[%r222+2560], %r223;
	st.shared.u32 	[%r222+3584], %r223;
	add.s32 	%r458, %r458, 4;
$L__BB2_26:
	setp.eq.s32 	%p21, %r9, 0;
	@%p21 bra 	$L__BB2_30;
	setp.eq.s32 	%p22, %r9, 1;
	shl.b32 	%r224, %r458, 10;
	add.s32 	%r43, %r11, %r224;
	mov.b32 	%r225, 0;
	st.shared.u32 	[%r43+512], %r225;
	@%p22 bra 	$L__BB2_30;
	setp.eq.s32 	%p23, %r9, 2;
	mov.b32 	%r226, 0;
	st.shared.u32 	[%r43+1536], %r226;
	@%p23 bra 	$L__BB2_30;
	mov.b32 	%r227, 0;
	st.shared.u32 	[%r43+2560], %r227;
$L__BB2_30:
	bar.sync 	0;
	bar.sync 	0;
	shl.b32 	%r44, %r450, 30;
	sub.s32 	%r228, %r184, %r44;
	min.u32 	%r45, %r228, 1073741824;
	setp.ge.u32 	%p24, %r2, %r45;
	@%p24 bra 	$L__BB2_70;
	mov.u32 	%r460, %r2;
$L__BB2_32:
	add.s32 	%r47, %r460, %r44;
	sub.s32 	%r48, %r184, %r47;
	setp.lt.u32 	%p25, %r48, 2048;
	@%p25 bra 	$L__BB2_34;
	add.s32 	%r255, %r1, %r47;
	mul.wide.u32 	%rd10, %r255, 4;
	add.s64 	%rd11, %rd1, %rd10;
	ld.global.u32 	%r491, [%rd11];
	ld.global.u32 	%r490, [%rd11+512];
	ld.global.u32 	%r489, [%rd11+1024];
	ld.global.u32 	%r488, [%rd11+1536];
	ld.global.u32 	%r487, [%rd11+2048];
	ld.global.u32 	%r486, [%rd11+2560];
	ld.global.u32 	%r485, [%rd11+3072];
	ld.global.u32 	%r484, [%rd11+3584];
	ld.global.u32 	%r483, [%rd11+4096];
	ld.global.u32 	%r482, [%rd11+4608];
	ld.global.u32 	%r481, [%rd11+5120];
	ld.global.u32 	%r480, [%rd11+5632];
	ld.global.u32 	%r479, [%rd11+6144];
	ld.global.u32 	%r478, [%rd11+6656];
	ld.global.u32 	%r477, [%rd11+7168];
	ld.global.u32 	%r476, [%rd11+7680];
	bra.uni 	$L__BB2_66;
$L__BB2_34:
	setp.ge.s32 	%p26, %r1, %r48;
	mov.b32 	%r491, 2147483647;
	@%p26 bra 	$L__BB2_36;
	add.s32 	%r230, %r1, %r47;
	mul.wide.u32 	%rd7, %r230, 4;
	add.s64 	%rd8, %rd1, %rd7;
	ld.global.u32 	%r491, [%rd8];
$L__BB2_36:
	add.s32 	%r232, %r1, 128;
	setp.ge.s32 	%p27, %r232, %r48;
	add.s32 	%r233, %r1, %r47;
	mul.wide.u32 	%rd9, %r233, 4;
	add.s64 	%rd3, %rd1, %rd9;
	mov.b32 	%r490, 2147483647;
	@%p27 bra 	$L__BB2_38;
	ld.global.u32 	%r490, [%rd3+512];
$L__BB2_38:
	setp.ge.s32 	%p28, %r13, %r48;
	mov.b32 	%r489, 2147483647;
	@%p28 bra 	$L__BB2_40;
	ld.global.u32 	%r489, [%rd3+1024];
$L__BB2_40:
	setp.ge.s32 	%p29, %r14, %r48;
	mov.b32 	%r488, 2147483647;
	@%p29 bra 	$L__BB2_42;
	ld.global.u32 	%r488, [%rd3+1536];
$L__BB2_42:
	setp.ge.s32 	%p30, %r15, %r48;
	mov.b32 	%r487, 2147483647;
	@%p30 bra 	$L__BB2_44;
	ld.global.u32 	%r487, [%rd3+2048];
$L__BB2_44:
	setp.ge.s32 	%p31, %r16, %r48;
	mov.b32 	%r486, 2147483647;
	@%p31 bra 	$L__BB2_46;
	ld.global.u32 	%r486, [%rd3+2560];
$L__BB2_46:
	setp.ge.s32 	%p32, %r17, %r48;
	mov.b32 	%r485, 2147483647;
	@%p32 bra 	$L__BB2_48;
	ld.global.u32 	%r485, [%rd3+3072];
$L__BB2_48:
	add.s32 	%r240, %r1, 896;
	setp.ge.s32 	%p33, %r240, %r48;
	mov.b32 	%r484, 2147483647;
	@%p33 bra 	$L__BB2_50;
	ld.global.u32 	%r484, [%rd3+3584];
$L__BB2_50:
	or.b32  	%r242, %r1, 1024;
	setp.ge.s32 	%p34, %r242, %r48;
	mov.b32 	%r483, 2147483647;
	@%p34 bra 	$L__BB2_52;
	ld.global.u32 	%r483, [%rd3+4096];
$L__BB2_52:
	add.s32 	%r244, %r1, 1152;
	setp.ge.s32 	%p35, %r244, %r48;
	mov.b32 	%r482, 2147483647;
	@%p35 bra 	$L__BB2_54;
	ld.global.u32 	%r482, [%rd3+4608];
$L__BB2_54:
	setp.ge.s32 	%p36, %r18, %r48;
	mov.b32 	%r481, 2147483647;
	@%p36 bra 	$L__BB2_56;
	ld.global.u32 	%r481, [%rd3+5120];
$L__BB2_56:
	add.s32 	%r247, %r1, 1408;
	setp.ge.s32 	%p37, %r247, %r48;
	mov.b32 	%r480, 2147483647;
	@%p37 bra 	$L__BB2_58;
	ld.global.u32 	%r480, [%rd3+5632];
$L__BB2_58:
	add.s32 	%r249, %r1, 1536;
	setp.ge.s32 	%p38, %r249, %r48;
	mov.b32 	%r479, 2147483647;
	@%p38 bra 	$L__BB2_60;
	ld.global.u32 	%r479, [%rd3+6144];
$L__BB2_60:
	add.s32 	%r251, %r1, 1664;
	setp.ge.s32 	%p39, %r251, %r48;
	mov.b32 	%r478, 2147483647;
	@%p39 bra 	$L__BB2_62;
	ld.global.u32 	%r478, [%rd3+6656];
$L__BB2_62:
	add.s32 	%r253, %r1, 1792;
	setp.ge.s32 	%p40, %r253, %r48;
	mov.b32 	%r477, 2147483647;
	@%p40 bra 	$L__BB2_64;
	ld.global.u32 	%r477, [%rd3+7168];
$L__BB2_64:
	setp.ge.s32 	%p41, %r19, %r48;
	mov.b32 	%r476, 2147483647;
	@%p41 bra 	$L__BB2_66;
	ld.global.u32 	%r476, [%rd3+7680];
$L__BB2_66:
	setp.le.s32 	%p42, %r186, %r185;
	@%p42 bra 	$L__BB2_69;
	xor.b32  	%r112, %r476, -2147483648;
	xor.b32  	%r113, %r477, -2147483648;
	xor.b32  	%r114, %r478, -2147483648;
	xor.b32  	%r115, %r479, -2147483648;
	xor.b32  	%r116, %r480, -2147483648;
	xor.b32  	%r117, %r481, -2147483648;
	xor.b32  	%r118, %r482, -2147483648;
	xor.b32  	%r119, %r483, -2147483648;
	xor.b32  	%r120, %r484, -2147483648;
	xor.b32  	%r121, %r485, -2147483648;
	xor.b32  	%r122, %r486, -2147483648;
	xor.b32  	%r123, %r487, -2147483648;
	xor.b32  	%r124, %r488, -2147483648;
	xor.b32  	%r125, %r489, -2147483648;
	xor.b32  	%r126, %r490, -2147483648;
	xor.b32  	%r127, %r491, -2147483648;
	mov.b32 	%r492, 0;
	mov.u32 	%r493, %r185;
$L__BB2_68:
	sub.s32 	%r257, %r186, %r493;
	shl.b32 	%r258, %r492, 10;
	mov.u32 	%r259, _ZZN3cub18CUB_300001_SM_10006detail10radix_sort30DeviceRadixSortHistogramKernelINS1_5radix10policy_hubIiNS0_8NullTypeEjE10Policy1000ELNS0_9SortOrderE0EijNS1_21identity_decomposer_tEEEvPT2_PKT1_SB_iiT3_E12temp_storage;
	add.s32 	%r260, %r259, %r258;
	min.s32 	%r261, %r257, 8;
	mov.b32 	%r262, -1;
	shl.b32 	%r263, %r262, %r261;
	not.b32 	%r264, %r263;
	shr.u32 	%r265, %r127, %r493;
	and.b32  	%r266, %r265, %r264;
	shl.b32 	%r267, %r266, 2;
	add.s32 	%r268, %r260, %r267;
	atom.shared.add.u32 	%r269, [%r268], 1;
	shr.u32 	%r270, %r126, %r493;
	and.b32  	%r271, %r270, %r264;
	shl.b32 	%r272, %r271, 2;
	add.s32 	%r273, %r260, %r272;
	atom.shared.add.u32 	%r274, [%r273], 1;
	shr.u32 	%r275, %r125, %r493;
	and.b32  	%r276, %r275, %r264;
	shl.b32 	%r277, %r276, 2;
	add.s32 	%r278, %r260, %r277;
	atom.shared.add.u32 	%r279, [%r278], 1;
	shr.u32 	%r280, %r124, %r493;
	and.b32  	%r281, %r280, %r264;
	shl.b32 	%r282, %r281, 2;
	add.s32 	%r283, %r260, %r282;
	atom.shared.add.u32 	%r284, [%r283], 1;
	shr.u32 	%r285, %r123, %r493;
	and.b32  	%r286, %r285, %r264;
	shl.b32 	%r287, %r286, 2;
	add.s32 	%r288, %r260, %r287;
	atom.shared.add.u32 	%r289, [%r288], 1;
	shr.u32 	%r290, %r122, %r493;
	and.b32  	%r291, %r290, %r264;
	shl.b32 	%r292, %r291, 2;
	add.s32 	%r293, %r260, %r292;
	atom.shared.add.u32 	%r294, [%r293], 1;
	shr.u32 	%r295, %r121, %r493;
	and.b32  	%r296, %r295, %r264;
	shl.b32 	%r297, %r296, 2;
	add.s32 	%r298, %r260, %r297;
	atom.shared.add.u32 	%r299, [%r298], 1;
	shr.u32 	%r300, %r120, %r493;
	and.b32  	%r301, %r300, %r264;
	shl.b32 	%r302, %r301, 2;
	add.s32 	%r303, %r260, %r302;
	atom.shared.add.u32 	%r304, [%r303], 1;
	shr.u32 	%r305, %r119, %r493;
	and.b32  	%r306, %r305, %r264;
	shl.b32 	%r307, %r306, 2;
	add.s32 	%r308, %r260, %r307;
	atom.shared.add.u32 	%r309, [%r308], 1;
	shr.u32 	%r310, %r118, %r493;
	and.b32  	%r311, %r310, %r264;
	shl.b32 	%r312, %r311, 2;
	add.s32 	%r313, %r260, %r312;
	atom.shared.add.u32 	%r314, [%r313], 1;
	shr.u32 	%r315, %r117, %r493;
	and.b32  	%r316, %r315, %r264;
	shl.b32 	%r317, %r316, 2;
	add.s32 	%r318, %r260, %r317;
	atom.shared.add.u32 	%r319, [%r318], 1;
	shr.u32 	%r320, %r116, %r493;
	and.b32  	%r321, %r320, %r264;
	shl.b32 	%r322, %r321, 2;
	add.s32 	%r323, %r260, %r322;
	atom.shared.add.u32 	%r324, [%r323], 1;
	shr.u32 	%r325, %r115, %r493;
	and.b32  	%r326, %r325, %r264;
	shl.b32 	%r327, %r326, 2;
	add.s32 	%r328, %r260, %r327;
	atom.shared.add.u32 	%r329, [%r328], 1;
	shr.u32 	%r330, %r114, %r493;
	and.b32  	%r331, %r330, %r264;
	shl.b32 	%r332, %r331, 2;
	add.s32 	%r333, %r260, %r332;
	atom.shared.add.u32 	%r334, [%r333], 1;
	shr.u32 	%r335, %r113, %r493;
	and.b32  	%r336, %r335, %r264;
	shl.b32 	%r337, %r336, 2;
	add.s32 	%r338, %r260, %r337;
	atom.shared.add.u32 	%r339, [%r338], 1;
	shr.u32 	%r340, %r112, %r493;
	and.b32  	%r341, %r340, %r264;
	shl.b32 	%r342, %r341, 2;
	add.s32 	%r343, %r260, %r342;
	atom.shared.add.u32 	%r344, [%r343], 1;
	add.s32 	%r493, %r493, 8;
	add.s32 	%r492, %r492, 1;
	setp.lt.s32 	%p43, %r493, %r186;
	@%p43 bra 	$L__BB2_68;
$L__BB2_69:
	add.s32 	%r460, %r460, %r3;
	setp.lt.u32 	%p44, %r460, %r45;
	@%p44 bra 	$L__BB2_32;
$L__BB2_70:
	bar.sync 	0;
	@%p1 bra 	$L__BB2_152;
	setp.lt.u32 	%p45, %r4, 7;
	mov.b32 	%r496, 0;
	@%p45 bra 	$L__BB2_90;
	mov.b32 	%r494, 0;
$L__BB2_73:
	.pragma "nounroll";
	shl.b32 	%r347, %r494, 10;
	add.s32 	%r134, %r11, %r347;
	ld.shared.u32 	%r135, [%r134];
	setp.eq.s32 	%p46, %r135, 0;
	@%p46 bra 	$L__BB2_75;
	shl.b32 	%r348, %r494, 8;
	add.s32 	%r349, %r348, %r1;
	mul.wide.u32 	%rd12, %r349, 4;
	add.s64 	%rd13, %rd2, %rd12;
	atom.global.add.u32 	%r350, [%rd13], %r135;
$L__BB2_75:
	ld.shared.u32 	%r136, [%r134+1024];
	setp.eq.s32 	%p47, %r136, 0;
	@%p47 bra 	$L__BB2_77;
	shl.b32 	%r351, %r494, 8;
	add.s32 	%r352, %r351, %r1;
	add.s32 	%r353, %r352, 256;
	mul.wide.u32 	%rd14, %r353, 4;
	add.s64 	%rd15, %rd2, %rd14;
	atom.global.add.u32 	%r354, [%rd15], %r136;
$L__BB2_77:
	ld.shared.u32 	%r137, [%r134+2048];
	setp.eq.s32 	%p48, %r137, 0;
	@%p48 bra 	$L__BB2_79;
	shl.b32 	%r355, %r494, 8;
	add.s32 	%r356, %r355, %r1;
	add.s32 	%r357, %r356, 512;
	mul.wide.u32 	%rd16, %r357, 4;
	add.s64 	%rd17, %rd2, %rd16;
	atom.global.add.u32 	%r358, [%rd17], %r137;
$L__BB2_79:
	ld.shared.u32 	%r138, [%r134+3072];
	setp.eq.s32 	%p49, %r138, 0;
	@%p49 bra 	$L__BB2_81;
	shl.b32 	%r359, %r494, 8;
	add.s32 	%r360, %r359, %r1;
	add.s32 	%r361, %r360, 768;
	mul.wide.u32 	%rd18, %r361, 4;
	add.s64 	%rd19, %rd2, %rd18;
	atom.global.add.u32 	%r362, [%rd19], %r138;
$L__BB2_81:
	ld.shared.u32 	%r139, [%r134+4096];
	setp.eq.s32 	%p50, %r139, 0;
	@%p50 bra 	$L__BB2_83;
	shl.b32 	%r363, %r494, 8;
	add.s32 	%r364, %r363, %r1;
	add.s32 	%r365, %r364, 1024;
	mul.wide.u32 	%rd20, %r365, 4;
	add.s64 	%rd21, %rd2, %rd20;
	atom.global.add.u32 	%r366, [%rd21], %r139;
$L__BB2_83:
	ld.shared.u32 	%r140, [%r134+5120];
	setp.eq.s32 	%p51, %r140, 0;
	@%p51 bra 	$L__BB2_85;
	shl.b32 	%r367, %r494, 8;
	add.s32 	%r368, %r367, %r1;
	add.s32 	%r369, %r368, 1280;
	mul.wide.u32 	%rd22, %r369, 4;
	add.s64 	%rd23, %rd2, %rd22;
	atom.global.add.u32 	%r370, [%rd23], %r140;
$L__BB2_85:
	ld.shared.u32 	%r141, [%r134+6144];
	setp.eq.s32 	%p52, %r141, 0;
	@%p52 bra 	$L__BB2_87;
	shl.b32 	%r371, %r494, 8;
	add.s32 	%r372, %r371, %r1;
	add.s32 	%r373, %r372, 1536;
	mul.wide.u32 	%rd24, %r373, 4;
	add.s64 	%rd25, %rd2, %rd24;
	atom.global.add.u32 	%r374, [%rd25], %r141;
$L__BB2_87:
	ld.shared.u32 	%r142, [%r134+7168];
	setp.eq.s32 	%p53, %r142, 0;
	@%p53 bra 	$L__BB2_89;
	shl.b32 	%r375, %r494, 8;
	add.s32 	%r376, %r375, %r1;
	add.s32 	%r377, %r376, 1792;
	mul.wide.u32 	%rd26, %r377, 4;
	add.s64 	%rd27, %rd2, %rd26;
	atom.global.add.u32 	%r378, [%rd27], %r142;
$L__BB2_89:
	add.s32 	%r494, %r494, 8;
	setp.ne.s32 	%p54, %r494, %r20;
	mov.u32 	%r496, %r20;
	@%p54 bra 	$L__BB2_73;
$L__BB2_90:
	setp.eq.s32 	%p55, %r7, 0;
	@%p55 bra 	$L__BB2_111;
	setp.lt.u32 	%p56, %r8, 3;
	@%p56 bra 	$L__BB2_101;
	shl.b32 	%r379, %r496, 10;
	add.s32 	%r145, %r11, %r379;
	ld.shared.u32 	%r146, [%r145];
	setp.eq.s32 	%p57, %r146, 0;
	@%p57 bra 	$L__BB2_94;
	shl.b32 	%r380, %r496, 8;
	add.s32 	%r381, %r380, %r1;
	mul.wide.u32 	%rd28, %r381, 4;
	add.s64 	%rd29, %rd2, %rd28;
	atom.global.add.u32 	%r382, [%rd29], %r146;
$L__BB2_94:
	ld.shared.u32 	%r147, [%r145+1024];
	setp.eq.s32 	%p58, %r147, 0;
	@%p58 bra 	$L__BB2_96;
	shl.b32 	%r383, %r496, 8;
	add.s32 	%r384, %r383, %r1;
	add.s32 	%r385, %r384, 256;
	mul.wide.u32 	%rd30, %r385, 4;
	add.s64 	%rd31, %rd2, %rd30;
	atom.global.add.u32 	%r386, [%rd31], %r147;
$L__BB2_96:
	ld.shared.u32 	%r148, [%r145+2048];
	setp.eq.s32 	%p59, %r148, 0;
	@%p59 bra 	$L__BB2_98;
	shl.b32 	%r387, %r496, 8;
	add.s32 	%r388, %r387, %r1;
	add.s32 	%r389, %r388, 512;
	mul.wide.u32 	%rd32, %r389, 4;
	add.s64 	%rd33, %rd2, %rd32;
	atom.global.add.u32 	%r390, [%rd33], %r148;
$L__BB2_98:
	ld.shared.u32 	%r149, [%r145+3072];
	setp.eq.s32 	%p60, %r149, 0;
	@%p60 bra 	$L__BB2_100;
	shl.b32 	%r391, %r496, 8;
	add.s32 	%r392, %r391, %r1;
	add.s32 	%r393, %r392, 768;
	mul.wide.u32 	%rd34, %r393, 4;
	add.s64 	%rd35, %rd2, %rd34;
	atom.global.add.u32 	%r394, [%rd35], %r149;
$L__BB2_100:
	add.s32 	%r496, %r496, 4;
$L__BB2_101:
	setp.eq.s32 	%p61, %r9, 0;
	@%p61 bra 	$L__BB2_111;
	setp.eq.s32 	%p62, %r10, 0;
	@%p62 bra 	$L__BB2_108;
	shl.b32 	%r395, %r496, 10;
	add.s32 	%r152, %r11, %r395;
	ld.shared.u32 	%r153, [%r152];
	setp.eq.s32 	%p63, %r153, 0;
	@%p63 bra 	$L__BB2_105;
	shl.b32 	%r396, %r496, 8;
	add.s32 	%r397, %r396, %r1;
	mul.wide.u32 	%rd36, %r397, 4;
	add.s64 	%rd37, %rd2, %rd36;
	atom.global.add.u32 	%r398, [%rd37], %r153;
$L__BB2_105:
	ld.shared.u32 	%r154, [%r152+1024];
	setp.eq.s32 	%p64, %r154, 0;
	@%p64 bra 	$L__BB2_107;
	shl.b32 	%r399, %r496, 8;
	add.s32 	%r400, %r399, %r1;
	add.s32 	%r401, %r400, 256;
	mul.wide.u32 	%rd38, %r401, 4;
	add.s64 	%rd39, %rd2, %rd38;
	atom.global.add.u32 	%r402, [%rd39], %r154;
$L__BB2_107:
	add.s32 	%r496, %r496, 2;
$L__BB2_108:
	setp.eq.s32 	%p65, %r21, 0;
	@%p65 bra 	$L__BB2_111;
	shl.b32 	%r403, %r496, 10;
	add.s32 	%r404, %r11, %r403;
	ld.shared.u32 	%r157, [%r404];
	setp.eq.s32 	%p66, %r157, 0;
	@%p66 bra 	$L__BB2_111;
	shl.b32 	%r405, %r496, 8;
	add.s32 	%r406, %r405, %r1;
	mul.wide.u32 	%rd40, %r406, 4;
	add.s64 	%rd41, %rd2, %rd40;
	atom.global.add.u32 	%r407, [%rd41], %r157;
$L__BB2_111:
	setp.gt.u32 	%p67, %r1, 127;
	@%p67 bra 	$L__BB2_152;
	setp.lt.u32 	%p68, %r4, 7;
	mov.b32 	%r500, 0;
	@%p68 bra 	$L__BB2_131;
	mov.b32 	%r498, 0;
$L__BB2_114:
	.pragma "nounroll";
	shl.b32 	%r410, %r498, 10;
	add.s32 	%r159, %r11, %r410;
	ld.shared.u32 	%r160, [%r159+512];
	setp.eq.s32 	%p69, %r160, 0;
	shl.b32 	%r411, %r498, 8;
	add.s32 	%r412, %r411, %r1;
	mul.wide.u32 	%rd42, %r412, 4;
	add.s64 	%rd4, %rd2, %rd42;
	@%p69 bra 	$L__BB2_116;
	atom.global.add.u32 	%r413, [%rd4+512], %r160;
$L__BB2_116:
	ld.shared.u32 	%r161, [%r159+1536];
	setp.eq.s32 	%p70, %r161, 0;
	@%p70 bra 	$L__BB2_118;
	atom.global.add.u32 	%r414, [%rd4+1536], %r161;
$L__BB2_118:
	ld.shared.u32 	%r162, [%r159+2560];
	setp.eq.s32 	%p71, %r162, 0;
	@%p71 bra 	$L__BB2_120;
	atom.global.add.u32 	%r415, [%rd4+2560], %r162;
$L__BB2_120:
	ld.shared.u32 	%r163, [%r159+3584];
	setp.eq.s32 	%p72, %r163, 0;
	@%p72 bra 	$L__BB2_122;
	atom.global.add.u32 	%r416, [%rd4+3584], %r163;
$L__BB2_122:
	ld.shared.u32 	%r164, [%r159+4608];
	setp.eq.s32 	%p73, %r164, 0;
	@%p73 bra 	$L__BB2_124;
	atom.global.add.u32 	%r417, [%rd4+4608], %r164;
$L__BB2_124:
	ld.shared.u32 	%r165, [%r159+5632];
	setp.eq.s32 	%p74, %r165, 0;
	@%p74 bra 	$L__BB2_126;
	atom.global.add.u32 	%r418, [%rd4+5632], %r165;
$L__BB2_126:
	ld.shared.u32 	%r166, [%r159+6656];
	setp.eq.s32 	%p75, %r166, 0;
	@%p75 bra 	$L__BB2_128;
	atom.global.add.u32 	%r419, [%rd4+6656], %r166;
$L__BB2_128:
	ld.shared.u32 	%r167, [%r159+7680];
	setp.eq.s32 	%p76, %r167, 0;
	@%p76 bra 	$L__BB2_130;
	atom.global.add.u32 	%r420, [%rd4+7680], %r167;
$L__BB2_130:
	add.s32 	%r498, %r498, 8;
	setp.ne.s32 	%p77, %r498, %r20;
	mov.u32 	%r500, %r20;
	@%p77 bra 	$L__BB2_114;
$L__BB2_131:
	setp.eq.s32 	%p78, %r7, 0;
	@%p78 bra 	$L__BB2_152;
	setp.lt.u32 	%p79, %r8, 3;
	@%p79 bra 	$L__BB2_142;
	shl.b32 	%r421, %r500, 10;
	add.s32 	%r170, %r11, %r421;
	ld.shared.u32 	%r171, [%r170+512];
	setp.eq.s32 	%p80, %r171, 0;
	@%p80 bra 	$L__BB2_135;
	shl.b32 	%r422, %r500, 8;
	add.s32 	%r423, %r422, %r1;
	mul.wide.u32 	%rd43, %r423, 4;
	add.s64 	%rd44, %rd2, %rd43;
	atom.global.add.u32 	%r424, [%rd44+512], %r171;
$L__BB2_135:
	ld.shared.u32 	%r172, [%r170+1536];
	setp.eq.s32 	%p81, %r172, 0;
	@%p81 bra 	$L__BB2_137;
	shl.b32 	%r425, %r500, 8;
	add.s32 	%r426, %r425, %r1;
	add.s32 	%r427, %r426, 256;
	mul.wide.u32 	%rd45, %r427, 4;
	add.s64 	%rd46, %rd2, %rd45;
	atom.global.add.u32 	%r428, [%rd46+512], %r172;
$L__BB2_137:
	ld.shared.u32 	%r173, [%r170+2560];
	setp.eq.s32 	%p82, %r173, 0;
	@%p82 bra 	$L__BB2_139;
	shl.b32 	%r429, %r500, 8;
	add.s32 	%r430, %r429, %r1;
	add.s32 	%r431, %r430, 512;
	mul.wide.u32 	%rd47, %r431, 4;
	add.s64 	%rd48, %rd2, %rd47;
	atom.global.add.u32 	%r432, [%rd48+512], %r173;
$L__BB2_139:
	ld.shared.u32 	%r174, [%r170+3584];
	setp.eq.s32 	%p83, %r174, 0;
	@%p83 bra 	$L__BB2_141;
	shl.b32 	%r433, %r500, 8;
	add.s32 	%r434, %r433, %r1;
	add.s32 	%r435, %r434, 768;
	mul.wide.u32 	%rd49, %r435, 4;
	add.s64 	%rd50, %rd2, %rd49;
	atom.global.add.u32 	%r436, [%rd50+512], %r174;
$L__BB2_141:
	add.s32 	%r500, %r500, 4;
$L__BB2_142:
	setp.eq.s32 	%p84, %r9, 0;
	@%p84 bra 	$L__BB2_152;
	setp.eq.s32 	%p85, %r10, 0;
	@%p85 bra 	$L__BB2_149;
	shl.b32 	%r437, %r500, 10;
	add.s32 	%r177, %r11, %r437;
	ld.shared.u32 	%r178, [%r177+512];
	setp.eq.s32 	%p86, %r178, 0;
	@%p86 bra 	$L__BB2_146;
	shl.b32 	%r438, %r500, 8;
	add.s32 	%r439, %r438, %r1;
	mul.wide.u32 	%rd51, %r439, 4;
	add.s64 	%rd52, %rd2, %rd51;
	atom.global.add.u32 	%r440, [%rd52+512], %r178;
$L__BB2_146:
	ld.shared.u32 	%r179, [%r177+1536];
	setp.eq.s32 	%p87, %r179, 0;
	@%p87 bra 	$L__BB2_148;
	shl.b32 	%r441, %r500, 8;
	add.s32 	%r442, %r441, %r1;
	add.s32 	%r443, %r442, 256;
	mul.wide.u32 	%rd53, %r443, 4;
	add.s64 	%rd54, %rd2, %rd53;
	atom.global.add.u32 	%r444, [%rd54+512], %r179;
$L__BB2_148:
	add.s32 	%r500, %r500, 2;
$L__BB2_149:
	setp.eq.s32 	%p88, %r21, 0;
	@%p88 bra 	$L__BB2_152;
	shl.b32 	%r445, %r500, 10;
	add.s32 	%r446, %r11, %r445;
	ld.shared.u32 	%r182, [%r446+512];
	setp.eq.s32 	%p89, %r182, 0;
	@%p89 bra 	$L__BB2_152;
	shl.b32 	%r447, %r500, 8;
	add.s32 	%r448, %r447, %r1;
	mul.wide.u32 	%rd55, %r448, 4;
	add.s64 	%rd56, %rd2, %rd55;
	atom.global.add.u32 	%r449, [%rd56+512], %r182;
$L__BB2_152:
	bar.sync 	0;
	add.s32 	%r450, %r450, 1;
	setp.ne.s32 	%p90, %r450, %r24;
	@%p90 bra 	$L__BB2_2;
$L__BB2_153:
	ret;

}
	// .globl	_ZN3cub18CUB_300001_SM_10006detail10radix_sort33DeviceRadixSortExclusiveSumKernelINS1_5radix10policy_hubIiNS0_8NullTypeEjE10Policy1000EjEEvPT0_
.visible .entry _ZN3cub18CUB_300001_SM_10006detail10radix_sort33DeviceRadixSortExclusiveSumKernelINS1_5radix10policy_hubIiNS0_8NullTypeEjE10Policy1000EjEEvPT0_(
	.param .u64 .ptr .align 1 _ZN3cub18CUB_300001_SM_10006detail10radix_sort33DeviceRadixSortExclusiveSumKernelINS1_5radix10policy_hubIiNS0_8NullTypeEjE10Policy1000EjEEvPT0__param_0
)
{
	.reg .pred 	%p<4>;
	.reg .b32 	%r<77>;
	.reg .b64 	%rd<5>;
	// demoted variable
	.shared .align 16 .b8 _ZZN3cub18CUB_300001_SM_10006detail10radix_sort33DeviceRadixSortExclusiveSumKernelINS1_5radix10policy_hubIiNS0_8NullTypeEjE10Policy1000EjEEvPT0_E12temp_storage[1184];
	ld.param.u64 	%rd2, [_ZN3cub18CUB_300001_SM_10006detail10radix_sort33DeviceRadixSortExclusiveSumKernelINS1_5radix10policy_hubIiNS0_8NullTypeEjE10Policy1000EjEEvPT0__param_0];
	cvta.to.global.u64 	%rd3, %rd2;
	mov.u32 	%r6, %ctaid.x;
	shl.b32 	%r7, %r6, 8;
	mov.u32 	%r1, %tid.x;
	setp.gt.u32 	%p1, %r1, 255;
	add.s32 	%r8, %r7, %r1;
	mul.wide.s32 	%rd4, %r8, 4;
	add.s64 	%rd1, %rd3, %rd4;
	@%p1 bra 	$L__BB3_2;
	ld.global.u32 	%r76, [%rd1];
$L__BB3_2:
	shr.u32 	%r9, %r1, 3;
	add.s32 	%r10, %r9, %r1;
	shl.b32 	%r11, %r10, 2;
	mov.u32 	%r12, _ZZN3cub18CUB_300001_SM_10006detail10radix_sort33DeviceRadixSortExclusiveSumKernelINS1_5radix10policy_hubIiNS0_8NullTypeEjE10Policy1000EjEEvPT0_E12temp_storage;
	add.s32 	%r13, %r12, %r11;
	add.s32 	%r4, %r13, 16;
	st.shared.u32 	[%r13+16], %r76;
	bar.sync 	0;
	setp.gt.u32 	%p2, %r1, 31;
	@%p2 bra 	$L__BB3_4;
	mad.lo.s32 	%r45, %r1, 36, %r12;
	ld.shared.u32 	%r46, [%r45+16];
	ld.shared.u32 	%r47, [%r45+20];
	ld.shared.u32 	%r48, [%r45+24];
	ld.shared.u32 	%r49, [%r45+28];
	ld.shared.u32 	%r50, [%r45+32];
	ld.shared.u32 	%r51, [%r45+36];
	ld.shared.u32 	%r52, [%r45+40];
	ld.shared.u32 	%r53, [%r45+44];
	add.s32 	%r54, %r47, %r46;
	add.s32 	%r55, %r54, %r48;
	add.s32 	%r56, %r55, %r49;
	add.s32 	%r57, %r56, %r50;
	add.s32 	%r58, %r57, %r51;
	add.s32 	%r59, %r58, %r52;
	add.s32 	%r18, %r59, %r53;
	mov.b32 	%r16, 1;
	mov.b32 	%r41, 0;
	mov.b32 	%r43, -1;
	// begin inline asm
	{  .reg .u32 r0;  .reg .pred p;  shfl.sync.up.b32 r0|p, %r18, %r16, %r41, %r43;  @p add.u32 r0, r0, %r18;  mov.u32 %r14, r0;}
	// end inline asm
	mov.b32 	%r22, 2;
	// begin inline asm
	{  .reg .u32 r0;  .reg .pred p;  shfl.sync.up.b32 r0|p, %r14, %r22, %r41, %r43;  @p add.u32 r0, r0, %r14;  mov.u32 %r20, r0;}
	// end inline asm
	mov.b32 	%r28, 4;
	// begin inline asm
	{  .reg .u32 r0;  .reg .pred p;  shfl.sync.up.b32 r0|p, %r20, %r28, %r41, %r43;  @p add.u32 r0, r0, %r20;  mov.u32 %r26, r0;}
	// end inline asm
	mov.b32 	%r34, 8;
	// begin inline asm
	{  .reg .u32 r0;  .reg .pred p;  shfl.sync.up.b32 r0|p, %r26, %r34, %r41, %r43;  @p add.u32 r0, r0, %r26;  mov.u32 %r32, r0;}
	// end inline asm
	mov.b32 	%r40, 16;
	// begin inline asm
	{  .reg .u32 r0;  .reg .pred p;  shfl.sync.up.b32 r0|p, %r32, %r40, %r41, %r43;  @p add.u32 r0, r0, %r32;  mov.u32 %r38, r0;}
	// end inline asm
	sub.s32 	%r60, %r38, %r18;
	ld.shared.u32 	%r61, [%r45+16];
	ld.shared.u32 	%r62, [%r45+20];
	ld.shared.u32 	%r63, [%r45+24];
	ld.shared.u32 	%r64, [%r45+28];
	ld.shared.u32 	%r65, [%r45+32];
	ld.shared.u32 	%r66, [%r45+36];
	ld.shared.u32 	%r67, [%r45+40];
	add.s32 	%r68, %r61, %r60;
	add.s32 	%r69, %r62, %r68;
	add.s32 	%r70, %r63, %r69;
	add.s32 	%r71, %r64, %r70;
	add.s32 	%r72, %r65, %r71;
	add.s32 	%r73, %r66, %r72;
	add.s32 	%r74, %r67, %r73;
	st.shared.u32 	[%r45+16], %r60;
	st.shared.u32 	[%r45+20], %r68;
	st.shared.u32 	[%r45+24], %r69;
	st.shared.u32 	[%r45+28], %r70;
	st.shared.u32 	[%r45+32], %r71;
	st.shared.u32 	[%r45+36], %r72;
	st.shared.u32 	[%r45+40], %r73;
	st.shared.u32 	[%r45+44], %r74;
$L__BB3_4:
	setp.gt.u32 	%p3, %r1, 255;
	bar.sync 	0;
	@%p3 bra 	$L__BB3_6;
	ld.shared.u32 	%r75, [%r4];
	st.global.u32 	[%rd1], %r75;
$L__BB3_6:
	ret;

}
	// .globl	_ZN3cub18CUB_300001_SM_10006detail10radix_sort29DeviceRadixSortOnesweepKernelINS1_5radix10policy_hubIiNS0_8NullTypeEjE10Policy1000ELNS0_9SortOrderE0EiS6_jiiNS1_21identity_decomposer_tEEEvPT5_SC_PT3_PKSD_PT1_PKSH_PT2_PKSL_T4_iiT6_
.visible .entry _ZN3cub18CUB_300001_SM_10006detail10radix_sort29DeviceRadixSortOnesweepKernelINS1_5radix10policy_hubIiNS0_8NullTypeEjE10Policy1000ELNS0_9SortOrderE0EiS6_jiiNS1_21identity_decomposer_tEEEvPT5_SC_PT3_PKSD_PT1_PKSH_PT2_PKSL_T4_iiT6_(
	.param .u64 .ptr .align 1 _ZN3cub18CUB_300001_SM_10006detail10radix_sort29DeviceRadixSortOnesweepKernelINS1_5radix10policy_hubIiNS0_8NullTypeEjE10Policy1000ELNS0_9SortOrderE0EiS6_jiiNS1_21identity_decomposer_tEEEvPT5_SC_PT3_PKSD_PT1_PKSH_PT2_PKSL_T4_iiT6__param_0,
	.param .u64 .ptr .align 1 _ZN3cub18CUB_300001_SM_10006detail10radix_sort29DeviceRadixSortOnesweepKernelINS1_5radix10policy_hubIiNS0_8NullTypeEjE10Policy1000ELNS0_9SortOrderE0EiS6_jiiNS1_21identity_decomposer_tEEEvPT5_SC_PT3_PKSD_PT1_PKSH_PT2_PKSL_T4_iiT6__param_1,
	.param .u64 .ptr .align 1 _ZN3cub18CUB_300001_SM_10006detail10radix_sort29DeviceRadixSortOnesweepKernelINS1_5radix10policy_hubIiNS0_8NullTypeEjE10Policy1000ELNS0_9SortOrderE0EiS6_jiiNS1_21identity_decomposer_tEEEvPT5_SC_PT3_PKSD_PT1_PKSH_PT2_PKSL_T4_iiT6__param_2,
	.param .u64 .ptr .align 1 _ZN3cub18CUB_300001_SM_10006detail10radix_sort29DeviceRadixSortOnesweepKernelINS1_5radix10policy_hubIiNS0_8NullTypeEjE10Policy1000ELNS0_9SortOrderE0EiS6_jiiNS1_21identity_decomposer_tEEEvPT5_SC_PT3_PKSD_PT1_PKSH_PT2_PKSL_T4_iiT6__param_3,
	.param .u64 .ptr .align 1 _ZN3cub18CUB_300001_SM_10006detail10radix_sort29DeviceRadixSortOnesweepKernelINS1_5radix10policy_hubIiNS0_8NullTypeEjE10Policy1000ELNS0_9SortOrderE0EiS6_jiiNS1_21identity_decomposer_tEEEvPT5_SC_PT3_PKSD_PT1_PKSH_PT2_PKSL_T4_iiT6__param_4,
	.param .u64 .ptr .align 1 _ZN3cub18CUB_300001_SM_10006detail10radix_sort29DeviceRadixSortOnesweepKernelINS1_5radix10policy_hubIiNS0_8NullTypeEjE10Policy1000ELNS0_9SortOrderE0EiS6_jiiNS1_21identity_decomposer_tEEEvPT5_SC_PT3_PKSD_PT1_PKSH_PT2_PKSL_T4_iiT6__param_5,
	.param .u64 .ptr .align 1 _ZN3cub18CUB_300001_SM_10006detail10radix_sort29DeviceRadixSortOnesweepKernelINS1_5radix10policy_hubIiNS0_8NullTypeEjE10Policy1000ELNS0_9SortOrderE0EiS6_jiiNS1_21identity_decomposer_tEEEvPT5_SC_PT3_PKSD_PT1_PKSH_PT2_PKSL_T4_iiT6__param_6,
	.param .u64 .ptr .align 1 _ZN3cub18CUB_300001_SM_10006detail10radix_sort29DeviceRadixSortOnesweepKernelINS1_5radix10policy_hubIiNS0_8NullTypeEjE10Policy1000ELNS0_9SortOrderE0EiS6_jiiNS1_21identity_decomposer_tEEEvPT5_SC_PT3_PKSD_PT1_PKSH_PT2_PKSL_T4_iiT6__param_7,
	.param .u32 _ZN3cub18CUB_300001_SM_10006detail10radix_sort29DeviceRadixSortOnesweepKernelINS1_5radix10policy_hubIiNS0_8NullTypeEjE10Policy1000ELNS0_9SortOrderE0EiS6_jiiNS1_21identity_decomposer_tEEEvPT5_SC_PT3_PKSD_PT1_PKSH_PT2_PKSL_T4_iiT6__param_8,
	.param .u32 _ZN3cub18CUB_300001_SM_10006detail10radix_sort29DeviceRadixSortOnesweepKernelINS1_5radix10policy_hubIiNS0_8NullTypeEjE10Policy1000ELNS0_9SortOrderE0EiS6_jiiNS1_21identity_decomposer_tEEEvPT5_SC_PT3_PKSD_PT1_PKSH_PT2_PKSL_T4_iiT6__param_9,
	.param .u32 _ZN3cub18CUB_300001_SM_10006detail10radix_sort29DeviceRadixSortOnesweepKernelINS1_5radix10policy_hubIiNS0_8NullTypeEjE10Policy1000ELNS0_9SortOrderE0EiS6_jiiNS1_21identity_decomposer_tEEEvPT5_SC_PT3_PKSD_PT1_PKSH_PT2_PKSL_T4_iiT6__param_10,
	.param .align 1 .b8 _ZN3cub18CUB_300001_SM_10006detail10radix_sort29DeviceRadixSortOnesweepKernelINS1_5radix10policy_hubIiNS0_8NullTypeEjE10Policy1000ELNS0_9SortOrderE0EiS6_jiiNS1_21identity_decomposer_tEEEvPT5_SC_PT3_PKSD_PT1_PKSH_PT2_PKSL_T4_iiT6__param_11[1]
)
.maxntid 384
{
	.reg .pred 	%p<147>;
	.reg .b32 	%r<1995>;
	.reg .b64 	%rd<140>;
	// demoted variable
	.shared .align 16 .b8 _ZZN3cub18CUB_300001_SM_10006detail10radix_sort29DeviceRadixSortOnesweepKernelINS1_5radix10policy_hubIiNS0_8NullTypeEjE10Policy1000ELNS0_9SortOrderE0EiS6_jiiNS1_21identity_decomposer_tEEEvPT5_SC_PT3_PKSD_PT1_PKSH_PT2_PKSL_T4_iiT6_E1s[31744];
	ld.param.u64 	%rd13, [_ZN3cub18CUB_300001_SM_10006detail10radix_sort29DeviceRadixSortOnesweepKernelINS1_5radix10policy_hubIiNS0_8NullTypeEjE10Policy1000ELNS0_9SortOrderE0EiS6_jiiNS1_21identity_decomposer_tEEEvPT5_SC_PT3_PKSD_PT1_PKSH_PT2_PKSL_T4_iiT6__param_1];
	ld.param.u64 	%rd16, [_ZN3cub18CUB_300001_SM_10006detail10radix_sort29DeviceRadixSortOnesweepKernelINS1_5radix10policy_hubIiNS0_8NullTypeEjE10Policy1000ELNS0_9SortOrderE0EiS6_jiiNS1_21identity_decomposer_tEEEvPT5_SC_PT3_PKSD_PT1_PKSH_PT2_PKSL_T4_iiT6__param_4];
	ld.param.u64 	%rd17, [_ZN3cub18CUB_300001_SM_10006detail10radix_sort29DeviceRadixSortOnesweepKernelINS1_5radix10policy_hubIiNS0_8NullTypeEjE10Policy1000ELNS0_9SortOrderE0EiS6_jiiNS1_21identity_decomposer_tEEEvPT5_SC_PT3_PKSD_PT1_PKSH_PT2_PKSL_T4_iiT6__param_5];
	ld.param.u32 	%r328, [_ZN3cub18CUB_300001_SM_10006detail10radix_sort29DeviceRadixSortOnesweepKernelINS1_5radix10policy_hubIiNS0_8NullTypeEjE10Policy1000ELNS0_9SortOrderE0EiS6_jiiNS1_21identity_decomposer_tEEEvPT5_SC_PT3_PKSD_PT1_PKSH_PT2_PKSL_T4_iiT6__param_9];
	cvta.to.global.u64 	%rd1, %rd16;
	cvta.to.global.u64 	%rd2, %rd17;
	mov.u32 	%r1, %tid.x;
	// begin inline asm
	mov.u32 %r330, %laneid;
	// end inline asm
	setp.ne.s32 	%p1, %r1, 0;
	@%p1 bra 	$L__BB4_2;
	cvta.to.global.u64 	%rd18, %rd13;
	atom.global.add.u32 	%r331, [%rd18], 1;
	st.shared.u32 	[_ZZN3cub18CUB_300001_SM_10006detail10radix_sort29DeviceRadixSortOnesweepKernelINS1_5radix10policy_hubIiNS0_8NullTypeEjE10Policy1000ELNS0_9SortOrderE0EiS6_jiiNS1_21identity_decomposer_tEEEvPT5_SC_PT3_PKSD_PT1_PKSH_PT2_PKSL_T4_iiT6_E1s+30720], %r331;
$L__BB4_2:
	ld.param.u32 	%r1888, [_ZN3cub18CUB_300001_SM_10006detail10radix_sort29DeviceRadixSortOnesweepKernelINS1_5radix10policy_hubIiNS0_8NullTypeEjE10Policy1000ELNS0_9SortOrderE0EiS6_jiiNS1_21identity_decomposer_tEEEvPT5_SC_PT3_PKSD_PT1_PKSH_PT2_PKSL_T4_iiT6__param_8];
	bar.sync 	0;
	ld.shared.u32 	%r3, [_ZZN3cub18CUB_300001_SM_10006detail10radix_sort29DeviceRadixSortOnesweepKernelINS1_5radix10policy_hubIiNS0_8NullTypeEjE10Policy1000ELNS0_9SortOrderE0EiS6_jiiNS1_21identity_decomposer_tEEEvPT5_SC_PT3_PKSD_PT1_PKSH_PT2_PKSL_T4_iiT6_E1s+30720];
	mul.lo.s32 	%r4, %r3, 7680;
	add.s32 	%r332, %r4, 7680;
	setp.gt.s32 	%p2, %r332, %r1888;
	@%p2 bra 	$L__BB4_4;
	and.b32  	%r333, %r1, 31;
	and.b32  	%r334, %r1, 992;
	mul.lo.s32 	%r335, %r334, 20;
	or.b32  	%r336, %r335, %r333;
	cvt.u64.u32 	%rd19, %r4;
	cvt.u64.u32 	%rd20, %r336;
	add.s64 	%rd21, %rd20, %rd19;
	shl.b64 	%rd22, %rd21, 2;
	add.s64 	%rd23, %rd2, %rd22;
	ld.global.u32 	%r1916, [%rd23];
	ld.global.u32 	%r1917, [%rd23+128];
	ld.global.u32 	%r1918, [%rd23+256];
	ld.global.u32 	%r1919, [%rd23+384];
	ld.global.u32 	%r1920, [%rd23+512];
	ld.global.u32 	%r1921, [%rd23+640];
	ld.global.u32 	%r1922, [%rd23+768];
	ld.global.u32 	%r1923, [%rd23+896];
	ld.global.u32 	%r1924, [%rd23+1024];
	ld.global.u32 	%r1925, [%rd23+1152];
	ld.global.u32 	%r1926, [%rd23+1280];
	ld.global.u32 	%r1927, [%rd23+1408];
	ld.global.u32 	%r1928, [%rd23+1536];
	ld.global.u32 	%r1929, [%rd23+1664];
	ld.global.u32 	%r1930, [%rd23+1792];
	ld.global.u32 	%r1931, [%rd23+1920];
	ld.global.u32 	%r1932, [%rd23+2048];
	ld.global.u32 	%r1933, [%rd23+2176];
	ld.global.u32 	%r1934, [%rd23+2304];
	ld.global.u32 	%r1935, [%rd23+2432];
	bra.uni 	$L__BB4_44;
$L__BB4_4:
	ld.param.u32 	%r1889, [_ZN3cub18CUB_300001_SM_10006detail10radix_sort29DeviceRadixSortOnesweepKernelINS1_5radix10policy_hubIiNS0_8NullTypeEjE10Policy1000ELNS0_9SortOrderE0EiS6_jiiNS1_21identity_decomposer_tEEEvPT5_SC_PT3_PKSD_PT1_PKSH_PT2_PKSL_T4_iiT6__param_8];
	cvt.u64.u32 	%rd24, %r4;
	sub.s32 	%r25, %r1889, %r4;
	and.b32  	%r338, %r1, 31;
	and.b32  	%r339, %r1, 992;
	mul.lo.s32 	%r340, %r339, 20;
	or.b32  	%r26, %r340, %r338;
	setp.ge.s32 	%p3, %r26, %r25;
	cvt.u64.u32 	%rd25, %r26;
	add.s64 	%rd26, %rd25, %rd24;
	shl.b64 	%rd27, %rd26, 2;
	add.s64 	%rd3, %rd2, %rd27;
	mov.b32 	%r1916, 2147483647;
	@%p3 bra 	$L__BB4_6;
	ld.global.u32 	%r1916, [%rd3];
$L__BB4_6:
	add.s32 	%r342, %r26, 32;
	setp.ge.s32 	%p4, %r342, %r25;
	mov.b32 	%r1917, 2147483647;
	@%p4 bra 	$L__BB4_8;
	ld.global.u32 	%r1917, [%rd3+128];
$L__BB4_8:
	add.s32 	%r344, %r26, 64;
	setp.ge.s32 	%p5, %r344, %r25;
	mov.b32 	%r1918, 2147483647;
	@%p5 bra 	$L__BB4_10;
	ld.global.u32 	%r1918, [%rd3+256];
$L__BB4_10:
	add.s32 	%r346, %r26, 96;
	setp.ge.s32 	%p6, %r346, %r25;
	mov.b32 	%r1919, 2147483647;
	@%p6 bra 	$L__BB4_12;
	ld.global.u32 	%r1919, [%rd3+384];
$L__BB4_12:
	add.s32 	%r348, %r26, 128;
	setp.ge.s32 	%p7, %r348, %r25;
	mov.b32 	%r1920, 2147483647;
	@%p7 bra 	$L__BB4_14;
	ld.global.u32 	%r1920, [%rd3+512];
$L__BB4_14:
	add.s32 	%r350, %r26, 160;
	setp.ge.s32 	%p8, %r350, %r25;
	mov.b32 	%r1921, 2147483647;
	@%p8 bra 	$L__BB4_16;
	ld.global.u32 	%r1921, [%rd3+640];
$L__BB4_16:
	add.s32 	%r352, %r26, 192;
	setp.ge.s32 	%p9, %r352, %r25;
	mov.b32 	%r1922, 2147483647;
	@%p9 bra 	$L__BB4_18;
	ld.global.u32 	%r1922, [%rd3+768];
$L__BB4_18:
	add.s32 	%r354, %r26, 224;
	setp.ge.s32 	%p10, %r354, %r25;
	mov.b32 	%r1923, 2147483647;
	@%p10 bra 	$L__BB4_20;
	ld.global.u32 	%r1923, [%rd3+896];
$L__BB4_20:
	add.s32 	%r356, %r26, 256;
	setp.ge.s32 	%p11, %r356, %r25;
	mov.b32 	%r1924, 2147483647;
	@%p11 bra 	$L__BB4_22;
	ld.global.u32 	%r1924, [%rd3+1024];
$L__BB4_22:
	add.s32 	%r358, %r26, 288;
	setp.ge.s32 	%p12, %r358, %r25;
	mov.b32 	%r1925, 2147483647;
	@%p12 bra 	$L__BB4_24;
	ld.global.u32 	%r1925, [%rd3+1152];
$L__BB4_24:
	add.s32 	%r360, %r26, 320;
	setp.ge.s32 	%p13, %r360, %r25;
	mov.b32 	%r1926, 2147483647;
	@%p13 bra 	$L__BB4_26;
	ld.global.u32 	%r1926, [%rd3+1280];
$L__BB4_26:
	add.s32 	%r362, %r26, 352;
	setp.ge.s32 	%p14, %r362, %r25;
	mov.b32 	%r1927, 2147483647;
	@%p14 bra 	$L__BB4_28;
	ld.global.u32 	%r1927, [%rd3+1408];
$L__BB4_28:
	add.s32 	%r364, %r26, 384;
	setp.ge.s32 	%p15, %r364, %r25;
	mov.b32 	%r1928, 2147483647;
	@%p15 bra 	$L__BB4_30;
	ld.global.u32 	%r1928, [%rd3+1536];
$L__BB4_30:
	add.s32 	%r366, %r26, 416;
	setp.ge.s32 	%p16, %r366, %r25;
	mov.b32 	%r1929, 2147483647;
	@%p16 bra 	$L__BB4_32;
	ld.global.u32 	%r1929, [%rd3+1664];
$L__BB4_32:
	add.s32 	%r368, %r26, 448;
	setp.ge.s32 	%p17, %r368, %r25;
	mov.b32 	%r1930, 2147483647;
	@%p17 bra 	$L__BB4_34;
	ld.global.u32 	%r1930, [%rd3+1792];
$L__BB4_34:
	add.s32 	%r370, %r26, 480;
	setp.ge.s32 	%p18, %r370, %r25;
	mov.b32 	%r1931, 2147483647;
	@%p18 bra 	$L__BB4_36;
	ld.global.u32 	%r1931, [%rd3+1920];
$L__BB4_36:
	add.s32 	%r372, %r26, 512;
	setp.ge.s32 	%p19, %r372, %r25;
	mov.b32 	%r1932, 2147483647;
	@%p19 bra 	$L__BB4_38;
	ld.global.u32 	%r1932, [%rd3+2048];
$L__BB4_38:
	add.s32 	%r374, %r26, 544;
	setp.ge.s32 	%p20, %r374, %r25;
	mov.b32 	%r1933, 2147483647;
	@%p20 bra 	$L__BB4_40;
	ld.global.u32 	%r1933, [%rd3+2176];
$L__BB4_40:
	add.s32 	%r376, %r26, 576;
	setp.ge.s32 	%p21, %r376, %r25;
	mov.b32 	%r1934, 2147483647;
	@%p21 bra 	$L__BB4_42;
	ld.global.u32 	%r1934, [%rd3+2304];
$L__BB4_42:
	add.s32 	%r378, %r26, 608;
	setp.ge.s32 	%p22, %r378, %r25;
	mov.b32 	%r1935, 2147483647;
	@%p22 bra 	$L__BB4_44;
	ld.global.u32 	%r1935, [%rd3+2432];
$L__BB4_44:
	ld.param.u32 	%r1896, [_ZN3cub18CUB_300001_SM_10006detail10radix_sort29DeviceRadixSortOnesweepKernelINS1_5radix10policy_hubIiNS0_8NullTypeEjE10Policy1000ELNS0_9SortOrderE0EiS6_jiiNS1_21identity_decomposer_tEEEvPT5_SC_PT3_PKSD_PT1_PKSH_PT2_PKSL_T4_iiT6__param_10];
	mov.b32 	%r379, -1;
	shl.b32 	%r380, %r379, %r1896;
	not.b32 	%r86, %r380;
	shr.u32 	%r87, %r1, 5;
	shl.b32 	%r381, %r87, 10;
	mov.u32 	%r382, _ZZN3cub18CUB_300001_SM_10006detail10radix_sort29DeviceRadixSortOnesweepKernelINS1_5radix10policy_hubIiNS0_8NullTypeEjE10Policy1000ELNS0_9SortOrderE0EiS6_jiiNS1_21identity_decomposer_tEEEvPT5_SC_PT3_PKSD_PT1_PKSH_PT2_PKSL_T4_iiT6_E1s;
	add.s32 	%r88, %r382, %r381;
	setp.gt.s32 	%p23, %r330, 255;
	@%p23 bra 	$L__BB4_57;
	max.s32 	%r383, %r330, 224;
	sub.s32 	%r384, %r383, %r330;
	add.s32 	%r385, %r384, 31;
	shr.u32 	%r386, %r385, 5;
	add.s32 	%r89, %r386, 1;
	and.b32  	%r90, %r89, 15;
	setp.lt.u32 	%p24, %r385, 480;
	mov.u32 	%r1939, %r330;
	@%p24 bra 	$L__BB4_48;
	and.b32  	%r387, %r89, 268435440;
	neg.s32 	%r1937, %r387;
	shl.b32 	%r389, %r330, 2;
	add.s32 	%r390, %r381, %r389;
	add.s32 	%r392, %r390, %r382;
	add.s32 	%r1936, %r392, 1024;
	mov.u32 	%r1939, %r330;
$L__BB4_47:
	.pragma "nounroll";
	mov.b32 	%r393, 0;
	st.shared.u32 	[%r1936+-1024], %r393;
	st.shared.u32 	[%r1936+-896], %r393;
	st.shared.u32 	[%r1936+-768], %r393;
	st.shared.u32 	[%r1936+-640], %r393;
	st.shared.u32 	[%r1936+-512], %r393;
	st.shared.u32 	[%r1936+-384], %r393;
	st.shared.u32 	[%r1936+-256], %r393;
	st.shared.u32 	[%r1936+-128], %r393;
	st.shared.u32 	[%r1936], %r393;
	st.shared.u32 	[%r1936+128], %r393;
	st.shared.u32 	[%r1936+256], %r393;
	st.shared.u32 	[%r1936+384], %r393;
	st.shared.u32 	[%r1936+512], %r393;
	st.shared.u32 	[%r1936+640], %r393;
	st.shared.u32 	[%r1936+768], %r393;
	st.shared.u32 	[%r1936+896], %r393;
	add.s32 	%r1939, %r1939, 512;
	add.s32 	%r1937, %r1937, 16;
	add.s32 	%r1936, %r1936, 2048;
	setp.ne.s32 	%p25, %r1937, 0;
	@%p25 bra 	$L__BB4_47;
$L__BB4_48:
	setp.eq.s32 	%p26, %r90, 0;
	@%p26 bra 	$L__BB4_57;
	and.b32  	%r100, %r89, 7;
	setp.lt.u32 	%p27, %r90, 8;
	@%p27 bra 	$L__BB4_51;
	shl.b32 	%r394, %r1939, 2;
	add.s32 	%r395, %r88, %r394;
	mov.b32 	%r396, 0;
	st.shared.u32 	[%r395], %r396;
	st.shared.u32 	[%r395+128], %r396;
	st.shared.u32 	[%r395+256], %r396;
	st.shared.u32 	[%r395+384], %r396;
	st.shared.u32 	[%r395+512], %r396;
	st.shared.u32 	[%r395+640], %r396;
	st.shared.u32 	[%r395+768], %r396;
	st.shared.u32 	[%r395+896], %r396;
	add.s32 	%r1939, %r1939, 256;
$L__BB4_51:
	setp.eq.s32 	%p28, %r100, 0;
	@%p28 bra 	$L__BB4_57;
	and.b32  	%r103, %r89, 3;
	setp.lt.u32 	%p29, %r100, 4;
	@%p29 bra 	$L__BB4_54;
	shl.b32 	%r397, %r1939, 2;
	add.s32 	%r398, %r88, %r397;
	mov.b32 	%r399, 0;
	st.shared.u32 	[%r398], %r399;
	st.shared.u32 	[%r398+128], %r399;
	st.shared.u32 	[%r398+256], %r399;
	st.shared.u32 	[%r398+384], %r399;
	add.s32 	%r1939, %r1939, 128;
$L__BB4_54:
	setp.eq.s32 	%p30, %r103, 0;
	@%p30 bra 	$L__BB4_57;
	shl.b32 	%r401, %r1939, 2;
	add.s32 	%r402, %r381, %r401;
	add.s32 	%r1943, %r382, %r402;
	neg.s32 	%r1942, %r103;
$L__BB4_56:
	.pragma "nounroll";
	mov.b32 	%r404, 0;
	st.shared.u32 	[%r1943], %r404;
	add.s32 	%r1943, %r1943, 128;
	add.s32 	%r1942, %r1942, 1;
	setp.ne.s32 	%p31, %r1942, 0;
	@%p31 bra 	$L__BB4_56;
$L__BB4_57:
	bar.warp.sync 	-1;
	xor.b32  	%r406, %r1916, -2147483648;
	shr.u32 	%r407, %r406, %r328;
	and.b32  	%r112, %r407, %r86;
	shl.b32 	%r408, %r112, 2;
	add.s32 	%r409, %r88, %r408;
	atom.shared.add.u32 	%r410, [%r409], 1;
	xor.b32  	%r411, %r1917, -2147483648;
	shr.u32 	%r412, %r411, %r328;
	and.b32  	%r413, %r412, %r86;
	shl.b32 	%r414, %r413, 2;
	add.s32 	%r415, %r88, %r414;
	atom.shared.add.u32 	%r416, [%r415], 1;
	xor.b32  	%r417, %r1918, -2147483648;
	shr.u32 	%r418, %r417, %r328;
	and.b32  	%r419, %r418, %r86;
	shl.b32 	%r420, %r419, 2;
	add.s32 	%r421, %r88, %r420;
	atom.shared.add.u32 	%r422, [%r421], 1;
	xor.b32  	%r423, %r1919, -2147483648;
	shr.u32 	%r424, %r423, %r328;
	and.b32  	%r425, %r424, %r86;
	shl.b32 	%r426, %r425, 2;
	add.s32 	%r427, %r88, %r426;
	atom.shared.add.u32 	%r428, [%r427], 1;
	xor.b32  	%r429, %r1920, -2147483648;
	shr.u32 	%r430, %r429, %r328;
	and.b32  	%r431, %r430, %r86;
	shl.b32 	%r432, %r431, 2;
	add.s32 	%r433, %r88, %r432;
	atom.shared.add.u32 	%r434, [%r433], 1;
	xor.b32  	%r435, %r1921, -2147483648;
	shr.u32 	%r436, %r435, %r328;
	and.b32  	%r437, %r436, %r86;
	shl.b32 	%r438, %r437, 2;
	add.s32 	%r439, %r88, %r438;
	atom.shared.add.u32 	%r440, [%r439], 1;
	xor.b32  	%r441, %r1922, -2147483648;
	shr.u32 	%r442, %r441, %r328;
	and.b32  	%r443, %r442, %r86;
	shl.b32 	%r444, %r443, 2;
	add.s32 	%r445, %r88, %r444;
	atom.shared.add.u32 	%r446, [%r445], 1;
	xor.b32  	%r447, %r1923, -2147483648;
	shr.u32 	%r448, %r447, %r328;
	and.b32  	%r449, %r448, %r86;
	shl.b32 	%r450, %r449, 2;
	add.s32 	%r451, %r88, %r450;
	atom.shared.add.u32 	%r452, [%r451], 1;
	xor.b32  	%r453, %r1924, -2147483648;
	shr.u32 	%r454, %r453, %r328;
	and.b32  	%r455, %r454, %r86;
	shl.b32 	%r456, %r455, 2;
	add.s32 	%r457, %r88, %r456;
	atom.shared.add.u32 	%r458, [%r457], 1;
	xor.b32  	%r459, %r1925, -2147483648;
	shr.u32 	%r460, %r459, %r328;
	and.b32  	%r461, %r460, %r86;
	shl.b32 	%r462, %r461, 2;
	add.s32 	%r463, %r88, %r462;
	atom.shared.add.u32 	%r464, [%r463], 1;
	xor.b32  	%r465, %r1926, -2147483648;
	shr.u32 	%r466, %r465, %r328;
	and.b32  	%r467, %r466, %r86;
	shl.b32 	%r468, %r467, 2;
	add.s32 	%r469, %r88, %r468;
	atom.shared.add.u32 	%r470, [%r469], 1;
	xor.b32  	%r471, %r1927, -2147483648;
	shr.u32 	%r472, %r471, %r328;
	and.b32  	%r473, %r472, %r86;
	shl.b32 	%r474, %r473, 2;
	add.s32 	%r475, %r88, %r474;
	atom.shared.add.u32 	%r476, [%r475], 1;
	xor.b32  	%r477, %r1928, -2147483648;
	shr.u32 	%r478, %r477, %r328;
	and.b32  	%r479, %r478, %r86;
	shl.b32 	%r480, %r479, 2;
	add.s32 	%r481, %r88, %r480;
	atom.shared.add.u32 	%r482, [%r481], 1;
	xor.b32  	%r483, %r1929, -2147483648;
	shr.u32 	%r484, %r483, %r328;
	and.b32  	%r485, %r484, %r86;
	shl.b32 	%r486, %r485, 2;
	add.s32 	%r487, %r88, %r486;
	atom.shared.add.u32 	%r488, [%r487], 1;
	xor.b32  	%r489, %r1930, -2147483648;
	shr.u32 	%r490, %r489, %r328;
	and.b32  	%r491, %r490, %r86;
	shl.b32 	%r492, %r491, 2;
	add.s32 	%r493, %r88, %r492;
	atom.shared.add.u32 	%r494, [%r493], 1;
	xor.b32  	%r495, %r1931, -2147483648;
	shr.u32 	%r496, %r495, %r328;
	and.b32  	%r497, %r496, %r86;
	shl.b32 	%r498, %r497, 2;
	add.s32 	%r499, %r88, %r498;
	atom.shared.add.u32 	%r500, [%r499], 1;
	xor.b32  	%r501, %r1932, -2147483648;
	shr.u32 	%r502, %r501, %r328;
	and.b32  	%r503, %r502, %r86;
	shl.b32 	%r504, %r503, 2;
	add.s32 	%r505, %r88, %r504;
	atom.shared.add.u32 	%r506, [%r505], 1;
	xor.b32  	%r507, %r1933, -2147483648;
	shr.u32 	%r508, %r507, %r328;
	and.b32  	%r509, %r508, %r86;
	shl.b32 	%r510, %r509, 2;
	add.s32 	%r511, %r88, %r510;
	atom.shared.add.u32 	%r512, [%r511], 1;
	xor.b32  	%r513, %r1934, -2147483648;
	shr.u32 	%r514, %r513, %r328;
	and.b32  	%r515, %r514, %r86;
	shl.b32 	%r516, %r515, 2;
	add.s32 	%r517, %r88, %r516;
	atom.shared.add.u32 	%r518, [%r517], 1;
	xor.b32  	%r1969, %r1935, -2147483648;
	shr.u32 	%r519, %r1969, %r328;
	and.b32  	%r520, %r519, %r86;
	shl.b32 	%r521, %r520, 2;
	add.s32 	%r522, %r88, %r521;
	atom.shared.add.u32 	%r523, [%r522], 1;
	bar.sync 	0;
	setp.gt.u32 	%p32, %r1, 255;
	shl.b32 	%r524, %r1, 2;
	add.s32 	%r114, %r382, %r524;
	mov.b32 	%r1944, 0;
	@%p32 bra 	$L__BB4_59;
	ld.shared.u32 	%r526, [%r114];
	mov.b32 	%r527, 0;
	st.shared.u32 	[%r114], %r527;
	ld.shared.u32 	%r528, [%r114+1024];
	st.shared.u32 	[%r114+1024], %r526;
	add.s32 	%r529, %r528, %r526;
	ld.shared.u32 	%r530, [%r114+2048];
	st.shared.u32 	[%r114+2048], %r529;
	add.s32 	%r531, %r530, %r529;
	ld.shared.u32 	%r532, [%r114+3072];
	st.shared.u32 	[%r114+3072], %r531;
	add.s32 	%r533, %r532, %r531;
	ld.shared.u32 	%r534, [%r114+4096];
	st.shared.u32 	[%r114+4096], %r533;
	add.s32 	%r535, %r534, %r533;
	ld.shared.u32 	%r536, [%r114+5120];
	st.shared.u32 	[%r114+5120], %r535;
	add.s32 	%r537, %r536, %r535;
	ld.shared.u32 	%r538, [%r114+6144];
	st.shared.u32 	[%r114+6144], %r537;
	add.s32 	%r539, %r538, %r537;
	ld.shared.u32 	%r540, [%r114+7168];
	st.shared.u32 	[%r114+7168], %r539;
	add.s32 	%r541, %r540, %r539;
	ld.shared.u32 	%r542, [%r114+8192];
	st.shared.u32 	[%r114+8192], %r541;
	add.s32 	%r543, %r542, %r541;
	ld.shared.u32 	%r544, [%r114+9216];
	st.shared.u32 	[%r114+9216], %r543;
	add.s32 	%r545, %r544, %r543;
	ld.shared.u32 	%r546, [%r114+10240];
	st.shared.u32 	[%r114+10240], %r545;
	add.s32 	%r547, %r546, %r545;
	ld.shared.u32 	%r548, [%r114+11264];
	st.shared.u32 	[%r114+11264], %r547;
	add.s32 	%r1944, %r548, %r547;
$L__BB4_59:
	ld.param.u64 	%rd131, [_ZN3cub18CUB_300001_SM_10006detail10radix_sort29DeviceRadixSortOnesweepKernelINS1_5radix10policy_hubIiNS0_8NullTypeEjE10Policy1000ELNS0_9SortOrderE0EiS6_jiiNS1_21identity_decomposer_tEEEvPT5_SC_PT3_PKSD_PT1_PKSH_PT2_PKSL_T4_iiT6__param_0];
	setp.gt.u32 	%p33, %r1, 255;
	shl.b32 	%r549, %r3, 8;
	add.s32 	%r550, %r549, %r1;
	cvta.to.global.u64 	%rd4, %rd131;
	mul.wide.s32 	%rd28, %r550, 4;
	add.s64 	%rd5, %rd4, %rd28;
	@%p33 bra 	$L__BB4_61;
	or.b32  	%r551, %r1944, 1073741824;
	st.volatile.global.u32 	[%rd5], %r551;
$L__BB4_61:
	ld.param.u64 	%rd138, [_ZN3cub18CUB_300001_SM_10006detail10radix_sort29DeviceRadixSortOnesweepKernelINS1_5radix10policy_hubIiNS0_8NullTypeEjE10Policy1000ELNS0_9SortOrderE0EiS6_jiiNS1_21identity_decomposer_tEEEvPT5_SC_PT3_PKSD_PT1_PKSH_PT2_PKSL_T4_iiT6__param_3];
	ld.param.u64 	%rd134, [_ZN3cub18CUB_300001_SM_10006detail10radix_sort29DeviceRadixSortOnesweepKernelINS1_5radix10policy_hubIiNS0_8NullTypeEjE10Policy1000ELNS0_9SortOrderE0EiS6_jiiNS1_21identity_decomposer_tEEEvPT5_SC_PT3_PKSD_PT1_PKSH_PT2_PKSL_T4_iiT6__param_2];
	xor.b32  	%r1954, %r1920, -2147483648;
	xor.b32  	%r1955, %r1921, -2147483648;
	xor.b32  	%r1956, %r1922, -2147483648;
	xor.b32  	%r1958, %r1924, -2147483648;
	xor.b32  	%r1959, %r1925, -2147483648;
	xor.b32  	%r1957, %r1923, -2147483648;
	xor.b32  	%r1960, %r1926, -2147483648;
	xor.b32  	%r1953, %r1919, -2147483648;
	xor.b32  	%r1950, %r1916, -2147483648;
	xor.b32  	%r1962, %r1928, -2147483648;
	xor.b32  	%r1961, %r1927, -2147483648;
	xor.b32  	%r1951, %r1917, -2147483648;
	xor.b32  	%r1964, %r1930, -2147483648;
	xor.b32  	%r1963, %r1929, -2147483648;
	xor.b32  	%r1965, %r1931, -2147483648;
	xor.b32  	%r1966, %r1932, -2147483648;
	xor.b32  	%r1952, %r1918, -2147483648;
	xor.b32  	%r1967, %r1933, -2147483648;
	xor.b32  	%r1968, %r1934, -2147483648;
	setp.lt.u32 	%p34, %r1, 256;
	setp.eq.s32 	%p35, %r1944, 7680;
	and.pred  	%p36, %p34, %p35;
	selp.u32 	%r552, 1, 0, %p36;
	{ 
	.reg .pred 	%p1; 
	.reg .pred 	%p2; 
	setp.ne.u32 	%p1, %r552, 0; 
	bar.red.or.pred 	%p2, 0, %p1; 
	selp.u32 	%r553, 1, 0, %p2; 
	}
	setp.eq.s32 	%p37, %r553, 0;
	cvta.to.global.u64 	%rd29, %rd134;
	mul.wide.u32 	%rd30, %r1, 4;
	add.s64 	%rd6, %rd29, %rd30;
	cvta.to.global.u64 	%rd31, %rd138;
	add.s64 	%rd7, %rd31, %rd30;
	@%p37 bra 	$L__BB4_115;
	setp.gt.u32 	%p38, %r1, 255;
	setp.gt.u32 	%p39, %r1, %r112;
	selp.b32 	%r136, 7680, 0, %p39;
	@%p38 bra 	$L__BB4_70;
	ld.global.u32 	%r554, [%rd7];
	sub.s32 	%r1948, %r554, %r136;
	st.shared.u32 	[%r114+30720], %r1948;
	setp.lt.s32 	%p40, %r3, 1;
	mov.u32 	%r1949, %r1944;
	@%p40 bra 	$L__BB4_69;
	mov.b32 	%r1946, -1;
	mov.u32 	%r1945, %r3;
	mov.u32 	%r1949, %r1944;
$L__BB4_65:
	add.s32 	%r141, %r1945, -1;
	shl.b32 	%r556, %r141, 8;
	add.s32 	%r557, %r556, %r1;
	mul.wide.s32 	%rd32, %r557, 4;
	add.s64 	%rd8, %rd4, %rd32;
$L__BB4_66:
	membar.cta;
	ld.volatile.global.u32 	%r142, [%rd8];
	setp.eq.s32 	%p41, %r142, 0;
	@%p41 bra 	$L__BB4_66;
	and.b32  	%r558, %r142, 1073741823;
	add.s32 	%r1949, %r558, %r1949;
	setp.gt.s32 	%p42, %r142, -1;
	vote.sync.ballot.b32 	%r1946, %p42, %r1946;
	setp.gt.u32 	%p44, %r1945, 1;
	and.pred  	%p45, %p42, %p44;
	mov.u32 	%r1945, %r141;
	@%p45 bra 	$L__BB4_65;
	ld.shared.u32 	%r1948, [%r114+30720];
$L__BB4_69:
	or.b32  	%r559, %r1949, -2147483648;
	st.volatile.global.u32 	[%rd5], %r559;
	sub.s32 	%r560, %r1949, %r1944;
	add.s32 	%r561, %r560, %r1948;
	st.shared.u32 	[%r114+30720], %r561;
$L__BB4_70:
	ld.param.u32 	%r1890, [_ZN3cub18CUB_300001_SM_10006detail10radix_sort29DeviceRadixSortOnesweepKernelINS1_5radix10policy_hubIiNS0_8NullTypeEjE10Policy1000ELNS0_9SortOrderE0EiS6_jiiNS1_21identity_decomposer_tEEEvPT5_SC_PT3_PKSD_PT1_PKSH_PT2_PKSL_T4_iiT6__param_8];
	ld.param.u64 	%rd135, [_ZN3cub18CUB_300001_SM_10006detail10radix_sort29DeviceRadixSortOnesweepKernelINS1_5radix10policy_hubIiNS0_8NullTypeEjE10Policy1000ELNS0_9SortOrderE0EiS6_jiiNS1_21identity_decomposer_tEEEvPT5_SC_PT3_PKSD_PT1_PKSH_PT2_PKSL_T4_iiT6__param_2];
	setp.gt.u32 	%p46, %r1, 255;
	mad.lo.s32 	%r148, %r3, 7680, 7680;
	setp.lt.s32 	%p47, %r148, %r1890;
	setp.eq.s64 	%p48, %rd135, 0;
	or.pred  	%p49, %p48, %p47;
	or.pred  	%p50, %p46, %p49;
	@%p50 bra 	$L__BB4_72;
	ld.shared.u32 	%r562, [%r114+30720];
	add.s32 	%r563, %r136, %r1944;
	add.s32 	%r564, %r563, %r562;
	st.global.u32 	[%rd6], %r564;
$L__BB4_72:
	ld.param.u32 	%r1891, [_ZN3cub18CUB_300001_SM_10006detail10radix_sort29DeviceRadixSortOnesweepKernelINS1_5radix10policy_hubIiNS0_8NullTypeEjE10Policy1000ELNS0_9SortOrderE0EiS6_jiiNS1_21identity_decomposer_tEEEvPT5_SC_PT3_PKSD_PT1_PKSH_PT2_PKSL_T4_iiT6__param_8];
	setp.gt.s32 	%p51, %r148, %r1891;
	bar.sync 	0;
	shl.b32 	%r565, %r112, 2;
	mov.u32 	%r566, _ZZN3cub18CUB_300001_SM_10006detail10radix_sort29DeviceRadixSortOnesweepKernelINS1_5radix10policy_hubIiNS0_8NullTypeEjE10Policy1000ELNS0_9SortOrderE0EiS6_jiiNS1_21identity_decomposer_tEEEvPT5_SC_PT3_PKSD_PT1_PKSH_PT2_PKSL_T4_iiT6_E1s;
	add.s32 	%r567, %r566, %r565;
	ld.shared.u32 	%rd9, [%r567+30720];
	@%p51 bra 	$L__BB4_74;
	and.b32  	%r568, %r1, 31;
	and.b32  	%r569, %r1, 992;
	mul.lo.s32 	%r570, %r569, 20;
	or.b32  	%r571, %r570, %r568;
	cvt.u64.u32 	%rd33, %r571;
	add.s64 	%rd34, %rd33, %rd9;
	shl.b64 	%rd35, %rd34, 2;
	add.s64 	%rd36, %rd1, %rd35;
	st.global.u32 	[%rd36], %r1916;
	st.global.u32 	[%rd36+128], %r1917;
	st.global.u32 	[%rd36+256], %r1918;
	st.global.u32 	[%rd36+384], %r1919;
	st.global.u32 	[%rd36+512], %r1920;
	st.global.u32 	[%rd36+640], %r1921;
	st.global.u32 	[%rd36+768], %r1922;
	st.global.u32 	[%rd36+896], %r1923;
	st.global.u32 	[%rd36+1024], %r1924;
	st.global.u32 	[%rd36+1152], %r1925;
	st.global.u32 	[%rd36+1280], %r1926;
	st.global.u32 	[%rd36+1408], %r1927;
	st.global.u32 	[%rd36+1536], %r1928;
	st.global.u32 	[%rd36+1664], %r1929;
	st.global.u32 	[%rd36+1792], %r1930;
	st.global.u32 	[%rd36+1920], %r1931;
	st.global.u32 	[%rd36+2048], %r1932;
	st.global.u32 	[%rd36+2176], %r1933;
	st.global.u32 	[%rd36+2304], %r1934;
	st.global.u32 	[%rd36+2432], %r1935;
	bra.uni 	$L__BB4_114;
$L__BB4_74:
	ld.param.u32 	%r1892, [_ZN3cub18CUB_300001_SM_10006detail10radix_sort29DeviceRadixSortOnesweepKernelINS1_5radix10policy_hubIiNS0_8NullTypeEjE10Policy1000ELNS0_9SortOrderE0EiS6_jiiNS1_21identity_decomposer_tEEEvPT5_SC_PT3_PKSD_PT1_PKSH_PT2_PKSL_T4_iiT6__param_8];
	mad.lo.s32 	%r149, %r3, -7680, %r1892;
	and.b32  	%r572, %r1, 31;
	and.b32  	%r573, %r1, 992;
	mul.lo.s32 	%r574, %r573, 20;
	or.b32  	%r150, %r574, %r572;
	setp.ge.s32 	%p52, %r150, %r149;
	cvt.u64.u32 	%rd37, %r150;
	add.s64 	%rd38, %rd37, %rd9;
	shl.b64 	%rd39, %rd38, 2;
	add.s64 	%rd10, %rd1, %rd39;
	@%p52 bra 	$L__BB4_76;
	st.global.u32 	[%rd10], %r1916;
$L__BB4_76:
	add.s32 	%r575, %r150, 32;
	setp.ge.s32 	%p53, %r575, %r149;
	@%p53 bra 	$L__BB4_78;
	st.global.u32 	[%rd10+128], %r1917;
$L__BB4_78:
	add.s32 	%r576, %r150, 64;
	setp.ge.s32 	%p54, %r576, %r149;
	@%p54 bra 	$L__BB4_80;
	st.global.u32 	[%rd10+256], %r1918;
$L__BB4_80:
	add.s32 	%r577, %r150, 96;
	setp.ge.s32 	%p55, %r577, %r149;
	@%p55 bra 	$L__BB4_82;
	st.global.u32 	[%rd10+384], %r1919;
$L__BB4_82:
	add.s32 	%r578, %r150, 128;
	setp.ge.s32 	%p56, %r578, %r149;
	@%p56 bra 	$L__BB4_84;
	st.global.u32 	[%rd10+512], %r1920;
$L__BB4_84:
	add.s32 	%r579, %r150, 160;
	setp.ge.s32 	%p57, %r579, %r149;
	@%p57 bra 	$L__BB4_86;
	st.global.u32 	[%rd10+640], %r1921;
$L__BB4_86:
	add.s32 	%r580, %r150, 192;
	setp.ge.s32 	%p58, %r580, %r149;
	@%p58 bra 	$L__BB4_88;
	st.global.u32 	[%rd10+768], %r1922;
$L__BB4_88:
	add.s32 	%r581, %r150, 224;
	setp.ge.s32 	%p59, %r581, %r149;
	@%p59 bra 	$L__BB4_90;
	st.global.u32 	[%rd10+896], %r1923;
$L__BB4_90:
	add.s32 	%r582, %r150, 256;
	setp.ge.s32 	%p60, %r582, %r149;
	@%p60 bra 	$L__BB4_92;
	st.global.u32 	[%rd10+1024], %r1924;
$L__BB4_92:
	add.s32 	%r583, %r150, 288;
	setp.ge.s32 	%p61, %r583, %r149;
	@%p61 bra 	$L__BB4_94;
	st.global.u32 	[%rd10+1152], %r1925;
$L__BB4_94:
	add.s32 	%r584, %r150, 320;
	setp.ge.s32 	%p62, %r584, %r149;
	@%p62 bra 	$L__BB4_96;
	st.global.u32 	[%rd10+1280], %r1926;
$L__BB4_96:
	add.s32 	%r585, %r150, 352;
	setp.ge.s32 	%p63, %r585, %r149;
	@%p63 bra 	$L__BB4_98;
	st.global.u32 	[%rd10+1408], %r1927;
$L__BB4_98:
	add.s32 	%r586, %r150, 384;
	setp.ge.s32 	%p64, %r586, %r149;
	@%p64 bra 	$L__BB4_100;
	st.global.u32 	[%rd10+1536], %r1928;
$L__BB4_100:
	add.s32 	%r587, %r150, 416;
	setp.ge.s32 	%p65, %r587, %r149;
	@%p65 bra 	$L__BB4_102;
	st.global.u32 	[%rd10+1664], %r1929;
$L__BB4_102:
	add.s32 	%r588, %r150, 448;
	setp.ge.s32 	%p66, %r588, %r149;
	@%p66 bra 	$L__BB4_104;
	st.global.u32 	[%rd10+1792], %r1930;
$L__BB4_104:
	add.s32 	%r589, %r150, 480;
	setp.ge.s32 	%p67, %r589, %r149;
	@%p67 bra 	$L__BB4_106;
	st.global.u32 	[%rd10+1920], %r1931;
$L__BB4_106:
	add.s32 	%r590, %r150, 512;
	setp.ge.s32 	%p68, %r590, %r149;
	@%p68 bra 	$L__BB4_108;
	st.global.u32 	[%rd10+2048], %r1932;
$L__BB4_108:
	add.s32 	%r591, %r150, 544;
	setp.ge.s32 	%p69, %r591, %r149;
	@%p69 bra 	$L__BB4_110;
	st.global.u32 	[%rd10+2176], %r1933;
$L__BB4_110:
	add.s32 	%r592, %r150, 576;
	setp.ge.s32 	%p70, %r592, %r149;
	@%p70 bra 	$L__BB4_112;
	st.global.u32 	[%rd10+2304], %r1934;
$L__BB4_112:
	add.s32 	%r593, %r150, 608;
	setp.ge.s32 	%p71, %r593, %r149;
	@%p71 bra 	$L__BB4_114;
	st.global.u32 	[%rd10+2432], %r1935;
$L__BB4_114:
	// begin inline asm
	exit;
	// end inline asm
	mov.u32 	%r1950, %r1916;
	mov.u32 	%r1951, %r1917;
	mov.u32 	%r1952, %r1918;
	mov.u32 	%r1953, %r1919;
	mov.u32 	%r1954, %r1920;
	mov.u32 	%r1955, %r1921;
	mov.u32 	%r1956, %r1922;
	mov.u32 	%r1957, %r1923;
	mov.u32 	%r1958, %r1924;
	mov.u32 	%r1959, %r1925;
	mov.u32 	%r1960, %r1926;
	mov.u32 	%r1961, %r1927;
	mov.u32 	%r1962, %r1928;
	mov.u32 	%r1963, %r1929;
	mov.u32 	%r1964, %r1930;
	mov.u32 	%r1965, %r1931;
	mov.u32 	%r1966, %r1932;
	mov.u32 	%r1967, %r1933;
	mov.u32 	%r1968, %r1934;
	mov.u32 	%r1969, %r1935;
$L__BB4_115:
	mul.hi.u32 	%r594, %r1, 357913942;
	add.s32 	%r595, %r594, %r1;
	shl.b32 	%r596, %r595, 2;
	mov.u32 	%r597, _ZZN3cub18CUB_300001_SM_10006detail10radix_sort29DeviceRadixSortOnesweepKernelINS1_5radix10policy_hubIiNS0_8NullTypeEjE10Policy1000ELNS0_9SortOrderE0EiS6_jiiNS1_21identity_decomposer_tEEEvPT5_SC_PT3_PKSD_PT1_PKSH_PT2_PKSL_T4_iiT6_E1s;
	add.s32 	%r598, %r597, %r596;
	add.s32 	%r171, %r598, 13328;
	st.shared.u32 	[%r598+13328], %r1944;
	bar.sync 	0;
	setp.gt.u32 	%p72, %r1, 31;
	@%p72 bra 	$L__BB4_117;
	mad.lo.s32 	%r630, %r1, 52, %r597;
	ld.shared.u32 	%r631, [%r630+13328];
	ld.shared.u32 	%r632, [%r630+13332];
	ld.shared.u32 	%r633, [%r630+13336];
	ld.shared.u32 	%r634, [%r630+13340];
	ld.shared.u32 	%r635, [%r630+13344];
	ld.shared.u32 	%r636, [%r630+13348];
	ld.shared.u32 	%r637, [%r630+13352];
	ld.shared.u32 	%r638, [%r630+13356];
	ld.shared.u32 	%r639, [%r630+13360];
	ld.shared.u32 	%r640, [%r630+13364];
	ld.shared.u32 	%r641, [%r630+13368];
	ld.shared.u32 	%r642, [%r630+13372];
	add.s32 	%r643, %r632, %r631;
	add.s32 	%r644, %r643, %r633;
	add.s32 	%r645, %r644, %r634;
	add.s32 	%r646, %r645, %r635;
	add.s32 	%r647, %r646, %r636;
	add.s32 	%r648, %r647, %r637;
	add.s32 	%r649, %r648, %r638;
	add.s32 	%r650, %r649, %r639;
	add.s32 	%r651, %r650, %r640;
	add.s32 	%r652, %r651, %r641;
	add.s32 	%r603, %r652, %r642;
	mov.b32 	%r601, 1;
	mov.b32 	%r626, 0;
	mov.b32 	%r628, -1;
	// begin inline asm
	{  .reg .s32 r0;  .reg .pred p;  shfl.sync.up.b32 r0|p, %r603, %r601, %r626, %r628;  @p add.s32 r0, r0, %r603;  mov.s32 %r599, r0;}
	// end inline asm
	mov.b32 	%r607, 2;
	// begin inline asm
	{  .reg .s32 r0;  .reg .pred p;  shfl.sync.up.b32 r0|p, %r599, %r607, %r626, %r628;  @p add.s32 r0, r0, %r599;  mov.s32 %r605, r0;}
	// end inline asm
	mov.b32 	%r613, 4;
	// begin inline asm
	{  .reg .s32 r0;  .reg .pred p;  shfl.sync.up.b32 r0|p, %r605, %r613, %r626, %r628;  @p add.s32 r0, r0, %r605;  mov.s32 %r611, r0;}
	// end inline asm
	mov.b32 	%r619, 8;
	// begin inline asm
	{  .reg .s32 r0;  .reg .pred p;  shfl.sync.up.b32 r0|p, %r611, %r619, %r626, %r628;  @p add.s32 r0, r0, %r611;  mov.s32 %r617, r0;}
	// end inline asm
	mov.b32 	%r625, 16;
	// begin inline asm
	{  .reg .s32 r0;  .reg .pred p;  shfl.sync.up.b32 r0|p, %r617, %r625, %r626, %r628;  @p add.s32 r0, r0, %r617;  mov.s32 %r623, r0;}
	// end inline asm
	sub.s32 	%r653, %r623, %r603;
	add.s32 	%r654, %r631, %r653;
	add.s32 	%r655, %r632, %r654;
	add.s32 	%r656, %r633, %r655;
	add.s32 	%r657, %r634, %r656;
	add.s32 	%r658, %r635, %r657;
	add.s32 	%r659, %r636, %r658;
	add.s32 	%r660, %r637, %r659;
	add.s32 	%r661, %r638, %r660;
	add.s32 	%r662, %r639, %r661;
	add.s32 	%r663, %r640, %r662;
	add.s32 	%r664, %r641, %r663;
	st.shared.u32 	[%r630+13328], %r653;
	st.shared.u32 	[%r630+13332], %r654;
	st.shared.u32 	[%r630+13336], %r655;
	st.shared.u32 	[%r630+13340], %r656;
	st.shared.u32 	[%r630+13344], %r657;
	st.shared.u32 	[%r630+13348], %r658;
	st.shared.u32 	[%r630+13352], %r659;
	st.shared.u32 	[%r630+13356], %r660;
	st.shared.u32 	[%r630+13360], %r661;
	st.shared.u32 	[%r630+13364], %r662;
	st.shared.u32 	[%r630+13368], %r663;
	st.shared.u32 	[%r630+13372], %r664;
$L__BB4_117:
	setp.gt.u32 	%p73, %r1, 255;
	bar.sync 	0;
	ld.shared.u32 	%r172, [%r171];
	@%p73 bra 	$L__BB4_119;
	ld.shared.u32 	%r665, [%r114];
	add.s32 	%r666, %r665, %r172;
	st.shared.u32 	[%r114], %r666;
	ld.shared.u32 	%r667, [%r114+1024];
	add.s32 	%r668, %r667, %r172;
	st.shared.u32 	[%r114+1024], %r668;
	ld.shared.u32 	%r669, [%r114+2048];
	add.s32 	%r670, %r669, %r172;
	st.shared.u32 	[%r114+2048], %r670;
	ld.shared.u32 	%r671, [%r114+3072];
	add.s32 	%r672, %r671, %r172;
	st.shared.u32 	[%r114+3072], %r672;
	ld.shared.u32 	%r673, [%r114+4096];
	add.s32 	%r674, %r673, %r172;
	st.shared.u32 	[%r114+4096], %r674;
	ld.shared.u32 	%r675, [%r114+5120];
	add.s32 	%r676, %r675, %r172;
	st.shared.u32 	[%r114+5120], %r676;
	ld.shared.u32 	%r677, [%r114+6144];
	add.s32 	%r678, %r677, %r172;
	st.shared.u32 	[%r114+6144], %r678;
	ld.shared.u32 	%r679, [%r114+7168];
	add.s32 	%r680, %r679, %r172;
	st.shared.u32 	[%r114+7168], %r680;
	ld.shared.u32 	%r681, [%r114+8192];
	add.s32 	%r682, %r681, %r172;
	st.shared.u32 	[%r114+8192], %r682;
	ld.shared.u32 	%r683, [%r114+9216];
	add.s32 	%r684, %r683, %r172;
	st.shared.u32 	[%r114+9216], %r684;
	ld.shared.u32 	%r685, [%r114+10240];
	add.s32 	%r686, %r685, %r172;
	st.shared.u32 	[%r114+10240], %r686;
	ld.shared.u32 	%r687, [%r114+11264];
	add.s32 	%r688, %r687, %r172;
	st.shared.u32 	[%r114+11264], %r688;
$L__BB4_119:
	shl.b32 	%r715, %r1, 5;
	and.b32  	%r716, %r715, 31744;
	add.s32 	%r173, %r597, %r716;
	bar.sync 	0;
	// begin inline asm
	mov.u32 %r689, %lanemask_le;
	// end inline asm
	shr.u32 	%r718, %r1950, %r328;
	and.b32  	%r712, %r718, %r86;
	mov.b32 	%r692, 1;
	// begin inline asm
	{
    .reg .pred p;
    and.b32 %r690, %r712, %r692;    setp.ne.u32 p, %r690, 0;
    vote.ballot.sync.b32 %r690, p, 0xffffffff;
    @!p not.b32 %r690, %r690;
}

	// end inline asm
	mov.b32 	%r695, 2;
	// begin inline asm
	{
    .reg .pred p;
    and.b32 %r693, %r712, %r695;    setp.ne.u32 p, %r693, 0;
    vote.ballot.sync.b32 %r693, p, 0xffffffff;
    @!p not.b32 %r693, %r693;
}

	// end inline asm
	and.b32  	%r719, %r693, %r690;
	mov.b32 	%r698, 4;
	// begin inline asm
	{
    .reg .pred p;
    and.b32 %r696, %r712, %r698;    setp.ne.u32 p, %r696, 0;
    vote.ballot.sync.b32 %r696, p, 0xffffffff;
    @!p not.b32 %r696, %r696;
}

	// end inline asm
	and.b32  	%r720, %r696, %r719;
	mov.b32 	%r701, 8;
	// begin inline asm
	{
    .reg .pred p;
    and.b32 %r699, %r712, %r701;    setp.ne.u32 p, %r699, 0;
    vote.ballot.sync.b32 %r699, p, 0xffffffff;
    @!p not.b32 %r699, %r699;
}

	// end inline asm
	and.b32  	%r721, %r699, %r720;
	mov.b32 	%r704, 16;
	// begin inline asm
	{
    .reg .pred p;
    and.b32 %r702, %r712, %r704;    setp.ne.u32 p, %r702, 0;
    vote.ballot.sync.b32 %r702, p, 0xffffffff;
    @!p not.b32 %r702, %r702;
}

	// end inline asm
	and.b32  	%r722, %r702, %r721;
	mov.b32 	%r707, 32;
	// begin inline asm
	{
    .reg .pred p;
    and.b32 %r705, %r712, %r707;    setp.ne.u32 p, %r705, 0;
    vote.ballot.sync.b32 %r705, p, 0xffffffff;
    @!p not.b32 %r705, %r705;
}

	// end inline asm
	and.b32  	%r723, %r705, %r722;
	mov.b32 	%r710, 64;
	// begin inline asm
	{
    .reg .pred p;
    and.b32 %r708, %r712, %r710;    setp.ne.u32 p, %r708, 0;
    vote.ballot.sync.b32 %r708, p, 0xffffffff;
    @!p not.b32 %r708, %r708;
}

	// end inline asm
	and.b32  	%r724, %r708, %r723;
	mov.b32 	%r713, 128;
	// begin inline asm
	{
    .reg .pred p;
    and.b32 %r711, %r712, %r713;    setp.ne.u32 p, %r711, 0;
    vote.ballot.sync.b32 %r711, p, 0xffffffff;
    @!p not.b32 %r711, %r711;
}

	// end inline asm
	and.b32  	%r725, %r711, %r724;
	clz.b32 	%r726, %r725;
	sub.s32 	%r176, 31, %r726;
	and.b32  	%r727, %r689, %r725;
	popc.b32 	%r177, %r727;
	setp.ne.s32 	%p74, %r330, %r176;
	mov.b32 	%r1970, 0;
	@%p74 bra 	$L__BB4_121;
	shl.b32 	%r728, %r712, 2;
	add.s32 	%r729, %r173, %r728;
	atom.shared.add.u32 	%r1970, [%r729], %r177;
$L__BB4_121:
	shfl.sync.idx.b32	%r755|%p75, %r1970, %r176, 31, -1;
	add.s32 	%r180, %r177, %r755;
	shr.u32 	%r756, %r1951, %r328;
	and.b32  	%r752, %r756, %r86;
	mov.b32 	%r732, 1;
	// begin inline asm
	{
    .reg .pred p;
    and.b32 %r730, %r752, %r732;    setp.ne.u32 p, %r730, 0;
    vote.ballot.sync.b32 %r730, p, 0xffffffff;
    @!p not.b32 %r730, %r730;
}

	// end inline asm
	mov.b32 	%r735, 2;
	// begin inline asm
	{
    .reg .pred p;
    and.b32 %r733, %r752, %r735;    setp.ne.u32 p, %r733, 0;
    vote.ballot.sync.b32 %r733, p, 0xffffffff;
    @!p not.b32 %r733, %r733;
}

	// end inline asm
	and.b32  	%r757, %r733, %r730;
	mov.b32 	%r738, 4;
	// begin inline asm
	{
    .reg .pred p;
    and.b32 %r736, %r752, %r738;    setp.ne.u32 p, %r736, 0;
    vote.ballot.sync.b32 %r736, p, 0xffffffff;
    @!p not.b32 %r736, %r736;
}

	// end inline asm
	and.b32  	%r758, %r736, %r757;
	mov.b32 	%r741, 8;
	// begin inline asm
	{
    .reg .pred p;
    and.b32 %r739, %r752, %r741;    setp.ne.u32 p, %r739, 0;
    vote.ballot.sync.b32 %r739, p, 0xffffffff;
    @!p not.b32 %r739, %r739;
}

	// end inline asm
	and.b32  	%r759, %r739, %r758;
	mov.b32 	%r744, 16;
	// begin inline asm
	{
    .reg .pred p;
    and.b32 %r742, %r752, %r744;    setp.ne.u32 p, %r742, 0;
    vote.ballot.sync.b32 %r742, p, 0xffffffff;
    @!p not.b32 %r742, %r742;
}

	// end inline asm
	and.b32  	%r760, %r742, %r759;
	mov.b32 	%r747, 32;
	// begin inline asm
	{
    .reg .pred p;
    and.b32 %r745, %r752, %r747;    setp.ne.u32 p, %r745, 0;
    vote.ballot.sync.b32 %r745, p, 0xffffffff;
    @!p not.b32 %r745, %r745;
}

	// end inline asm
	and.b32  	%r761, %r745, %r760;
	mov.b32 	%r750, 64;
	// begin inline asm
	{
    .reg .pred p;
    and.b32 %r748, %r752, %r750;    setp.ne.u32 p, %r748, 0;
    vote.ballot.sync.b32 %r748, p, 0xffffffff;
    @!p not.b32 %r748, %r748;
}

	// end inline asm
	and.b32  	%r762, %r748, %r761;
	mov.b32 	%r753, 128;
	// begin inline asm
	{
    .reg .pred p;
    and.b32 %r751, %r752, %r753;    setp.ne.u32 p, %r751, 0;
    vote.ballot.sync.b32 %r751, p, 0xffffffff;
    @!p not.b32 %r751, %r751;
}

	// end inline asm
	and.b32  	%r763, %r751, %r762;
	clz.b32 	%r764, %r763;
	sub.s32 	%r182, 31, %r764;
	and.b32  	%r765, %r689, %r763;
	popc.b32 	%r183, %r765;
	setp.ne.s32 	%p76, %r330, %r182;
	mov.b32 	%r1971, 0;
	@%p76 bra 	$L__BB4_123;
	shl.b32 	%r766, %r752, 2;
	add.s32 	%r767, %r173, %r766;
	atom.shared.add.u32 	%r1971, [%r767], %r183;
$L__BB4_123:
	shfl.sync.idx.b32	%r793|%p77, %r1971, %r182, 31, -1;
	add.s32 	%r186, %r183, %r793;
	shr.u32 	%r794, %r1952, %r328;
	and.b32  	%r790, %r794, %r86;
	mov.b32 	%r770, 1;
	// begin inline asm
	{
    .reg .pred p;
    and.b32 %r768, %r790, %r770;    setp.ne.u32 p, %r768, 0;
    vote.ballot.sync.b32 %r768, p, 0xffffffff;
    @!p not.b32 %r768, %r768;
}

	// end inline asm
	mov.b32 	%r773, 2;
	// begin inline asm
	{
    .reg .pred p;
    and.b32 %r771, %r790, %r773;    setp.ne.u32 p, %r771, 0;
    vote.ballot.sync.b32 %r771, p, 0xffffffff;
    @!p not.b32 %r771, %r771;
}

	// end inline asm
	and.b32  	%r795, %r771, %r768;
	mov.b32 	%r776, 4;
	// begin inline asm
	{
    .reg .pred p;
    and.b32 %r774, %r790, %r776;    setp.ne.u32 p, %r774, 0;
    vote.ballot.sync.b32 %r774, p, 0xffffffff;
    @!p not.b32 %r774, %r774;
}

	// end inline asm
	and.b32  	%r796, %r774, %r795;
	mov.b32 	%r779, 8;
	// begin inline asm
	{
    .reg .pred p;
    and.b32 %r777, %r790, %r779;    setp.ne.u32 p, %r777, 0;
    vote.ballot.sync.b32 %r777, p, 0xffffffff;
    @!p not.b32 %r777, %r777;
}

	// end inline asm
	and.b32  	%r797, %r777, %r796;
	mov.b32 	%r782, 16;
	// begin inline asm
	{
    .reg .pred p;
    and.b32 %r780, %r790, %r782;    setp.ne.u32 p, %r780, 0;
    vote.ballot.sync.b32 %r780, p, 0xffffffff;
    @!p not.b32 %r780, %r780;
}

	// end inline asm
	and.b32  	%r798, %r780, %r797;
	mov.b32 	%r785, 32;
	// begin inline asm
	{
    .reg .pred p;
    and.b32 %r783, %r790, %r785;    setp.ne.u32 p, %r783, 0;
    vote.ballot.sync.b32 %r783, p, 0xffffffff;
    @!p not.b32 %r783, %r783;
}

	// end inline asm
	and.b32  	%r799, %r783, %r798;
	mov.b32 	%r788, 64;
	// begin inline asm
	{
    .reg .pred p;
    and.b32 %r786, %r790, %r788;    setp.ne.u32 p, %r786, 0;
    vote.ballot.sync.b32 %r786, p, 0xffffffff;
    @!p not.b32 %r786, %r786;
}

	// end inline asm
	and.b32  	%r800, %r786, %r799;
	mov.b32 	%r791, 128;
	// begin inline asm
	{
    .reg .pred p;
    and.b32 %r789, %r790, %r791;    setp.ne.u32 p, %r789, 0;
    vote.ballot.sync.b32 %r789, p, 0xffffffff;
    @!p not.b32 %r789, %r789;
}

	// end inline asm
	and.b32  	%r801, %r789, %r800;
	clz.b32 	%r802, %r801;
	sub.s32 	%r188, 31, %r802;
	and.b32  	%r803, %r689, %r801;
	popc.b32 	%r189, %r803;
	setp.ne.s32 	%p78, %r330, %r188;
	mov.b32 	%r1972, 0;
	@%p78 bra 	$L__BB4_125;
	shl.b32 	%r804, %r790, 2;
	add.s32 	%r805, %r173, %r804;
	atom.shared.add.u32 	%r1972, [%r805], %r189;
$L__BB4_125:
	shfl.sync.idx.b32	%r831|%p79, %r1972, %r188, 31, -1;
	add.s32 	%r192, %r189, %r831;
	shr.u32 	%r832, %r1953, %r328;
	and.b32  	%r828, %r832, %r86;
	mov.b32 	%r808, 1;
	// begin inline asm
	{
    .reg .pred p;
    and.b32 %r806, %r828, %r808;    setp.ne.u32 p, %r806, 0;
    vote.ballot.sync.b32 %r806, p, 0xffffffff;
    @!p not.b32 %r806, %r806;
}

	// end inline asm
	mov.b32 	%r811, 2;
	// begin inline asm
	{
    .reg .pred p;
    and.b32 %r809, %r828, %r811;    setp.ne.u32 p, %r809, 0;
    vote.ballot.sync.b32 %r809, p, 0xffffffff;
    @!p not.b32 %r809, %r809;
}

	// end inline asm
	and.b32  	%r833, %r809, %r806;
	mov.b32 	%r814, 4;
	// begin inline asm
	{
    .reg .pred p;
    and.b32 %r812, %r828, %r814;    setp.ne.u32 p, %r812, 0;
    vote.ballot.sync.b32 %r812, p, 0xffffffff;
    @!p not.b32 %r812, %r812;
}

	// end inline asm
	and.b32  	%r834, %r812, %r833;
	mov.b32 	%r817, 8;
	// begin inline asm
	{
    .reg .pred p;
    and.b32 %r815, %r828, %r817;    setp.ne.u32 p, %r815, 0;
    vote.ballot.sync.b32 %r815, p, 0xffffffff;
    @!p not.b32 %r815, %r815;
}

	// end inline asm
	and.b32  	%r835, %r815, %r834;
	mov.b32 	%r820, 16;
	// begin inline asm
	{
    .reg .pred p;
    and.b32 %r818, %r828, %r820;    setp.ne.u32 p, %r818, 0;
    vote.ballot.sync.b32 %r818, p, 0xffffffff;
    @!p not.b32 %r818, %r818;
}

	// end inline asm
	and.b32  	%r836, %r818, %r835;
	mov.b32 	%r823, 32;
	// begin inline asm
	{
    .reg .pred p;
    and.b32 %r821, %r828, %r823;    setp.ne.u32 p, %r821, 0;
    vote.ballot.sync.b32 %r821, p, 0xffffffff;
    @!p not.b32 %r821, %r821;
}

	// end inline asm
	and.b32  	%r837, %r821, %r836;
	mov.b32 	%r826, 64;
	// begin inline asm
	{
    .reg .pred p;
    and.b32 %r824, %r828, %r826;    setp.ne.u32 p, %r824, 0;
    vote.ballot.sync.b32 %r824, p, 0xffffffff;
    @!p not.b32 %r824, %r824;
}

	// end inline asm
	and.b32  	%r838, %r824, %r837;
	mov.b32 	%r829, 128;
	// begin inline asm
	{
    .reg .pred p;
    and.b32 %r827, %r828, %r829;    setp.ne.u32 p, %r827, 0;
    vote.ballot.sync.b32 %r827, p, 0xffffffff;
    @!p not.b32 %r827, %r827;
}

	// end inline asm
	and.b32  	%r839, %r827, %r838;
	clz.b32 	%r840, %r839;
	sub.s32 	%r194, 31, %r840;
	and.b32  	%r841, %r689, %r839;
	popc.b32 	%r195, %r841;
	setp.ne.s32 	%p80, %r330, %r194;
	mov.b32 	%r1973, 0;
	@%p80 bra 	$L__BB4_127;
	shl.b32 	%r842, %r828, 2;
	add.s32 	%r843, %r173, %r842;
	atom.shared.add.u32 	%r1973, [%r843], %r195;
$L__BB4_127:
	shfl.sync.idx.b32	%r869|%p81, %r1973, %r194, 31, -1;
	add.s32 	%r198, %r195, %r869;
	shr.u32 	%r870, %r1954, %r328;
	and.b32  	%r866, %r870, %r86;
	mov.b32 	%r846, 1;
	// begin inline asm
	{
    .reg .pred p;
    and.b32 %r844, %r866, %r846;    setp.ne.u32 p, %r844, 0;
    vote.ballot.sync.b32 %r844, p, 0xffffffff;
    @!p not.b32 %r844, %r844;
}

	// end inline asm
	mov.b32 	%r849, 2;
	// begin inline asm
	{
    .reg .pred p;
    and.b32 %r847, %r866, %r849;    setp.ne.u32 p, %r847, 0;
    vote.ballot.sync.b32 %r847, p, 0xffffffff;
    @!p not.b32 %r847, %r847;
}

	// end inline asm
	and.b32  	%r871, %r847, %r844;
	mov.b32 	%r852, 4;
	// begin inline asm
	{
    .reg .pred p;
    and.b32 %r850, %r866, %r852;    setp.ne.u32 p, %r850, 0;
    vote.ballot.sync.b32 %r850, p, 0xffffffff;
    @!p not.b32 %r850, %r850;
}

	// end inline asm
	and.b32  	%r872, %r850, %r871;
	mov.b32 	%r855, 8;
	// begin inline asm
	{
    .reg .pred p;
    and.b32 %r853, %r866, %r855;    setp.ne.u32 p, %r853, 0;
    vote.ballot.sync.b32 %r853, p, 0xffffffff;
    @!p not.b32 %r853, %r853;
}

	// end inline asm
	and.b32  	%r873, %r853, %r872;
	mov.b32 	%r858, 16;
	// begin inline asm
	{
    .reg .pred p;
    and.b32 %r856, %r866, %r858;    setp.ne.u32 p, %r856, 0;
    vote.ballot.sync.b32 %r856, p, 0xffffffff;
    @!p not.b32 %r856, %r856;
}

	// end inline asm
	and.b32  	%r874, %r856, %r873;
	mov.b32 	%r861, 32;
	// begin inline asm
	{
    .reg .pred p;
    and.b32 %r859, %r866, %r861;    setp.ne.u32 p, %r859, 0;
    vote.ballot.sync.b32 %r859, p, 0xffffffff;
    @!p not.b32 %r859, %r859;
}

	// end inline asm
	and.b32  	%r875, %r859, %r874;
	mov.b32 	%r864, 64;
	// begin inline asm
	{
    .reg .pred p;
    and.b32 %r862, %r866, %r864;    setp.ne.u32 p, %r862, 0;
    vote.ballot.sync.b32 %r862, p, 0xffffffff;
    @!p not.b32 %r862, %r862;
}

	// end inline asm
	and.b32  	%r876, %r862, %r875;
	mov.b32 	%r867, 128;
	// begin inline asm
	{
    .reg .pred p;
    and.b32 %r865, %r866, %r867;    setp.ne.u32 p, %r865, 0;
    vote.ballot.sync.b32 %r865, p, 0xffffffff;
    @!p not.b32 %r865, %r865;
}

	// end inline asm
	and.b32  	%r877, %r865, %r876;
	clz.b32 	%r878, %r877;
	sub.s32 	%r200, 31, %r878;
	and.b32  	%r879, %r689, %r877;
	popc.b32 	%r201, %r879;
	setp.ne.s32 	%p82, %r330, %r200;
	mov.b32 	%r1974, 0;
	@%p82 bra 	$L__BB4_129;
	shl.b32 	%r880, %r866, 2;
	add.s32 	%r881, %r173, %r880;
	atom.shared.add.u32 	%r1974, [%r881], %r201;
$L__BB4_129:
	shfl.sync.idx.b32	%r907|%p83, %r1974, %r200, 31, -1;
	add.s32 	%r204, %r201, %r907;
	shr.u32 	%r908, %r1955, %r328;
	and.b32  	%r904, %r908, %r86;
	mov.b32 	%r884, 1;
	// begin inline asm
	{
    .reg .pred p;
    and.b32 %r882, %r904, %r884;    setp.ne.u32 p, %r882, 0;
    vote.ballot.sync.b32 %r882, p, 0xffffffff;
    @!p not.b32 %r882, %r882;
}

	// end inline asm
	mov.b32 	%r887, 2;
	// begin inline asm
	{
    .reg .pred p;
    and.b32 %r885, %r904, %r887;    setp.ne.u32 p, %r885, 0;
    vote.ballot.sync.b32 %r885, p, 0xffffffff;
    @!p not.b32 %r885, %r885;
}

	// end inline asm
	and.b32  	%r909, %r885, %r882;
	mov.b32 	%r890, 4;
	// begin inline asm
	{
    .reg .pred p;
    and.b32 %r888, %r904, %r890;    setp.ne.u32 p, %r888, 0;
    vote.ballot.sync.b32 %r888, p, 0xffffffff;
    @!p not.b32 %r888, %r888;
}

	// end inline asm
	and.b32  	%r910, %r888, %r909;
	mov.b32 	%r893, 8;
	// begin inline asm
	{
    .reg .pred p;
    and.b32 %r891, %r904, %r893;    setp.ne.u32 p, %r891, 0;
    vote.ballot.sync.b32 %r891, p, 0xffffffff;
    @!p not.b32 %r891, %r891;
}

	// end inline asm
	and.b32  	%r911, %r891, %r910;
	mov.b32 	%r896, 16;
	// begin inline asm
	{
    .reg .pred p;
    and.b32 %r894, %r904, %r896;    setp.ne.u32 p, %r894, 0;
    vote.ballot.sync.b32 %r894, p, 0xffffffff;
    @!p not.b32 %r894, %r894;
}

	// end inline asm
	and.b32  	%r912, %r894, %r911;
	mov.b32 	%r899, 32;
	// begin inline asm
	{
    .reg .pred p;
    and.b32 %r897, %r904, %r899;    setp.ne.u32 p, %r897, 0;
    vote.ballot.sync.b32 %r897, p, 0xffffffff;
    @!p not.b32 %r897, %r897;
}

	// end inline asm
	and.b32  	%r913, %r897, %r912;
	mov.b32 	%r902, 64;
	// begin inline asm
	{
    .reg .pred p;
    and.b32 %r900, %r904, %r902;    setp.ne.u32 p, %r900, 0;
    vote.ballot.sync.b32 %r900, p, 0xffffffff;
    @!p not.b32 %r900, %r900;
}

	// end inline asm
	and.b32  	%r914, %r900, %r913;
	mov.b32 	%r905, 128;
	// begin inline asm
	{
    .reg .pred p;
    and.b32 %r903, %r904, %r905;    setp.ne.u32 p, %r903, 0;
    vote.ballot.sync.b32 %r903, p, 0xffffffff;
    @!p not.b32 %r903, %r903;
}

	// end inline asm
	and.b32  	%r915, %r903, %r914;
	clz.b32 	%r916, %r915;
	sub.s32 	%r206, 31, %r916;
	and.b32  	%r917, %r689, %r915;
	popc.b32 	%r207, %r917;
	setp.ne.s32 	%p84, %r330, %r206;
	mov.b32 	%r1975, 0;
	@%p84 bra 	$L__BB4_131;
	shl.b32 	%r918, %r904, 2;
	add.s32 	%r919, %r173, %r918;
	atom.shared.add.u32 	%r1975, [%r919], %r207;
$L__BB4_131:
	shfl.sync.idx.b32	%r945|%p85, %r1975, %r206, 31, -1;
	add.s32 	%r210, %r207, %r945;
	shr.u32 	%r946, %r1956, %r328;
	and.b32  	%r942, %r946, %r86;
	mov.b32 	%r922, 1;
	// begin inline asm
	{
    .reg .pred p;
    and.b32 %r920, %r942, %r922;    setp.ne.u32 p, %r920, 0;
    vote.ballot.sync.b32 %r920, p, 0xffffffff;
    @!p not.b32 %r920, %r920;
}

	// end inline asm
	mov.b32 	%r925, 2;
	// begin inline asm
	{
    .reg .pred p;
    and.b32 %r923, %r942, %r925;    setp.ne.u32 p, %r923, 0;
    vote.ballot.sync.b32 %r923, p, 0xffffffff;
    @!p not.b32 %r923, %r923;
}

	// end inline asm
	and.b32  	%r947, %r923, %r920;
	mov.b32 	%r928, 4;
	// begin inline asm
	{
    .reg .pred p;
    and.b32 %r926, %r942, %r928;    setp.ne.u32 p, %r926, 0;
    vote.ballot.sync.b32 %r926, p, 0xffffffff;
    @!p not.b32 %r926, %r926;
}

	// end inline asm
	and.b32  	%r948, %r926, %r947;
	mov.b32 	%r931, 8;
	// begin inline asm
	{
    .reg .pred p;
    and.b32 %r929, %r942, %r931;    setp.ne.u32 p, %r929, 0;
    vote.ballot.sync.b32 %r929, p, 0xffffffff;
    @!p not.b32 %r929, %r929;
}

	// end inline asm
	and.b32  	%r949, %r929, %r948;
	mov.b32 	%r934, 16;
	// begin inline asm
	{
    .reg .pred p;
    and.b32 %r932, %r942, %r934;    setp.ne.u32 p, %r932, 0;
    vote.ballot.sync.b32 %r932, p, 0xffffffff;
    @!p not.b32 %r932, %r932;
}

	// end inline asm
	and.b32  	%r950, %r932, %r949;
	mov.b32 	%r937, 32;
	// begin inline asm
	{
    .reg .pred p;
    and.b32 %r935, %r942, %r937;    setp.ne.u32 p, %r935, 0;
    vote.ballot.sync.b32 %r935, p, 0xffffffff;
    @!p not.b32 %r935, %r935;
}

	// end inline asm
	and.b32  	%r951, %r935, %r950;
	mov.b32 	%r940, 64;
	// begin inline asm
	{
    .reg .pred p;
    and.b32 %r938, %r942, %r940;    setp.ne.u32 p, %r938, 0;
    vote.ballot.sync.b32 %r938, p, 0xffffffff;
    @!p not.b32 %r938, %r938;
}

	// end inline asm
	and.b32  	%r952, %r938, %r951;
	mov.b32 	%r943, 128;
	// begin inline asm
	{
    .reg .pred p;
    and.b32 %r941, %r942, %r943;    setp.ne.u32 p, %r941, 0;
    vote.ballot.sync.b32 %r941, p, 0xffffffff;
    @!p not.b32 %r941, %r941;
}

	// end inline asm
	and.b32  	%r953, %r941, %r952;
	clz.b32 	%r954, %r953;
	sub.s32 	%r212, 31, %r954;
	and.b32  	%r955, %r689, %r953;
	popc.b32 	%r213, %r955;
	setp.ne.s32 	%p86, %r330, %r212;
	mov.b32 	%r1976, 0;
	@%p86 bra 	$L__BB4_133;
	shl.b32 	%r956, %r942, 2;
	add.s32 	%r957, %r173, %r956;
	atom.shared.add.u32 	%r1976, [%r957], %r213;
$L__BB4_133:
	shfl.sync.idx.b32	%r983|%p87, %r1976, %r212, 31, -1;
	add.s32 	%r216, %r213, %r983;
	shr.u32 	%r984, %r1957, %r328;
	and.b32  	%r980, %r984, %r86;
	mov.b32 	%r960, 1;
	// begin inline asm
	{
    .reg .pred p;
    and.b32 %r958, %r980, %r960;    setp.ne.u32 p, %r958, 0;
    vote.ballot.sync.b32 %r958, p, 0xffffffff;
    @!p not.b32 %r958, %r958;
}

	// end inline asm
	mov.b32 	%r963, 2;
	// begin inline asm
	{
    .reg .pred p;
    and.b32 %r961, %r980, %r963;    setp.ne.u32 p, %r961, 0;
    vote.ballot.sync.b32 %r961, p, 0xffffffff;
    @!p not.b32 %r961, %r961;
}

	// end inline asm
	and.b32  	%r985, %r961, %r958;
	mov.b32 	%r966, 4;
	// begin inline asm
	{
    .reg .pred p;
    and.b32 %r964, %r980, %r966;    setp.ne.u32 p, %r964, 0;
    vote.ballot.sync.b32 %r964, p, 0xffffffff;
    @!p not.b32 %r964, %r964;
}

	// end inline asm
	and.b32  	%r986, %r964, %r985;
	mov.b32 	%r969, 8;
	// begin inline asm
	{
    .reg .pred p;
    and.b32 %r967, %r980, %r969;    setp.ne.u32 p, %r967, 0;
    vote.ballot.sync.b32 %r967, p, 0xffffffff;
    @!p not.b32 %r967, %r967;
}

	// end inline asm
	and.b32  	%r987, %r967, %r986;
	mov.b32 	%r972, 16;
	// begin inline asm
	{
    .reg .pred p;
    and.b32 %r970, %r980, %r972;    setp.ne.u32 p, %r970, 0;
    vote.ballot.sync.b32 %r970, p, 0xffffffff;
    @!p not.b32 %r970, %r970;
}

	// end inline asm
	and.b32  	%r988, %r970, %r987;
	mov.b32 	%r975, 32;
	// begin inline asm
	{
    .reg .pred p;
    and.b32 %r973, %r980, %r975;    setp.ne.u32 p, %r973, 0;
    vote.ballot.sync.b32 %r973, p, 0xffffffff;
    @!p not.b32 %r973, %r973;
}

	// end inline asm
	and.b32  	%r989, %r973, %r988;
	mov.b32 	%r978, 64;
	// begin inline asm
	{
    .reg .pred p;
    and.b32 %r976, %r980, %r978;    setp.ne.u32 p, %r976, 0;
    vote.ballot.sync.b32 %r976, p, 0xffffffff;
    @!p not.b32 %r976, %r976;
}

	// end inline asm
	and.b32  	%r990, %r976, %r989;
	mov.b32 	%r981, 128;
	// begin inline asm
	{
    .reg .pred p;
    and.b32 %r979, %r980, %r981;    setp.ne.u32 p, %r979, 0;
    vote.ballot.sync.b32 %r979, p, 0xffffffff;
    @!p not.b32 %r979, %r979;
}

	// end inline asm
	and.b32  	%r991, %r979, %r990;
	clz.b32 	%r992, %r991;
	sub.s32 	%r218, 31, %r992;
	and.b32  	%r993, %r689, %r991;
	popc.b32 	%r219, %r993;
	setp.ne.s32 	%p88, %r330, %r218;
	mov.b32 	%r1977, 0;
	@%p88 bra 	$L__BB4_135;
	shl.b32 	%r994, %r980, 2;
	add.s32 	%r995, %r173, %r994;
	atom.shared.add.u32 	%r1977, [%r995], %r219;
$L__BB4_135:
	shfl.sync.idx.b32	%r1021|%p89, %r1977, %r218, 31, -1;
	add.s32 	%r222, %r219, %r1021;
	shr.u32 	%r1022, %r1958, %r328;
	and.b32  	%r1018, %r1022, %r86;
	mov.b32 	%r998, 1;
	// begin inline asm
	{
    .reg .pred p;
    and.b32 %r996, %r1018, %r998;    setp.ne.u32 p, %r996, 0;
    vote.ballot.sync.b32 %r996, p, 0xffffffff;
    @!p not.b32 %r996, %r996;
}

	// end inline asm
	mov.b32 	%r1001, 2;
	// begin inline asm
	{
    .reg .pred p;
    and.b32 %r999, %r1018, %r1001;    setp.ne.u32 p, %r999, 0;
    vote.ballot.sync.b32 %r999, p, 0xffffffff;
    @!p not.b32 %r999, %r999;
}

	// end inline asm
	and.b32  	%r1023, %r999, %r996;
	mov.b32 	%r1004, 4;
	// begin inline asm
	{
    .reg .pred p;
    and.b32 %r1002, %r1018, %r1004;    setp.ne.u32 p, %r1002, 0;
    vote.ballot.sync.b32 %r1002, p, 0xffffffff;
    @!p not.b32 %r1002, %r1002;
}

	// end inline asm
	and.b32  	%r1024, %r1002, %r1023;
	mov.b32 	%r1007, 8;
	// begin inline asm
	{
    .reg .pred p;
    and.b32 %r1005, %r1018, %r1007;    setp.ne.u32 p, %r1005, 0;
    vote.ballot.sync.b32 %r1005, p, 0xffffffff;
    @!p not.b32 %r1005, %r1005;
}

	// end inline asm
	and.b32  	%r1025, %r1005, %r1024;
	mov.b32 	%r1010, 16;
	// begin inline asm
	{
    .reg .pred p;
    and.b32 %r1008, %r1018, %r1010;    setp.ne.u32 p, %r1008, 0;
    vote.ballot.sync.b32 %r1008, p, 0xffffffff;
    @!p not.b32 %r1008, %r1008;
}

	// end inline asm
	and.b32  	%r1026, %r1008, %r1025;
	mov.b32 	%r1013, 32;
	// begin inline asm
	{
    .reg .pred p;
    and.b32 %r1011, %r1018, %r1013;    setp.ne.u32 p, %r1011, 0;
    vote.ballot.sync.b32 %r1011, p, 0xffffffff;
    @!p not.b32 %r1011, %r1011;
}

	// end inline asm
	and.b32  	%r1027, %r1011, %r1026;
	mov.b32 	%r1016, 64;
	// begin inline asm
	{
    .reg .pred p;
    and.b32 %r1014, %r1018, %r1016;    setp.ne.u32 p, %r1014, 0;
    vote.ballot.sync.b32 %r1014, p, 0xffffffff;
    @!p not.b32 %r1014, %r1014;
}

	// end inline asm
	and.b32  	%r1028, %r1014, %r1027;
	mov.b32 	%r1019, 128;
	// begin inline asm
	{
    .reg .pred p;
    and.b32 %r1017, %r1018, %r1019;    setp.ne.u32 p, %r1017, 0;
    vote.ballot.sync.b32 %r1017, p, 0xffffffff;
    @!p not.b32 %r1017, %r1017;
}

	// end inline asm
	and.b32  	%r1029, %r1017, %r1028;
	clz.b32 	%r1030, %r1029;
	sub.s32 	%r224, 31, %r1030;
	and.b32  	%r1031, %r689, %r1029;
	popc.b32 	%r225, %r1031;
	setp.ne.s32 	%p90, %r330, %r224;
	mov.b32 	%r1978, 0;
	@%p90 bra 	$L__BB4_137;
	shl.b32 	%r1032, %r1018, 2;
	add.s32 	%r1033, %r173, %r1032;
	atom.shared.add.u32 	%r1978, [%r1033], %r225;
$L__BB4_137:
	shfl.sync.idx.b32	%r1059|%p91, %r1978, %r224, 31, -1;
	add.s32 	%r228, %r225, %r1059;
	shr.u32 	%r1060, %r1959, %r328;
	and.b32  	%r1056, %r1060, %r86;
	mov.b32 	%r1036, 1;
	// begin inline asm
	{
    .reg .pred p;
    and.b32 %r1034, %r1056, %r1036;    setp.ne.u32 p, %r1034, 0;
    vote.ballot.sync.b32 %r1034, p, 0xffffffff;
    @!p not.b32 %r1034, %r1034;
}

	// end inline asm
	mov.b32 	%r1039, 2;
	// begin inline asm
	{
    .reg .pred p;
    and.b32 %r1037, %r1056, %r1039;    setp.ne.u32 p, %r1037, 0;
    vote.ballot.sync.b32 %r1037, p, 0xffffffff;
    @!p not.b32 %r1037, %r1037;
}

	// end inline asm
	and.b32  	%r1061, %r1037, %r1034;
	mov.b32 	%r1042, 4;
	// begin inline asm
	{
    .reg .pred p;
    and.b32 %r1040, %r1056, %r1042;    setp.ne.u32 p, %r1040, 0;
    vote.ballot.sync.b32 %r1040, p, 0xffffffff;
    @!p not.b32 %r1040, %r1040;
}

	// end inline asm
	and.b32  	%r1062, %r1040, %r1061;
	mov.b32 	%r1045, 8;
	// begin inline asm
	{
    .reg .pred p;
    and.b32 %r1043, %r1056, %r1045;    setp.ne.u32 p, %r1043, 0;
    vote.ballot.sync.b32 %r1043, p, 0xffffffff;
    @!p not.b32 %r1043, %r1043;
}

	// end inline asm
	and.b32  	%r1063, %r1043, %r1062;
	mov.b32 	%r1048, 16;
	// begin inline asm
	{
    .reg .pred p;
    and.b32 %r1046, %r1056, %r1048;    setp.ne.u32 p, %r1046, 0;
    vote.ballot.sync.b32 %r1046, p, 0xffffffff;
    @!p not.b32 %r1046, %r1046;
}

	// end inline asm
	and.b32  	%r1064, %r1046, %r1063;
	mov.b32 	%r1051, 32;
	// begin inline asm
	{
    .reg .pred p;
    and.b32 %r1049, %r1056, %r1051;    setp.ne.u32 p, %r1049, 0;
    vote.ballot.sync.b32 %r1049, p, 0xffffffff;
    @!p not.b32 %r1049, %r1049;
}

	// end inline asm
	and.b32  	%r1065, %r1049, %r1064;
	mov.b32 	%r1054, 64;
	// begin inline asm
	{
    .reg .pred p;
    and.b32 %r1052, %r1056, %r1054;    setp.ne.u32 p, %r1052, 0;
    vote.ballot.sync.b32 %r1052, p, 0xffffffff;
    @!p not.b32 %r1052, %r1052;
}

	// end inline asm
	and.b32  	%r1066, %r1052, %r1065;
	mov.b32 	%r1057, 128;
	// begin inline asm
	{
    .reg .pred p;
    and.b32 %r1055, %r1056, %r1057;    setp.ne.u32 p, %r1055, 0;
    vote.ballot.sync.b32 %r1055, p, 0xffffffff;
    @!p not.b32 %r1055, %r1055;
}

	// end inline asm
	and.b32  	%r1067, %r1055, %r1066;
	clz.b32 	%r1068, %r1067;
	sub.s32 	%r230, 31, %r1068;
	and.b32  	%r1069, %r689, %r1067;
	popc.b32 	%r231, %r1069;
	setp.ne.s32 	%p92, %r330, %r230;
	mov.b32 	%r1979, 0;
	@%p92 bra 	$L__BB4_139;
	shl.b32 	%r1070, %r1056, 2;
	add.s32 	%r1071, %r173, %r1070;
	atom.shared.add.u32 	%r1979, [%r1071], %r231;
$L__BB4_139:
	shfl.sync.idx.b32	%r1097|%p93, %r1979, %r230, 31, -1;
	add.s32 	%r234, %r231, %r1097;
	shr.u32 	%r1098, %r1960, %r328;
	and.b32  	%r1094, %r1098, %r86;
	mov.b32 	%r1074, 1;
	// begin inline asm
	{
    .reg .pred p;
    and.b32 %r1072, %r1094, %r1074;    setp.ne.u32 p, %r1072, 0;
    vote.ballot.sync.b32 %r1072, p, 0xffffffff;
    @!p not.b32 %r1072, %r1072;
}

	// end inline asm
	mov.b32 	%r1077, 2;
	// begin inline asm
	{
    .reg .pred p;
    and.b32 %r1075, %r1094, %r1077;    setp.ne.u32 p, %r1075, 0;
    vote.ballot.sync.b32 %r1075, p, 0xffffffff;
    @!p not.b32 %r1075, %r1075;
}

	// end inline asm
	and.b32  	%r1099, %r1075, %r1072;
	mov.b32 	%r1080, 4;
	// begin inline asm
	{
    .reg .pred p;
    and.b32 %r1078, %r1094, %r1080;    setp.ne.u32 p, %r1078, 0;
    vote.ballot.sync.b32 %r1078, p, 0xffffffff;
    @!p not.b32 %r1078, %r1078;
}

	// end inline asm
	and.b32  	%r1100, %r1078, %r1099;
	mov.b32 	%r1083, 8;
	// begin inline asm
	{
    .reg .pred p;
    and.b32 %r1081, %r1094, %r1083;    setp.ne.u32 p, %r1081, 0;
    vote.ballot.sync.b32 %r1081, p, 0xffffffff;
    @!p not.b32 %r1081, %r1081;
}

	// end inline asm
	and.b32  	%r1101, %r1081, %r1100;
	mov.b32 	%r1086, 16;
	// begin inline asm
	{
    .reg .pred p;
    and.b32 %r1084, %r1094, %r1086;    setp.ne.u32 p, %r1084, 0;
    vote.ballot.sync.b32 %r1084, p, 0xffffffff;
    @!p not.b32 %r1084, %r1084;
}

	// end inline asm
	and.b32  	%r1102, %r1084, %r1101;
	mov.b32 	%r1089, 32;
	// begin inline asm
	{
    .reg .pred p;
    and.b32 %r1087, %r1094, %r1089;    setp.ne.u32 p, %r1087, 0;
    vote.ballot.sync.b32 %r1087, p, 0xffffffff;
    @!p not.b32 %r1087, %r1087;
}

	// end inline asm
	and.b32  	%r1103, %r1087, %r1102;
	mov.b32 	%r1092, 64;
	// begin inline asm
	{
    .reg .pred p;
    and.b32 %r1090, %r1094, %r1092;    setp.ne.u32 p, %r1090, 0;
    vote.ballot.sync.b32 %r1090, p, 0xffffffff;
    @!p not.b32 %r1090, %r1090;
}

	// end inline asm
	and.b32  	%r1104, %r1090, %r1103;
	mov.b32 	%r1095, 128;
	// begin inline asm
	{
    .reg .pred p;
    and.b32 %r1093, %r1094, %r1095;    setp.ne.u32 p, %r1093, 0;
    vote.ballot.sync.b32 %r1093, p, 0xffffffff;
    @!p not.b32 %r1093, %r1093;
}

	// end inline asm
	and.b32  	%r1105, %r1093, %r1104;
	clz.b32 	%r1106, %r1105;
	sub.s32 	%r236, 31, %r1106;
	and.b32  	%r1107, %r689, %r1105;
	popc.b32 	%r237, %r1107;
	setp.ne.s32 	%p94, %r330, %r236;
	mov.b32 	%r1980, 0;
	@%p94 bra 	$L__BB4_141;
	shl.b32 	%r1108, %r1094, 2;
	add.s32 	%r1109, %r173, %r1108;
	atom.shared.add.u32 	%r1980, [%r1109], %r237;
$L__BB4_141:
	shfl.sync.idx.b32	%r1135|%p95, %r1980, %r236, 31, -1;
	add.s32 	%r240, %r237, %r1135;
	shr.u32 	%r1136, %r1961, %r328;
	and.b32  	%r1132, %r1136, %r86;
	mov.b32 	%r1112, 1;
	// begin inline asm
	{
    .reg .pred p;
    and.b32 %r1110, %r1132, %r1112;    setp.ne.u32 p, %r1110, 0;
    vote.ballot.sync.b32 %r1110, p, 0xffffffff;
    @!p not.b32 %r1110, %r1110;
}

	// end inline asm
	mov.b32 	%r1115, 2;
	// begin inline asm
	{
    .reg .pred p;
    and.b32 %r1113, %r1132, %r1115;    setp.ne.u32 p, %r1113, 0;
    vote.ballot.sync.b32 %r1113, p, 0xffffffff;
    @!p not.b32 %r1113, %r1113;
}

	// end inline asm
	and.b32  	%r1137, %r1113, %r1110;
	mov.b32 	%r1118, 4;
	// begin inline asm
	{
    .reg .pred p;
    and.b32 %r1116, %r1132, %r1118;    setp.ne.u32 p, %r1116, 0;
    vote.ballot.sync.b32 %r1116, p, 0xffffffff;
    @!p not.b32 %r1116, %r1116;
}

	// end inline asm
	and.b32  	%r1138, %r1116, %r1137;
	mov.b32 	%r1121, 8;
	// begin inline asm
	{
    .reg .pred p;
    and.b32 %r1119, %r1132, %r1121;    setp.ne.u32 p, %r1119, 0;
    vote.ballot.sync.b32 %r1119, p, 0xffffffff;
    @!p not.b32 %r1119, %r1119;
}

	// end inline asm
	and.b32  	%r1139, %r1119, %r1138;
	mov.b32 	%r1124, 16;
	// begin inline asm
	{
    .reg .pred p;
    and.b32 %r1122, %r1132, %r1124;    setp.ne.u32 p, %r1122, 0;
    vote.ballot.sync.b32 %r1122, p, 0xffffffff;
    @!p not.b32 %r1122, %r1122;
}

	// end inline asm
	and.b32  	%r1140, %r1122, %r1139;
	mov.b32 	%r1127, 32;
	// begin inline asm
	{
    .reg .pred p;
    and.b32 %r1125, %r1132, %r1127;    setp.ne.u32 p, %r1125, 0;
    vote.ballot.sync.b32 %r1125, p, 0xffffffff;
    @!p not.b32 %r1125, %r1125;
}

	// end inline asm
	and.b32  	%r1141, %r1125, %r1140;
	mov.b32 	%r1130, 64;
	// begin inline asm
	{
    .reg .pred p;
    and.b32 %r1128, %r1132, %r1130;    setp.ne.u32 p, %r1128, 0;
    vote.ballot.sync.b32 %r1128, p, 0xffffffff;
    @!p not.b32 %r1128, %r1128;
}

	// end inline asm
	and.b32  	%r1142, %r1128, %r1141;
	mov.b32 	%r1133, 128;
	// begin inline asm
	{
    .reg .pred p;
    and.b32 %r1131, %r1132, %r1133;    setp.ne.u32 p, %r1131, 0;
    vote.ballot.sync.b32 %r1131, p, 0xffffffff;
    @!p not.b32 %r1131, %r1131;
}

	// end inline asm
	and.b32  	%r1143, %r1131, %r1142;
	clz.b32 	%r1144, %r1143;
	sub.s32 	%r242, 31, %r1144;
	and.b32  	%r1145, %r689, %r1143;
	popc.b32 	%r243, %r1145;
	setp.ne.s32 	%p96, %r330, %r242;
	mov.b32 	%r1981, 0;
	@%p96 bra 	$L__BB4_143;
	shl.b32 	%r1146, %r1132, 2;
	add.s32 	%r1147, %r173, %r1146;
	atom.shared.add.u32 	%r1981, [%r1147], %r243;
$L__BB4_143:
	shfl.sync.idx.b32	%r1173|%p97, %r1981, %r242, 31, -1;
	add.s32 	%r246, %r243, %r1173;
	shr.u32 	%r1174, %r1962, %r328;
	and.b32  	%r1170, %r1174, %r86;
	mov.b32 	%r1150, 1;
	// begin inline asm
	{
    .reg .pred p;
    and.b32 %r1148, %r1170, %r1150;    setp.ne.u32 p, %r1148, 0;
    vote.ballot.sync.b32 %r1148, p, 0xffffffff;
    @!p not.b32 %r1148, %r1148;
}

	// end inline asm
	mov.b32 	%r1153, 2;
	// begin inline asm
	{
    .reg .pred p;
    and.b32 %r1151, %r1170, %r1153;    setp.ne.u32 p, %r1151, 0;
    vote.ballot.sync.b32 %r1151, p, 0xffffffff;
    @!p not.b32 %r1151, %r1151;
}

	// end inline asm
	and.b32  	%r1175, %r1151, %r1148;
	mov.b32 	%r1156, 4;
	// begin inline asm
	{
    .reg .pred p;
    and.b32 %r1154, %r1170, %r1156;    setp.ne.u32 p, %r1154, 0;
    vote.ballot.sync.b32 %r1154, p, 0xffffffff;
    @!p not.b32 %r1154, %r1154;
}

	// end inline asm
	and.b32  	%r1176, %r1154, %r1175;
	mov.b32 	%r1159, 8;
	// begin inline asm
	{
    .reg .pred p;
    and.b32 %r1157, %r1170, %r1159;    setp.ne.u32 p, %r1157, 0;
    vote.ballot.sync.b32 %r1157, p, 0xffffffff;
    @!p not.b32 %r1157, %r1157;
}

	// end inline asm
	and.b32  	%r1177, %r1157, %r1176;
	mov.b32 	%r1162, 16;
	// begin inline asm
	{
    .reg .pred p;
    and.b32 %r1160, %r1170, %r1162;    setp.ne.u32 p, %r1160, 0;
    vote.ballot.sync.b32 %r1160, p, 0xffffffff;
    @!p not.b32 %r1160, %r1160;
}

	// end inline asm
	and.b32  	%r1178, %r1160, %r1177;
	mov.b32 	%r1165, 32;
	// begin inline asm
	{
    .reg .pred p;
    and.b32 %r1163, %r1170, %r1165;    setp.ne.u32 p, %r1163, 0;
    vote.ballot.sync.b32 %r1163, p, 0xffffffff;
    @!p not.b32 %r1163, %r1163;
}

	// end inline asm
	and.b32  	%r1179, %r1163, %r1178;
	mov.b32 	%r1168, 64;
	// begin inline asm
	{
    .reg .pred p;
    and.b32 %r1166, %r1170, %r1168;    setp.ne.u32 p, %r1166, 0;
    vote.ballot.sync.b32 %r1166, p, 0xffffffff;
    @!p not.b32 %r1166, %r1166;
}

	// end inline asm
	and.b32  	%r1180, %r1166, %r1179;
	mov.b32 	%r1171, 128;
	// begin inline asm
	{
    .reg .pred p;
    and.b32 %r1169, %r1170, %r1171;    setp.ne.u32 p, %r1169, 0;
    vote.ballot.sync.b32 %r1169, p, 0xffffffff;
    @!p not.b32 %r1169, %r1169;
}

	// end inline asm
	and.b32  	%r1181, %r1169, %r1180;
	clz.b32 	%r1182, %r1181;
	sub.s32 	%r248, 31, %r1182;
	and.b32  	%r1183, %r689, %r1181;
	popc.b32 	%r249, %r1183;
	setp.ne.s32 	%p98, %r330, %r248;
	mov.b32 	%r1982, 0;
	@%p98 bra 	$L__BB4_145;
	shl.b32 	%r1184, %r1170, 2;
	add.s32 	%r1185, %r173, %r1184;
	atom.shared.add.u32 	%r1982, [%r1185], %r249;
$L__BB4_145:
	shfl.sync.idx.b32	%r1211|%p99, %r1982, %r248, 31, -1;
	add.s32 	%r252, %r249, %r1211;
	shr.u32 	%r1212, %r1963, %r328;
	and.b32  	%r1208, %r1212, %r86;
	mov.b32 	%r1188, 1;
	// begin inline asm
	{
    .reg .pred p;
    and.b32 %r1186, %r1208, %r1188;    setp.ne.u32 p, %r1186, 0;
    vote.ballot.sync.b32 %r1186, p, 0xffffffff;
    @!p not.b32 %r1186, %r1186;
}

	// end inline asm
	mov.b32 	%r1191, 2;
	// begin inline asm
	{
    .reg .pred p;
    and.b32 %r1189, %r1208, %r1191;    setp.ne.u32 p, %r1189, 0;
    vote.ballot.sync.b32 %r1189, p, 0xffffffff;
    @!p not.b32 %r1189, %r1189;
}

	// end inline asm
	and.b32  	%r1213, %r1189, %r1186;
	mov.b32 	%r1194, 4;
	// begin inline asm
	{
    .reg .pred p;
    and.b32 %r1192, %r1208, %r1194;    setp.ne.u32 p, %r1192, 0;
    vote.ballot.sync.b32 %r1192, p, 0xffffffff;
    @!p not.b32 %r1192, %r1192;
}

	// end inline asm
	and.b32  	%r1214, %r1192, %r1213;
	mov.b32 	%r1197, 8;
	// begin inline asm
	{
    .reg .pred p;
    and.b32 %r1195, %r1208, %r1197;    setp.ne.u32 p, %r1195, 0;
    vote.ballot.sync.b32 %r1195, p, 0xffffffff;
    @!p not.b32 %r1195, %r1195;
}

	// end inline asm
	and.b32  	%r1215, %r1195, %r1214;
	mov.b32 	%r1200, 16;
	// begin inline asm
	{
    .reg .pred p;
    and.b32 %r1198, %r1208, %r1200;    setp.ne.u32 p, %r1198, 0;
    vote.ballot.sync.b32 %r1198, p, 0xffffffff;
    @!p not.b32 %r1198, %r1198;
}

	// end inline asm
	and.b32  	%r1216, %r1198, %r1215;
	mov.b32 	%r1203, 32;
	// begin inline asm
	{
    .reg .pred p;
    and.b32 %r1201, %r1208, %r1203;    setp.ne.u32 p, %r1201, 0;
    vote.ballot.sync.b32 %r1201, p, 0xffffffff;
    @!p not.b32 %r1201, %r1201;
}

	// end inline asm
	and.b32  	%r1217, %r1201, %r1216;
	mov.b32 	%r1206, 64;
	// begin inline asm
	{
    .reg .pred p;
    and.b32 %r1204, %r1208, %r1206;    setp.ne.u32 p, %r1204, 0;
    vote.ballot.sync.b32 %r1204, p, 0xffffffff;
    @!p not.b32 %r1204, %r1204;
}

	// end inline asm
	and.b32  	%r1218, %r1204, %r1217;
	mov.b32 	%r1209, 128;
	// begin inline asm
	{
    .reg .pred p;
    and.b32 %r1207, %r1208, %r1209;    setp.ne.u32 p, %r1207, 0;
    vote.ballot.sync.b32 %r1207, p, 0xffffffff;
    @!p not.b32 %r1207, %r1207;
}

	// end inline asm
	and.b32  	%r1219, %r1207, %r1218;
	clz.b32 	%r1220, %r1219;
	sub.s32 	%r254, 31, %r1220;
	and.b32  	%r1221, %r689, %r1219;
	popc.b32 	%r255, %r1221;
	setp.ne.s32 	%p100, %r330, %r254;
	mov.b32 	%r1983, 0;
	@%p100 bra 	$L__BB4_147;
	shl.b32 	%r1222, %r1208, 2;
	add.s32 	%r1223, %r173, %r1222;
	atom.shared.add.u32 	%r1983, [%r1223], %r255;
$L__BB4_147:
	shfl.sync.idx.b32	%r1249|%p101, %r1983, %r254, 31, -1;
	add.s32 	%r258, %r255, %r1249;
	shr.u32 	%r1250, %r1964, %r328;
	and.b32  	%r1246, %r1250, %r86;
	mov.b32 	%r1226, 1;
	// begin inline asm
	{
    .reg .pred p;
    and.b32 %r1224, %r1246, %r1226;    setp.ne.u32 p, %r1224, 0;
    vote.ballot.sync.b32 %r1224, p, 0xffffffff;
    @!p not.b32 %r1224, %r1224;
}

	// end inline asm
	mov.b32 	%r1229, 2;
	// begin inline asm
	{
    .reg .pred p;
    and.b32 %r1227, %r1246, %r1229;    setp.ne.u32 p, %r1227, 0;
    vote.ballot.sync.b32 %r1227, p, 0xffffffff;
    @!p not.b32 %r1227, %r1227;
}

	// end inline asm
	and.b32  	%r1251, %r1227, %r1224;
	mov.b32 	%r1232, 4;
	// begin inline asm
	{
    .reg .pred p;
    and.b32 %r1230, %r1246, %r1232;    setp.ne.u32 p, %r1230, 0;
    vote.ballot.sync.b32 %r1230, p, 0xffffffff;
    @!p not.b32 %r1230, %r1230;
}

	// end inline asm
	and.b32  	%r1252, %r1230, %r1251;
	mov.b32 	%r1235, 8;
	// begin inline asm
	{
    .reg .pred p;
    and.b32 %r1233, %r1246, %r1235;    setp.ne.u32 p, %r1233, 0;
    vote.ballot.sync.b32 %r1233, p, 0xffffffff;
    @!p not.b32 %r1233, %r1233;
}

	// end inline asm
	and.b32  	%r1253, %r1233, %r1252;
	mov.b32 	%r1238, 16;
	// begin inline asm
	{
    .reg .pred p;
    and.b32 %r1236, %r1246, %r1238;    setp.ne.u32 p, %r1236, 0;
    vote.ballot.sync.b32 %r1236, p, 0xffffffff;
    @!p not.b32 %r1236, %r1236;
}

	// end inline asm
	and.b32  	%r1254, %r1236, %r1253;
	mov.b32 	%r1241, 32;
	// begin inline asm
	{
    .reg .pred p;
    and.b32 %r1239, %r1246, %r1241;    setp.ne.u32 p, %r1239, 0;
    vote.ballot.sync.b32 %r1239, p, 0xffffffff;
    @!p not.b32 %r1239, %r1239;
}

	// end inline asm
	and.b32  	%r1255, %r1239, %r1254;
	mov.b32 	%r1244, 64;
	// begin inline asm
	{
    .reg .pred p;
    and.b32 %r1242, %r1246, %r1244;    setp.ne.u32 p, %r1242, 0;
    vote.ballot.sync.b32 %r1242, p, 0xffffffff;
    @!p not.b32 %r1242, %r1242;
}

	// end inline asm
	and.b32  	%r1256, %r1242, %r1255;
	mov.b32 	%r1247, 128;
	// begin inline asm
	{
    .reg .pred p;
    and.b32 %r1245, %r1246, %r1247;    setp.ne.u32 p, %r1245, 0;
    vote.ballot.sync.b32 %r1245, p, 0xffffffff;
    @!p not.b32 %r1245, %r1245;
}

	// end inline asm
	and.b32  	%r1257, %r1245, %r1256;
	clz.b32 	%r1258, %r1257;
	sub.s32 	%r260, 31, %r1258;
	and.b32  	%r1259, %r689, %r1257;
	popc.b32 	%r261, %r1259;
	setp.ne.s32 	%p102, %r330, %r260;
	mov.b32 	%r1984, 0;
	@%p102 bra 	$L__BB4_149;
	shl.b32 	%r1260, %r1246, 2;
	add.s32 	%r1261, %r173, %r1260;
	atom.shared.add.u32 	%r1984, [%r1261], %r261;
$L__BB4_149:
	shfl.sync.idx.b32	%r1287|%p103, %r1984, %r260, 31, -1;
	add.s32 	%r264, %r261, %r1287;
	shr.u32 	%r1288, %r1965, %r328;
	and.b32  	%r1284, %r1288, %r86;
	mov.b32 	%r1264, 1;
	// begin inline asm
	{
    .reg .pred p;
    and.b32 %r1262, %r1284, %r1264;    setp.ne.u32 p, %r1262, 0;
    vote.ballot.sync.b32 %r1262, p, 0xffffffff;
    @!p not.b32 %r1262, %r1262;
}

	// end inline asm
	mov.b32 	%r1267, 2;
	// begin inline asm
	{
    .reg .pred p;
    and.b32 %r1265, %r1284, %r1267;    setp.ne.u32 p, %r1265, 0;
    vote.ballot.sync.b32 %r1265, p, 0xffffffff;
    @!p not.b32 %r1265, %r1265;
}

	// end inline asm
	and.b32  	%r1289, %r1265, %r1262;
	mov.b32 	%r1270, 4;
	// begin inline asm
	{
    .reg .pred p;
    and.b32 %r1268, %r1284, %r1270;    setp.ne.u32 p, %r1268, 0;
    vote.ballot.sync.b32 %r1268, p, 0xffffffff;
    @!p not.b32 %r1268, %r1268;
}

	// end inline asm
	and.b32  	%r1290, %r1268, %r1289;
	mov.b32 	%r1273, 8;
	// begin inline asm
	{
    .reg .pred p;
    and.b32 %r1271, %r1284, %r1273;    setp.ne.u32 p, %r1271, 0;
    vote.ballot.sync.b32 %r1271, p, 0xffffffff;
    @!p not.b32 %r1271, %r1271;
}

	// end inline asm
	and.b32  	%r1291, %r1271, %r1290;
	mov.b32 	%r1276, 16;
	// begin inline asm
	{
    .reg .pred p;
    and.b32 %r1274, %r1284, %r1276;    setp.ne.u32 p, %r1274, 0;
    vote.ballot.sync.b32 %r1274, p, 0xffffffff;
    @!p not.b32 %r1274, %r1274;
}

	// end inline asm
	and.b32  	%r1292, %r1274, %r1291;
	mov.b32 	%r1279, 32;
	// begin inline asm
	{
    .reg .pred p;
    and.b32 %r1277, %r1284, %r1279;    setp.ne.u32 p, %r1277, 0;
    vote.ballot.sync.b32 %r1277, p, 0xffffffff;
    @!p not.b32 %r1277, %r1277;
}

	// end inline asm
	and.b32  	%r1293, %r1277, %r1292;
	mov.b32 	%r1282, 64;
	// begin inline asm
	{
    .reg .pred p;
    and.b32 %r1280, %r1284, %r1282;    setp.ne.u32 p, %r1280, 0;
    vote.ballot.sync.b32 %r1280, p, 0xffffffff;
    @!p not.b32 %r1280, %r1280;
}

	// end inline asm
	and.b32  	%r1294, %r1280, %r1293;
	mov.b32 	%r1285, 128;
	// begin inline asm
	{
    .reg .pred p;
    and.b32 %r1283, %r1284, %r1285;    setp.ne.u32 p, %r1283, 0;
    vote.ballot.sync.b32 %r1283, p, 0xffffffff;
    @!p not.b32 %r1283, %r1283;
}

	// end inline asm
	and.b32  	%r1295, %r1283, %r1294;
	clz.b32 	%r1296, %r1295;
	sub.s32 	%r266, 31, %r1296;
	and.b32  	%r1297, %r689, %r1295;
	popc.b32 	%r267, %r1297;
	setp.ne.s32 	%p104, %r330, %r266;
	mov.b32 	%r1985, 0;
	@%p104 bra 	$L__BB4_151;
	shl.b32 	%r1302, %r1284, 2;
	add.s32 	%r1303, %r173, %r1302;
	atom.shared.add.u32 	%r1985, [%r1303], %r267;
$L__BB4_151:
	shfl.sync.idx.b32	%r1329|%p105, %r1985, %r266, 31, -1;
	add.s32 	%r270, %r267, %r1329;
	shr.u32 	%r1330, %r1966, %r328;
	and.b32  	%r1326, %r1330, %r86;
	mov.b32 	%r1306, 1;
	// begin inline asm
	{
    .reg .pred p;
    and.b32 %r1304, %r1326, %r1306;    setp.ne.u32 p, %r1304, 0;
    vote.ballot.sync.b32 %r1304, p, 0xffffffff;
    @!p not.b32 %r1304, %r1304;
}

	// end inline asm
	mov.b32 	%r1309, 2;
	// begin inline asm
	{
    .reg .pred p;
    and.b32 %r1307, %r1326, %r1309;    setp.ne.u32 p, %r1307, 0;
    vote.ballot.sync.b32 %r1307, p, 0xffffffff;
    @!p not.b32 %r1307, %r1307;
}

	// end inline asm
	and.b32  	%r1331, %r1307, %r1304;
	mov.b32 	%r1312, 4;
	// begin inline asm
	{
    .reg .pred p;
    and.b32 %r1310, %r1326, %r1312;    setp.ne.u32 p, %r1310, 0;
    vote.ballot.sync.b32 %r1310, p, 0xffffffff;
    @!p not.b32 %r1310, %r1310;
}

	// end inline asm
	and.b32  	%r1332, %r1310, %r1331;
	mov.b32 	%r1315, 8;
	// begin inline asm
	{
    .reg .pred p;
    and.b32 %r1313, %r1326, %r1315;    setp.ne.u32 p, %r1313, 0;
    vote.ballot.sync.b32 %r1313, p, 0xffffffff;
    @!p not.b32 %r1313, %r1313;
}

	// end inline asm
	and.b32  	%r1333, %r1313, %r1332;
	mov.b32 	%r1318, 16;
	// begin inline asm
	{
    .reg .pred p;
    and.b32 %r1316, %r1326, %r1318;    setp.ne.u32 p, %r1316, 0;
    vote.ballot.sync.b32 %r1316, p, 0xffffffff;
    @!p not.b32 %r1316, %r1316;
}

	// end inline asm
	and.b32  	%r1334, %r1316, %r1333;
	mov.b32 	%r1321, 32;
	// begin inline asm
	{
    .reg .pred p;
    and.b32 %r1319, %r1326, %r1321;    setp.ne.u32 p, %r1319, 0;
    vote.ballot.sync.b32 %r1319, p, 0xffffffff;
    @!p not.b32 %r1319, %r1319;
}

	// end inline asm
	and.b32  	%r1335, %r1319, %r1334;
	mov.b32 	%r1324, 64;
	// begin inline asm
	{
    .reg .pred p;
    and.b32 %r1322, %r1326, %r1324;    setp.ne.u32 p, %r1322, 0;
    vote.ballot.sync.b32 %r1322, p, 0xffffffff;
    @!p not.b32 %r1322, %r1322;
}

	// end inline asm
	and.b32  	%r1336, %r1322, %r1335;
	mov.b32 	%r1327, 128;
	// begin inline asm
	{
    .reg .pred p;
    and.b32 %r1325, %r1326, %r1327;    setp.ne.u32 p, %r1325, 0;
    vote.ballot.sync.b32 %r1325, p, 0xffffffff;
    @!p not.b32 %r1325, %r1325;
}

	// end inline asm
	and.b32  	%r1337, %r1325, %r1336;
	clz.b32 	%r1338, %r1337;
	sub.s32 	%r272, 31, %r1338;
	and.b32  	%r1339, %r689, %r1337;
	popc.b32 	%r273, %r1339;
	setp.ne.s32 	%p106, %r330, %r272;
	mov.b32 	%r1986, 0;
	@%p106 bra 	$L__BB4_153;
	shl.b32 	%r1344, %r1326, 2;
	add.s32 	%r1345, %r173, %r1344;
	atom.shared.add.u32 	%r1986, [%r1345], %r273;
$L__BB4_153:
	shfl.sync.idx.b32	%r1371|%p107, %r1986, %r272, 31, -1;
	add.s32 	%r276, %r273, %r1371;
	shr.u32 	%r1372, %r1967, %r328;
	and.b32  	%r1368, %r1372, %r86;
	mov.b32 	%r1348, 1;
	// begin inline asm
	{
    .reg .pred p;
    and.b32 %r1346, %r1368, %r1348;    setp.ne.u32 p, %r1346, 0;
    vote.ballot.sync.b32 %r1346, p, 0xffffffff;
    @!p not.b32 %r1346, %r1346;
}

	// end inline asm
	mov.b32 	%r1351, 2;
	// begin inline asm
	{
    .reg .pred p;
    and.b32 %r1349, %r1368, %r1351;    setp.ne.u32 p, %r1349, 0;
    vote.ballot.sync.b32 %r1349, p, 0xffffffff;
    @!p not.b32 %r1349, %r1349;
}

	// end inline asm
	and.b32  	%r1373, %r1349, %r1346;
	mov.b32 	%r1354, 4;
	// begin inline asm
	{
    .reg .pred p;
    and.b32 %r1352, %r1368, %r1354;    setp.ne.u32 p, %r1352, 0;
    vote.ballot.sync.b32 %r1352, p, 0xffffffff;
    @!p not.b32 %r1352, %r1352;
}

	// end inline asm
	and.b32  	%r1374, %r1352, %r1373;
	mov.b32 	%r1357, 8;
	// begin inline asm
	{
    .reg .pred p;
    and.b32 %r1355, %r1368, %r1357;    setp.ne.u32 p, %r1355, 0;
    vote.ballot.sync.b32 %r1355, p, 0xffffffff;
    @!p not.b32 %r1355, %r1355;
}

	// end inline asm
	and.b32  	%r1375, %r1355, %r1374;
	mov.b32 	%r1360, 16;
	// begin inline asm
	{
    .reg .pred p;
    and.b32 %r1358, %r1368, %r1360;    setp.ne.u32 p, %r1358, 0;
    vote.ballot.sync.b32 %r1358, p, 0xffffffff;
    @!p not.b32 %r1358, %r1358;
}

	// end inline asm
	and.b32  	%r1376, %r1358, %r1375;
	mov.b32 	%r1363, 32;
	// begin inline asm
	{
    .reg .pred p;
    and.b32 %r1361, %r1368, %r1363;    setp.ne.u32 p, %r1361, 0;
    vote.ballot.sync.b32 %r1361, p, 0xffffffff;
    @!p not.b32 %r1361, %r1361;
}

	// end inline asm
	and.b32  	%r1377, %r1361, %r1376;
	mov.b32 	%r1366, 64;
	// begin inline asm
	{
    .reg .pred p;
    and.b32 %r1364, %r1368, %r1366;    setp.ne.u32 p, %r1364, 0;
    vote.ballot.sync.b32 %r1364, p, 0xffffffff;
    @!p not.b32 %r1364, %r1364;
}

	// end inline asm
	and.b32  	%r1378, %r1364, %r1377;
	mov.b32 	%r1369, 128;
	// begin inline asm
	{
    .reg .pred p;
    and.b32 %r1367, %r1368, %r1369;    setp.ne.u32 p, %r1367, 0;
    vote.ballot.sync.b32 %r1367, p, 0xffffffff;
    @!p not.b32 %r1367, %r1367;
}

	// end inline asm
	and.b32  	%r1379, %r1367, %r1378;
	clz.b32 	%r1380, %r1379;
	sub.s32 	%r278, 31, %r1380;
	and.b32  	%r1381, %r689, %r1379;
	popc.b32 	%r279, %r1381;
	setp.ne.s32 	%p108, %r330, %r278;
	mov.b32 	%r1987, 0;
	@%p108 bra 	$L__BB4_155;
	shl.b32 	%r1386, %r1368, 2;
	add.s32 	%r1387, %r173, %r1386;
	atom.shared.add.u32 	%r1987, [%r1387], %r279;
$L__BB4_155:
	shfl.sync.idx.b32	%r1413|%p109, %r1987, %r278, 31, -1;
	add.s32 	%r282, %r279, %r1413;
	shr.u32 	%r1414, %r1968, %r328;
	and.b32  	%r1410, %r1414, %r86;
	mov.b32 	%r1390, 1;
	// begin inline asm
	{
    .reg .pred p;
    and.b32 %r1388, %r1410, %r1390;    setp.ne.u32 p, %r1388, 0;
    vote.ballot.sync.b32 %r1388, p, 0xffffffff;
    @!p not.b32 %r1388, %r1388;
}

	// end inline asm
	mov.b32 	%r1393, 2;
	// begin inline asm
	{
    .reg .pred p;
    and.b32 %r1391, %r1410, %r1393;    setp.ne.u32 p, %r1391, 0;
    vote.ballot.sync.b32 %r1391, p, 0xffffffff;
    @!p not.b32 %r1391, %r1391;
}

	// end inline asm
	and.b32  	%r1415, %r1391, %r1388;
	mov.b32 	%r1396, 4;
	// begin inline asm
	{
    .reg .pred p;
    and.b32 %r1394, %r1410, %r1396;    setp.ne.u32 p, %r1394, 0;
    vote.ballot.sync.b32 %r1394, p, 0xffffffff;
    @!p not.b32 %r1394, %r1394;
}

	// end inline asm
	and.b32  	%r1416, %r1394, %r1415;
	mov.b32 	%r1399, 8;
	// begin inline asm
	{
    .reg .pred p;
    and.b32 %r1397, %r1410, %r1399;    setp.ne.u32 p, %r1397, 0;
    vote.ballot.sync.b32 %r1397, p, 0xffffffff;
    @!p not.b32 %r1397, %r1397;
}

	// end inline asm
	and.b32  	%r1417, %r1397, %r1416;
	mov.b32 	%r1402, 16;
	// begin inline asm
	{
    .reg .pred p;
    and.b32 %r1400, %r1410, %r1402;    setp.ne.u32 p, %r1400, 0;
    vote.ballot.sync.b32 %r1400, p, 0xffffffff;
    @!p not.b32 %r1400, %r1400;
}

	// end inline asm
	and.b32  	%r1418, %r1400, %r1417;
	mov.b32 	%r1405, 32;
	// begin inline asm
	{
    .reg .pred p;
    and.b32 %r1403, %r1410, %r1405;    setp.ne.u32 p, %r1403, 0;
    vote.ballot.sync.b32 %r1403, p, 0xffffffff;
    @!p not.b32 %r1403, %r1403;
}

	// end inline asm
	and.b32  	%r1419, %r1403, %r1418;
	mov.b32 	%r1408, 64;
	// begin inline asm
	{
    .reg .pred p;
    and.b32 %r1406, %r1410, %r1408;    setp.ne.u32 p, %r1406, 0;
    vote.ballot.sync.b32 %r1406, p, 0xffffffff;
    @!p not.b32 %r1406, %r1406;
}

	// end inline asm
	and.b32  	%r1420, %r1406, %r1419;
	mov.b32 	%r1411, 128;
	// begin inline asm
	{
    .reg .pred p;
    and.b32 %r1409, %r1410, %r1411;    setp.ne.u32 p, %r1409, 0;
    vote.ballot.sync.b32 %r1409, p, 0xffffffff;
    @!p not.b32 %r1409, %r1409;
}

	// end inline asm
	and.b32  	%r1421, %r1409, %r1420;
	clz.b32 	%r1422, %r1421;
	sub.s32 	%r284, 31, %r1422;
	and.b32  	%r1423, %r689, %r1421;
	popc.b32 	%r285, %r1423;
	setp.ne.s32 	%p110, %r330, %r284;
	mov.b32 	%r1988, 0;
	@%p110 bra 	$L__BB4_157;
	shl.b32 	%r1424, %r1, 5;
	and.b32  	%r1425, %r1424, 31744;
	add.s32 	%r1427, %r597, %r1425;
	shl.b32 	%r1428, %r1410, 2;
	add.s32 	%r1429, %r1427, %r1428;
	atom.shared.add.u32 	%r1988, [%r1429], %r285;
$L__BB4_157:
	shfl.sync.idx.b32	%r1455|%p111, %r1988, %r284, 31, -1;
	add.s32 	%r288, %r285, %r1455;
	shr.u32 	%r1456, %r1969, %r328;
	and.b32  	%r1452, %r1456, %r86;
	mov.b32 	%r1432, 1;
	// begin inline asm
	{
    .reg .pred p;
    and.b32 %r1430, %r1452, %r1432;    setp.ne.u32 p, %r1430, 0;
    vote.ballot.sync.b32 %r1430, p, 0xffffffff;
    @!p not.b32 %r1430, %r1430;
}

	// end inline asm
	mov.b32 	%r1435, 2;
	// begin inline asm
	{
    .reg .pred p;
    and.b32 %r1433, %r1452, %r1435;    setp.ne.u32 p, %r1433, 0;
    vote.ballot.sync.b32 %r1433, p, 0xffffffff;
    @!p not.b32 %r1433, %r1433;
}

	// end inline asm
	and.b32  	%r1457, %r1433, %r1430;
	mov.b32 	%r1438, 4;
	// begin inline asm
	{
    .reg .pred p;
    and.b32 %r1436, %r1452, %r1438;    setp.ne.u32 p, %r1436, 0;
    vote.ballot.sync.b32 %r1436, p, 0xffffffff;
    @!p not.b32 %r1436, %r1436;
}

	// end inline asm
	and.b32  	%r1458, %r1436, %r1457;
	mov.b32 	%r1441, 8;
	// begin inline asm
	{
    .reg .pred p;
    and.b32 %r1439, %r1452, %r1441;    setp.ne.u32 p, %r1439, 0;
    vote.ballot.sync.b32 %r1439, p, 0xffffffff;
    @!p not.b32 %r1439, %r1439;
}

	// end inline asm
	and.b32  	%r1459, %r1439, %r1458;
	mov.b32 	%r1444, 16;
	// begin inline asm
	{
    .reg .pred p;
    and.b32 %r1442, %r1452, %r1444;    setp.ne.u32 p, %r1442, 0;
    vote.ballot.sync.b32 %r1442, p, 0xffffffff;
    @!p not.b32 %r1442, %r1442;
}

	// end inline asm
	and.b32  	%r1460, %r1442, %r1459;
	mov.b32 	%r1447, 32;
	// begin inline asm
	{
    .reg .pred p;
    and.b32 %r1445, %r1452, %r1447;    setp.ne.u32 p, %r1445, 0;
    vote.ballot.sync.b32 %r1445, p, 0xffffffff;
    @!p not.b32 %r1445, %r1445;
}

	// end inline asm
	and.b32  	%r1461, %r1445, %r1460;
	mov.b32 	%r1450, 64;
	// begin inline asm
	{
    .reg .pred p;
    and.b32 %r1448, %r1452, %r1450;    setp.ne.u32 p, %r1448, 0;
    vote.ballot.sync.b32 %r1448, p, 0xffffffff;
    @!p not.b32 %r1448, %r1448;
}

	// end inline asm
	and.b32  	%r1462, %r1448, %r1461;
	mov.b32 	%r1453, 128;
	// begin inline asm
	{
    .reg .pred p;
    and.b32 %r1451, %r1452, %r1453;    setp.ne.u32 p, %r1451, 0;
    vote.ballot.sync.b32 %r1451, p, 0xffffffff;
    @!p not.b32 %r1451, %r1451;
}

	// end inline asm
	and.b32  	%r1463, %r1451, %r1462;
	clz.b32 	%r1464, %r1463;
	sub.s32 	%r290, 31, %r1464;
	and.b32  	%r1465, %r689, %r1463;
	popc.b32 	%r291, %r1465;
	setp.ne.s32 	%p112, %r330, %r290;
	mov.b32 	%r1989, 0;
	@%p112 bra 	$L__BB4_159;
	shl.b32 	%r1466, %r1, 5;
	and.b32  	%r1467, %r1466, 31744;
	add.s32 	%r1469, %r597, %r1467;
	shl.b32 	%r1470, %r1452, 2;
	add.s32 	%r1471, %r1469, %r1470;
	atom.shared.add.u32 	%r1989, [%r1471], %r291;
$L__BB4_159:
	setp.gt.u32 	%p113, %r1, 255;
	shfl.sync.idx.b32	%r1472|%p114, %r1989, %r290, 31, -1;
	add.s32 	%r1473, %r291, %r1472;
	bar.sync 	0;
	shl.b32 	%r1474, %r180, 2;
	add.s32 	%r1476, %r597, %r1474;
	st.shared.u32 	[%r1476+-4], %r1950;
	shl.b32 	%r1477, %r186, 2;
	add.s32 	%r1478, %r597, %r1477;
	st.shared.u32 	[%r1478+-4], %r1951;
	shl.b32 	%r1479, %r192, 2;
	add.s32 	%r1480, %r597, %r1479;
	st.shared.u32 	[%r1480+-4], %r1952;
	shl.b32 	%r1481, %r198, 2;
	add.s32 	%r1482, %r597, %r1481;
	st.shared.u32 	[%r1482+-4], %r1953;
	shl.b32 	%r1483, %r204, 2;
	add.s32 	%r1484, %r597, %r1483;
	st.shared.u32 	[%r1484+-4], %r1954;
	shl.b32 	%r1485, %r210, 2;
	add.s32 	%r1486, %r597, %r1485;
	st.shared.u32 	[%r1486+-4], %r1955;
	shl.b32 	%r1487, %r216, 2;
	add.s32 	%r1488, %r597, %r1487;
	st.shared.u32 	[%r1488+-4], %r1956;
	shl.b32 	%r1489, %r222, 2;
	add.s32 	%r1490, %r597, %r1489;
	st.shared.u32 	[%r1490+-4], %r1957;
	shl.b32 	%r1491, %r228, 2;
	add.s32 	%r1492, %r597, %r1491;
	st.shared.u32 	[%r1492+-4], %r1958;
	shl.b32 	%r1493, %r234, 2;
	add.s32 	%r1494, %r597, %r1493;
	st.shared.u32 	[%r1494+-4], %r1959;
	shl.b32 	%r1495, %r240, 2;
	add.s32 	%r1496, %r597, %r1495;
	st.shared.u32 	[%r1496+-4], %r1960;
	shl.b32 	%r1497, %r246, 2;
	add.s32 	%r1498, %r597, %r1497;
	st.shared.u32 	[%r1498+-4], %r1961;
	shl.b32 	%r1499, %r252, 2;
	add.s32 	%r1500, %r597, %r1499;
	st.shared.u32 	[%r1500+-4], %r1962;
	shl.b32 	%r1501, %r258, 2;
	add.s32 	%r1502, %r597, %r1501;
	st.shared.u32 	[%r1502+-4], %r1963;
	shl.b32 	%r1503, %r264, 2;
	add.s32 	%r1504, %r597, %r1503;
	st.shared.u32 	[%r1504+-4], %r1964;
	shl.b32 	%r1505, %r270, 2;
	add.s32 	%r1506, %r597, %r1505;
	st.shared.u32 	[%r1506+-4], %r1965;
	shl.b32 	%r1507, %r276, 2;
	add.s32 	%r1508, %r597, %r1507;
	st.shared.u32 	[%r1508+-4], %r1966;
	shl.b32 	%r1509, %r282, 2;
	add.s32 	%r1510, %r597, %r1509;
	st.shared.u32 	[%r1510+-4], %r1967;
	shl.b32 	%r1511, %r288, 2;
	add.s32 	%r1512, %r597, %r1511;
	st.shared.u32 	[%r1512+-4], %r1968;
	shl.b32 	%r1513, %r1473, 2;
	add.s32 	%r1514, %r597, %r1513;
	st.shared.u32 	[%r1514+-4], %r1969;
	@%p113 bra 	$L__BB4_167;
	ld.param.u64 	%rd139, [_ZN3cub18CUB_300001_SM_10006detail10radix_sort29DeviceRadixSortOnesweepKernelINS1_5radix10policy_hubIiNS0_8NullTypeEjE10Policy1000ELNS0_9SortOrderE0EiS6_jiiNS1_21identity_decomposer_tEEEvPT5_SC_PT3_PKSD_PT1_PKSH_PT2_PKSL_T4_iiT6__param_3];
	cvta.to.global.u64 	%rd40, %rd139;
	mul.wide.u32 	%rd41, %r1, 4;
	add.s64 	%rd42, %rd40, %rd41;
	ld.global.u32 	%r1515, [%rd42];
	sub.s32 	%r1993, %r1515, %r172;
	st.shared.u32 	[%r114+30720], %r1993;
	setp.lt.s32 	%p115, %r3, 1;
	mov.u32 	%r1994, %r1944;
	@%p115 bra 	$L__BB4_166;
	mov.b32 	%r1991, -1;
	mov.u32 	%r1990, %r3;
	mov.u32 	%r1994, %r1944;
$L__BB4_162:
	ld.param.u64 	%rd132, [_ZN3cub18CUB_300001_SM_10006detail10radix_sort29DeviceRadixSortOnesweepKernelINS1_5radix10policy_hubIiNS0_8NullTypeEjE10Policy1000ELNS0_9SortOrderE0EiS6_jiiNS1_21identity_decomposer_tEEEvPT5_SC_PT3_PKSD_PT1_PKSH_PT2_PKSL_T4_iiT6__param_0];
	add.s32 	%r298, %r1990, -1;
	shl.b32 	%r1517, %r298, 8;
	add.s32 	%r1518, %r1517, %r1;
	cvta.to.global.u64 	%rd43, %rd132;
	mul.wide.s32 	%rd44, %r1518, 4;
	add.s64 	%rd11, %rd43, %rd44;
$L__BB4_163:
	membar.cta;
	ld.volatile.global.u32 	%r299, [%rd11];
	setp.eq.s32 	%p116, %r299, 0;
	@%p116 bra 	$L__BB4_163;
	and.b32  	%r1519, %r299, 1073741823;
	add.s32 	%r1994, %r1519, %r1994;
	setp.gt.s32 	%p117, %r299, -1;
	vote.sync.ballot.b32 	%r1991, %p117, %r1991;
	setp.gt.u32 	%p119, %r1990, 1;
	and.pred  	%p120, %p117, %p119;
	mov.u32 	%r1990, %r298;
	@%p120 bra 	$L__BB4_162;
	ld.shared.u32 	%r1993, [%r114+30720];
$L__BB4_166:
	ld.param.u64 	%rd133, [_ZN3cub18CUB_300001_SM_10006detail10radix_sort29DeviceRadixSortOnesweepKernelINS1_5radix10policy_hubIiNS0_8NullTypeEjE10Policy1000ELNS0_9SortOrderE0EiS6_jiiNS1_21identity_decomposer_tEEEvPT5_SC_PT3_PKSD_PT1_PKSH_PT2_PKSL_T4_iiT6__param_0];
	or.b32  	%r1520, %r1994, -2147483648;
	cvta.to.global.u64 	%rd45, %rd133;
	shl.b32 	%r1521, %r3, 8;
	add.s32 	%r1522, %r1521, %r1;
	mul.wide.s32 	%rd46, %r1522, 4;
	add.s64 	%rd47, %rd45, %rd46;
	st.volatile.global.u32 	[%rd47], %r1520;
	sub.s32 	%r1523, %r1994, %r1944;
	add.s32 	%r1524, %r1523, %r1993;
	st.shared.u32 	[%r114+30720], %r1524;
$L__BB4_167:
	ld.param.u32 	%r1893, [_ZN3cub18CUB_300001_SM_10006detail10radix_sort29DeviceRadixSortOnesweepKernelINS1_5radix10policy_hubIiNS0_8NullTypeEjE10Policy1000ELNS0_9SortOrderE0EiS6_jiiNS1_21identity_decomposer_tEEEvPT5_SC_PT3_PKSD_PT1_PKSH_PT2_PKSL_T4_iiT6__param_8];
	ld.param.u64 	%rd136, [_ZN3cub18CUB_300001_SM_10006detail10radix_sort29DeviceRadixSortOnesweepKernelINS1_5radix10policy_hubIiNS0_8NullTypeEjE10Policy1000ELNS0_9SortOrderE0EiS6_jiiNS1_21identity_decomposer_tEEEvPT5_SC_PT3_PKSD_PT1_PKSH_PT2_PKSL_T4_iiT6__param_2];
	setp.gt.u32 	%p121, %r1, 255;
	mad.lo.s32 	%r305, %r3, 7680, 7680;
	setp.lt.s32 	%p122, %r305, %r1893;
	setp.eq.s64 	%p123, %rd136, 0;
	or.pred  	%p124, %p123, %p122;
	or.pred  	%p125, %p121, %p124;
	@%p125 bra 	$L__BB4_169;
	ld.param.u64 	%rd137, [_ZN3cub18CUB_300001_SM_10006detail10radix_sort29DeviceRadixSortOnesweepKernelINS1_5radix10policy_hubIiNS0_8NullTypeEjE10Policy1000ELNS0_9SortOrderE0EiS6_jiiNS1_21identity_decomposer_tEEEvPT5_SC_PT3_PKSD_PT1_PKSH_PT2_PKSL_T4_iiT6__param_2];
	ld.shared.u32 	%r1525, [%r114+30720];
	add.s32 	%r1526, %r172, %r1944;
	add.s32 	%r1527, %r1526, %r1525;
	cvta.to.global.u64 	%rd48, %rd137;
	mul.wide.u32 	%rd49, %r1, 4;
	add.s64 	%rd50, %rd48, %rd49;
	st.global.u32 	[%rd50], %r1527;
$L__BB4_169:
	ld.param.u32 	%r1894, [_ZN3cub18CUB_300001_SM_10006detail10radix_sort29DeviceRadixSortOnesweepKernelINS1_5radix10policy_hubIiNS0_8NullTypeEjE10Policy1000ELNS0_9SortOrderE0EiS6_jiiNS1_21identity_decomposer_tEEEvPT5_SC_PT3_PKSD_PT1_PKSH_PT2_PKSL_T4_iiT6__param_8];
	setp.gt.s32 	%p126, %r305, %r1894;
	bar.sync 	0;
	@%p126 bra 	$L__BB4_171;
	ld.shared.u32 	%r1528, [%r114];
	shr.u32 	%r1529, %r1528, %r328;
	and.b32  	%r1530, %r1529, %r86;
	shl.b32 	%r1531, %r1530, 2;
	add.s32 	%r1533, %r597, 30720;
	add.s32 	%r1534, %r1533, %r1531;
	ld.shared.u32 	%r1535, [%r1534];
	add.s32 	%r1536, %r1535, %r1;
	xor.b32  	%r1537, %r1528, -2147483648;
	mul.wide.u32 	%rd51, %r1536, 4;
	add.s64 	%rd52, %rd1, %rd51;
	st.global.u32 	[%rd52], %r1537;
	bar.warp.sync 	-1;
	ld.shared.u32 	%r1538, [%r114+1536];
	shr.u32 	%r1539, %r1538, %r328;
	and.b32  	%r1540, %r1539, %r86;
	shl.b32 	%r1541, %r1540, 2;
	add.s32 	%r1542, %r1533, %r1541;
	ld.shared.u32 	%r1543, [%r1542];
	add.s32 	%r1544, %r1, %r1543;
	add.s32 	%r1545, %r1544, 384;
	xor.b32  	%r1546, %r1538, -2147483648;
	mul.wide.u32 	%rd53, %r1545, 4;
	add.s64 	%rd54, %rd1, %rd53;
	st.global.u32 	[%rd54], %r1546;
	bar.warp.sync 	-1;
	ld.shared.u32 	%r1547, [%r114+3072];
	shr.u32 	%r1548, %r1547, %r328;
	and.b32  	%r1549, %r1548, %r86;
	shl.b32 	%r1550, %r1549, 2;
	add.s32 	%r1551, %r1533, %r1550;
	ld.shared.u32 	%r1552, [%r1551];
	add.s32 	%r1553, %r1, %r1552;
	add.s32 	%r1554, %r1553, 768;
	xor.b32  	%r1555, %r1547, -2147483648;
	mul.wide.u32 	%rd55, %r1554, 4;
	add.s64 	%rd56, %rd1, %rd55;
	st.global.u32 	[%rd56], %r1555;
	bar.warp.sync 	-1;
	ld.shared.u32 	%r1556, [%r114+4608];
	shr.u32 	%r1557, %r1556, %r328;
	and.b32  	%r1558, %r1557, %r86;
	shl.b32 	%r1559, %r1558, 2;
	add.s32 	%r1560, %r1533, %r1559;
	ld.shared.u32 	%r1561, [%r1560];
	add.s32 	%r1562, %r1, %r1561;
	add.s32 	%r1563, %r1562, 1152;
	xor.b32  	%r1564, %r1556, -2147483648;
	mul.wide.u32 	%rd57, %r1563, 4;
	add.s64 	%rd58, %rd1, %rd57;
	st.global.u32 	[%rd58], %r1564;
	bar.warp.sync 	-1;
	ld.shared.u32 	%r1565, [%r114+6144];
	shr.u32 	%r1566, %r1565, %r328;
	and.b32  	%r1567, %r1566, %r86;
	shl.b32 	%r1568, %r1567, 2;
	add.s32 	%r1569, %r1533, %r1568;
	ld.shared.u32 	%r1570, [%r1569];
	add.s32 	%r1571, %r1, %r1570;
	add.s32 	%r1572, %r1571, 1536;
	xor.b32  	%r1573, %r1565, -2147483648;
	mul.wide.u32 	%rd59, %r1572, 4;
	add.s64 	%rd60, %rd1, %rd59;
	st.global.u32 	[%rd60], %r1573;
	bar.warp.sync 	-1;
	ld.shared.u32 	%r1574, [%r114+7680];
	shr.u32 	%r1575, %r1574, %r328;
	and.b32  	%r1576, %r1575, %r86;
	shl.b32 	%r1577, %r1576, 2;
	add.s32 	%r1578, %r1533, %r1577;
	ld.shared.u32 	%r1579, [%r1578];
	add.s32 	%r1580, %r1, %r1579;
	add.s32 	%r1581, %r1580, 1920;
	xor.b32  	%r1582, %r1574, -2147483648;
	mul.wide.u32 	%rd61, %r1581, 4;
	add.s64 	%rd62, %rd1, %rd61;
	st.global.u32 	[%rd62], %r1582;
	bar.warp.sync 	-1;
	ld.shared.u32 	%r1583, [%r114+9216];
	shr.u32 	%r1584, %r1583, %r328;
	and.b32  	%r1585, %r1584, %r86;
	shl.b32 	%r1586, %r1585, 2;
	add.s32 	%r1587, %r1533, %r1586;
	ld.shared.u32 	%r1588, [%r1587];
	add.s32 	%r1589, %r1, %r1588;
	add.s32 	%r1590, %r1589, 2304;
	xor.b32  	%r1591, %r1583, -2147483648;
	mul.wide.u32 	%rd63, %r1590, 4;
	add.s64 	%rd64, %rd1, %rd63;
	st.global.u32 	[%rd64], %r1591;
	bar.warp.sync 	-1;
	ld.shared.u32 	%r1592, [%r114+10752];
	shr.u32 	%r1593, %r1592, %r328;
	and.b32  	%r1594, %r1593, %r86;
	shl.b32 	%r1595, %r1594, 2;
	add.s32 	%r1596, %r1533, %r1595;
	ld.shared.u32 	%r1597, [%r1596];
	add.s32 	%r1598, %r1, %r1597;
	add.s32 	%r1599, %r1598, 2688;
	xor.b32  	%r1600, %r1592, -2147483648;
	mul.wide.u32 	%rd65, %r1599, 4;
	add.s64 	%rd66, %rd1, %rd65;
	st.global.u32 	[%rd66], %r1600;
	bar.warp.sync 	-1;
	ld.shared.u32 	%r1601, [%r114+12288];
	shr.u32 	%r1602, %r1601, %r328;
	and.b32  	%r1603, %r1602, %r86;
	shl.b32 	%r1604, %r1603, 2;
	add.s32 	%r1605, %r1533, %r1604;
	ld.shared.u32 	%r1606, [%r1605];
	add.s32 	%r1607, %r1, %r1606;
	add.s32 	%r1608, %r1607, 3072;
	xor.b32  	%r1609, %r1601, -2147483648;
	mul.wide.u32 	%rd67, %r1608, 4;
	add.s64 	%rd68, %rd1, %rd67;
	st.global.u32 	[%rd68], %r1609;
	bar.warp.sync 	-1;
	ld.shared.u32 	%r1610, [%r114+13824];
	shr.u32 	%r1611, %r1610, %r328;
	and.b32  	%r1612, %r1611, %r86;
	shl.b32 	%r1613, %r1612, 2;
	add.s32 	%r1614, %r1533, %r1613;
	ld.shared.u32 	%r1615, [%r1614];
	add.s32 	%r1616, %r1, %r1615;
	add.s32 	%r1617, %r1616, 3456;
	xor.b32  	%r1618, %r1610, -2147483648;
	mul.wide.u32 	%rd69, %r1617, 4;
	add.s64 	%rd70, %rd1, %rd69;
	st.global.u32 	[%rd70], %r1618;
	bar.warp.sync 	-1;
	ld.shared.u32 	%r1619, [%r114+15360];
	shr.u32 	%r1620, %r1619, %r328;
	and.b32  	%r1621, %r1620, %r86;
	shl.b32 	%r1622, %r1621, 2;
	add.s32 	%r1623, %r1533, %r1622;
	ld.shared.u32 	%r1624, [%r1623];
	add.s32 	%r1625, %r1, %r1624;
	add.s32 	%r1626, %r1625, 3840;
	xor.b32  	%r1627, %r1619, -2147483648;
	mul.wide.u32 	%rd71, %r1626, 4;
	add.s64 	%rd72, %rd1, %rd71;
	st.global.u32 	[%rd72], %r1627;
	bar.warp.sync 	-1;
	ld.shared.u32 	%r1628, [%r114+16896];
	shr.u32 	%r1629, %r1628, %r328;
	and.b32  	%r1630, %r1629, %r86;
	shl.b32 	%r1631, %r1630, 2;
	add.s32 	%r1632, %r1533, %r1631;
	ld.shared.u32 	%r1633, [%r1632];
	add.s32 	%r1634, %r1, %r1633;
	add.s32 	%r1635, %r1634, 4224;
	xor.b32  	%r1636, %r1628, -2147483648;
	mul.wide.u32 	%rd73, %r1635, 4;
	add.s64 	%rd74, %rd1, %rd73;
	st.global.u32 	[%rd74], %r1636;
	bar.warp.sync 	-1;
	ld.shared.u32 	%r1637, [%r114+18432];
	shr.u32 	%r1638, %r1637, %r328;
	and.b32  	%r1639, %r1638, %r86;
	shl.b32 	%r1640, %r1639, 2;
	add.s32 	%r1641, %r1533, %r1640;
	ld.shared.u32 	%r1642, [%r1641];
	add.s32 	%r1643, %r1, %r1642;
	add.s32 	%r1644, %r1643, 4608;
	xor.b32  	%r1645, %r1637, -2147483648;
	mul.wide.u32 	%rd75, %r1644, 4;
	add.s64 	%rd76, %rd1, %rd75;
	st.global.u32 	[%rd76], %r1645;
	bar.warp.sync 	-1;
	ld.shared.u32 	%r1646, [%r114+19968];
	shr.u32 	%r1647, %r1646, %r328;
	and.b32  	%r1648, %r1647, %r86;
	shl.b32 	%r1649, %r1648, 2;
	add.s32 	%r1650, %r1533, %r1649;
	ld.shared.u32 	%r1651, [%r1650];
	add.s32 	%r1652, %r1, %r1651;
	add.s32 	%r1653, %r1652, 4992;
	xor.b32  	%r1654, %r1646, -2147483648;
	mul.wide.u32 	%rd77, %r1653, 4;
	add.s64 	%rd78, %rd1, %rd77;
	st.global.u32 	[%rd78], %r1654;
	bar.warp.sync 	-1;
	ld.shared.u32 	%r1655, [%r114+21504];
	shr.u32 	%r1656, %r1655, %r328;
	and.b32  	%r1657, %r1656, %r86;
	shl.b32 	%r1658, %r1657, 2;
	add.s32 	%r1659, %r1533, %r1658;
	ld.shared.u32 	%r1660, [%r1659];
	add.s32 	%r1661, %r1, %r1660;
	add.s32 	%r1662, %r1661, 5376;
	xor.b32  	%r1663, %r1655, -2147483648;
	mul.wide.u32 	%rd79, %r1662, 4;
	add.s64 	%rd80, %rd1, %rd79;
	st.global.u32 	[%rd80], %r1663;
	bar.warp.sync 	-1;
	ld.shared.u32 	%r1664, [%r114+23040];
	shr.u32 	%r1665, %r1664, %r328;
	and.b32  	%r1666, %r1665, %r86;
	shl.b32 	%r1667, %r1666, 2;
	add.s32 	%r1668, %r1533, %r1667;
	ld.shared.u32 	%r1669, [%r1668];
	add.s32 	%r1670, %r1, %r1669;
	add.s32 	%r1671, %r1670, 5760;
	xor.b32  	%r1672, %r1664, -2147483648;
	mul.wide.u32 	%rd81, %r1671, 4;
	add.s64 	%rd82, %rd1, %rd81;
	st.global.u32 	[%rd82], %r1672;
	bar.warp.sync 	-1;
	ld.shared.u32 	%r1673, [%r114+24576];
	shr.u32 	%r1674, %r1673, %r328;
	and.b32  	%r1675, %r1674, %r86;
	shl.b32 	%r1676, %r1675, 2;
	add.s32 	%r1677, %r1533, %r1676;
	ld.shared.u32 	%r1678, [%r1677];
	add.s32 	%r1679, %r1, %r1678;
	add.s32 	%r1680, %r1679, 6144;
	xor.b32  	%r1681, %r1673, -2147483648;
	mul.wide.u32 	%rd83, %r1680, 4;
	add.s64 	%rd84, %rd1, %rd83;
	st.global.u32 	[%rd84], %r1681;
	bar.warp.sync 	-1;
	ld.shared.u32 	%r1682, [%r114+26112];
	shr.u32 	%r1683, %r1682, %r328;
	and.b32  	%r1684, %r1683, %r86;
	shl.b32 	%r1685, %r1684, 2;
	add.s32 	%r1686, %r1533, %r1685;
	ld.shared.u32 	%r1687, [%r1686];
	add.s32 	%r1688, %r1, %r1687;
	add.s32 	%r1689, %r1688, 6528;
	xor.b32  	%r1690, %r1682, -2147483648;
	mul.wide.u32 	%rd85, %r1689, 4;
	add.s64 	%rd86, %rd1, %rd85;
	st.global.u32 	[%rd86], %r1690;
	bar.warp.sync 	-1;
	ld.shared.u32 	%r1691, [%r114+27648];
	shr.u32 	%r1692, %r1691, %r328;
	and.b32  	%r1693, %r1692, %r86;
	shl.b32 	%r1694, %r1693, 2;
	add.s32 	%r1695, %r1533, %r1694;
	ld.shared.u32 	%r1696, [%r1695];
	add.s32 	%r1697, %r1, %r1696;
	add.s32 	%r1698, %r1697, 6912;
	xor.b32  	%r1699, %r1691, -2147483648;
	mul.wide.u32 	%rd87, %r1698, 4;
	add.s64 	%rd88, %rd1, %rd87;
	st.global.u32 	[%rd88], %r1699;
	bar.warp.sync 	-1;
	ld.shared.u32 	%r1700, [%r114+29184];
	shr.u32 	%r1701, %r1700, %r328;
	and.b32  	%r1702, %r1701, %r86;
	shl.b32 	%r1703, %r1702, 2;
	add.s32 	%r1704, %r1533, %r1703;
	ld.shared.u32 	%r1705, [%r1704];
	add.s32 	%r1706, %r1, %r1705;
	add.s32 	%r1707, %r1706, 7296;
	xor.b32  	%r1708, %r1700, -2147483648;
	mul.wide.u32 	%rd89, %r1707, 4;
	add.s64 	%rd90, %rd1, %rd89;
	st.global.u32 	[%rd90], %r1708;
	bar.warp.sync 	-1;
	bra.uni 	$L__BB4_212;
$L__BB4_171:
	ld.param.u32 	%r1895, [_ZN3cub18CUB_300001_SM_10006detail10radix_sort29DeviceRadixSortOnesweepKernelINS1_5radix10policy_hubIiNS0_8NullTypeEjE10Policy1000ELNS0_9SortOrderE0EiS6_jiiNS1_21identity_decomposer_tEEEvPT5_SC_PT3_PKSD_PT1_PKSH_PT2_PKSL_T4_iiT6__param_8];
	mad.lo.s32 	%r306, %r3, -7680, %r1895;
	setp.ge.s32 	%p127, %r1, %r306;
	@%p127 bra 	$L__BB4_173;
	ld.shared.u32 	%r1709, [%r114];
	shr.u32 	%r1710, %r1709, %r328;
	and.b32  	%r1711, %r1710, %r86;
	shl.b32 	%r1712, %r1711, 2;
	add.s32 	%r1714, %r597, %r1712;
	ld.shared.u32 	%r1715, [%r1714+30720];
	xor.b32  	%r1716, %r1709, -2147483648;
	add.s32 	%r1717, %r1715, %r1;
	mul.wide.u32 	%rd91, %r1717, 4;
	add.s64 	%rd92, %rd1, %rd91;
	st.global.u32 	[%rd92], %r1716;
$L__BB4_173:
	bar.warp.sync 	-1;
	add.s32 	%r307, %r1, 384;
	setp.ge.s32 	%p128, %r307, %r306;
	@%p128 bra 	$L__BB4_175;
	ld.shared.u32 	%r1718, [%r114+1536];
	shr.u32 	%r1719, %r1718, %r328;
	and.b32  	%r1720, %r1719, %r86;
	shl.b32 	%r1721, %r1720, 2;
	add.s32 	%r1723, %r597, %r1721;
	ld.shared.u32 	%r1724, [%r1723+30720];
	xor.b32  	%r1725, %r1718, -2147483648;
	add.s32 	%r1726, %r1724, %r307;
	mul.wide.u32 	%rd93, %r1726, 4;
	add.s64 	%rd94, %rd1, %rd93;
	st.global.u32 	[%rd94], %r1725;
$L__BB4_175:
	bar.warp.sync 	-1;
	add.s32 	%r308, %r1, 768;
	setp.ge.s32 	%p129, %r308, %r306;
	@%p129 bra 	$L__BB4_177;
	ld.shared.u32 	%r1727, [%r114+3072];
	shr.u32 	%r1728, %r1727, %r328;
	and.b32  	%r1729, %r1728, %r86;
	shl.b32 	%r1730, %r1729, 2;
	add.s32 	%r1732, %r597, %r1730;
	ld.shared.u32 	%r1733, [%r1732+30720];
	xor.b32  	%r1734, %r1727, -2147483648;
	add.s32 	%r1735, %r1733, %r308;
	mul.wide.u32 	%rd95, %r1735, 4;
	add.s64 	%rd96, %rd1, %rd95;
	st.global.u32 	[%rd96], %r1734;
$L__BB4_177:
	bar.warp.sync 	-1;
	add.s32 	%r309, %r1, 1152;
	setp.ge.s32 	%p130, %r309, %r306;
	@%p130 bra 	$L__BB4_179;
	ld.shared.u32 	%r1736, [%r114+4608];
	shr.u32 	%r1737, %r1736, %r328;
	and.b32  	%r1738, %r1737, %r86;
	shl.b32 	%r1739, %r1738, 2;
	add.s32 	%r1741, %r597, %r1739;
	ld.shared.u32 	%r1742, [%r1741+30720];
	xor.b32  	%r1743, %r1736, -2147483648;
	add.s32 	%r1744, %r1742, %r309;
	mul.wide.u32 	%rd97, %r1744, 4;
	add.s64 	%rd98, %rd1, %rd97;
	st.global.u32 	[%rd98], %r1743;
$L__BB4_179:
	bar.warp.sync 	-1;
	add.s32 	%r310, %r1, 1536;
	setp.ge.s32 	%p131, %r310, %r306;
	@%p131 bra 	$L__BB4_181;
	ld.shared.u32 	%r1745, [%r114+6144];
	shr.u32 	%r1746, %r1745, %r328;
	and.b32  	%r1747, %r1746, %r86;
	shl.b32 	%r1748, %r1747, 2;
	add.s32 	%r1750, %r597, %r1748;
	ld.shared.u32 	%r1751, [%r1750+30720];
	xor.b32  	%r1752, %r1745, -2147483648;
	add.s32 	%r1753, %r1751, %r310;
	mul.wide.u32 	%rd99, %r1753, 4;
	add.s64 	%rd100, %rd1, %rd99;
	st.global.u32 	[%rd100], %r1752;
$L__BB4_181:
	bar.warp.sync 	-1;
	add.s32 	%r311, %r1, 1920;
	setp.ge.s32 	%p132, %r311, %r306;
	@%p132 bra 	$L__BB4_183;
	ld.shared.u32 	%r1754, [%r114+7680];
	shr.u32 	%r1755, %r1754, %r328;
	and.b32  	%r1756, %r1755, %r86;
	shl.b32 	%r1757, %r1756, 2;
	add.s32 	%r1759, %r597, %r1757;
	ld.shared.u32 	%r1760, [%r1759+30720];
	xor.b32  	%r1761, %r1754, -2147483648;
	add.s32 	%r1762, %r1760, %r311;
	mul.wide.u32 	%rd101, %r1762, 4;
	add.s64 	%rd102, %rd1, %rd101;
	st.global.u32 	[%rd102], %r1761;
$L__BB4_183:
	bar.warp.sync 	-1;
	add.s32 	%r312, %r1, 2304;
	setp.ge.s32 	%p133, %r312, %r306;
	@%p133 bra 	$L__BB4_185;
	ld.shared.u32 	%r1763, [%r114+9216];
	shr.u32 	%r1764, %r1763, %r328;
	and.b32  	%r1765, %r1764, %r86;
	shl.b32 	%r1766, %r1765, 2;
	add.s32 	%r1768, %r597, %r1766;
	ld.shared.u32 	%r1769, [%r1768+30720];
	xor.b32  	%r1770, %r1763, -2147483648;
	add.s32 	%r1771, %r1769, %r312;
	mul.wide.u32 	%rd103, %r1771, 4;
	add.s64 	%rd104, %rd1, %rd103;
	st.global.u32 	[%rd104], %r1770;
$L__BB4_185:
	bar.warp.sync 	-1;
	add.s32 	%r313, %r1, 2688;
	setp.ge.s32 	%p134, %r313, %r306;
	@%p134 bra 	$L__BB4_187;
	ld.shared.u32 	%r1772, [%r114+10752];
	shr.u32 	%r1773, %r1772, %r328;
	and.b32  	%r1774, %r1773, %r86;
	shl.b32 	%r1775, %r1774, 2;
	add.s32 	%r1777, %r597, %r1775;
	ld.shared.u32 	%r1778, [%r1777+30720];
	xor.b32  	%r1779, %r1772, -2147483648;
	add.s32 	%r1780, %r1778, %r313;
	mul.wide.u32 	%rd105, %r1780, 4;
	add.s64 	%rd106, %rd1, %rd105;
	st.global.u32 	[%rd106], %r1779;
$L__BB4_187:
	bar.warp.sync 	-1;
	or.b32  	%r314, %r1, 3072;
	setp.ge.s32 	%p135, %r314, %r306;
	@%p135 bra 	$L__BB4_189;
	ld.shared.u32 	%r1781, [%r114+12288];
	shr.u32 	%r1782, %r1781, %r328;
	and.b32  	%r1783, %r1782, %r86;
	shl.b32 	%r1784, %r1783, 2;
	add.s32 	%r1786, %r597, %r1784;
	ld.shared.u32 	%r1787, [%r1786+30720];
	xor.b32  	%r1788, %r1781, -2147483648;
	add.s32 	%r1789, %r1787, %r314;
	mul.wide.u32 	%rd107, %r1789, 4;
	add.s64 	%rd108, %rd1, %rd107;
	st.global.u32 	[%rd108], %r1788;
$L__BB4_189:
	bar.warp.sync 	-1;
	add.s32 	%r315, %r1, 3456;
	setp.ge.s32 	%p136, %r315, %r306;
	@%p136 bra 	$L__BB4_191;
	ld.shared.u32 	%r1790, [%r114+13824];
	shr.u32 	%r1791, %r1790, %r328;
	and.b32  	%r1792, %r1791, %r86;
	shl.b32 	%r1793, %r1792, 2;
	add.s32 	%r1795, %r597, %r1793;
	ld.shared.u32 	%r1796, [%r1795+30720];
	xor.b32  	%r1797, %r1790, -2147483648;
	add.s32 	%r1798, %r1796, %r315;
	mul.wide.u32 	%rd109, %r1798, 4;
	add.s64 	%rd110, %rd1, %rd109;
	st.global.u32 	[%rd110], %r1797;
$L__BB4_191:
	bar.warp.sync 	-1;
	add.s32 	%r316, %r1, 3840;
	setp.ge.s32 	%p137, %r316, %r306;
	@%p137 bra 	$L__BB4_193;
	ld.shared.u32 	%r1799, [%r114+15360];
	shr.u32 	%r1800, %r1799, %r328;
	and.b32  	%r1801, %r1800, %r86;
	shl.b32 	%r1802, %r1801, 2;
	add.s32 	%r1804, %r597, %r1802;
	ld.shared.u32 	%r1805, [%r1804+30720];
	xor.b32  	%r1806, %r1799, -2147483648;
	add.s32 	%r1807, %r1805, %r316;
	mul.wide.u32 	%rd111, %r1807, 4;
	add.s64 	%rd112, %rd1, %rd111;
	st.global.u32 	[%rd112], %r1806;
$L__BB4_193:
	bar.warp.sync 	-1;
	add.s32 	%r317, %r1, 4224;
	setp.ge.s32 	%p138, %r317, %r306;
	@%p138 bra 	$L__BB4_195;
	ld.shared.u32 	%r1808, [%r114+16896];
	shr.u32 	%r1809, %r1808, %r328;
	and.b32  	%r1810, %r1809, %r86;
	shl.b32 	%r1811, %r1810, 2;
	add.s32 	%r1813, %r597, %r1811;
	ld.shared.u32 	%r1814, [%r1813+30720];
	xor.b32  	%r1815, %r1808, -2147483648;
	add.s32 	%r1816, %r1814, %r317;
	mul.wide.u32 	%rd113, %r1816, 4;
	add.s64 	%rd114, %rd1, %rd113;
	st.global.u32 	[%rd114], %r1815;
$L__BB4_195:
	bar.warp.sync 	-1;
	add.s32 	%r318, %r1, 4608;
	setp.ge.s32 	%p139, %r318, %r306;
	@%p139 bra 	$L__BB4_197;
	ld.shared.u32 	%r1817, [%r114+18432];
	shr.u32 	%r1818, %r1817, %r328;
	and.b32  	%r1819, %r1818, %r86;
	shl.b32 	%r1820, %r1819, 2;
	add.s32 	%r1822, %r597, %r1820;
	ld.shared.u32 	%r1823, [%r1822+30720];
	xor.b32  	%r1824, %r1817, -2147483648;
	add.s32 	%r1825, %r1823, %r318;
	mul.wide.u32 	%rd115, %r1825, 4;
	add.s64 	%rd116, %rd1, %rd115;
	st.global.u32 	[%rd116], %r1824;
$L__BB4_197:
	bar.warp.sync 	-1;
	add.s32 	%r319, %r1, 4992;
	setp.ge.s32 	%p140, %r319, %r306;
	@%p140 bra 	$L__BB4_199;
	ld.shared.u32 	%r1826, [%r114+19968];
	shr.u32 	%r1827, %r1826, %r328;
	and.b32  	%r1828, %r1827, %r86;
	shl.b32 	%r1829, %r1828, 2;
	add.s32 	%r1831, %r597, %r1829;
	ld.shared.u32 	%r1832, [%r1831+30720];
	xor.b32  	%r1833, %r1826, -2147483648;
	add.s32 	%r1834, %r1832, %r319;
	mul.wide.u32 	%rd117, %r1834, 4;
	add.s64 	%rd118, %rd1, %rd117;
	st.global.u32 	[%rd118], %r1833;
$L__BB4_199:
	bar.warp.sync 	-1;
	add.s32 	%r320, %r1, 5376;
	setp.ge.s32 	%p141, %r320, %r306;
	@%p141 bra 	$L__BB4_201;
	ld.shared.u32 	%r1835, [%r114+21504];
	shr.u32 	%r1836, %r1835, %r328;
	and.b32  	%r1837, %r1836, %r86;
	shl.b32 	%r1838, %r1837, 2;
	add.s32 	%r1840, %r597, %r1838;
	ld.shared.u32 	%r1841, [%r1840+30720];
	xor.b32  	%r1842, %r1835, -2147483648;
	add.s32 	%r1843, %r1841, %r320;
	mul.wide.u32 	%rd119, %r1843, 4;
	add.s64 	%rd120, %rd1, %rd119;
	st.global.u32 	[%rd120], %r1842;
$L__BB4_201:
	bar.warp.sync 	-1;
	add.s32 	%r321, %r1, 5760;
	setp.ge.s32 	%p142, %r321, %r306;
	@%p142 bra 	$L__BB4_203;
	ld.shared.u32 	%r1844, [%r114+23040];
	shr.u32 	%r1845, %r1844, %r328;
	and.b32  	%r1846, %r1845, %r86;
	shl.b32 	%r1847, %r1846, 2;
	add.s32 	%r1849, %r597, %r1847;
	ld.shared.u32 	%r1850, [%r1849+30720];
	xor.b32  	%r1851, %r1844, -2147483648;
	add.s32 	%r1852, %r1850, %r321;
	mul.wide.u32 	%rd121, %r1852, 4;
	add.s64 	%rd122, %rd1, %rd121;
	st.global.u32 	[%rd122], %r1851;
$L__BB4_203:
	bar.warp.sync 	-1;
	or.b32  	%r322, %r1, 6144;
	setp.ge.s32 	%p143, %r322, %r306;
	@%p143 bra 	$L__BB4_205;
	ld.shared.u32 	%r1853, [%r114+24576];
	shr.u32 	%r1854, %r1853, %r328;
	and.b32  	%r1855, %r1854, %r86;
	shl.b32 	%r1856, %r1855, 2;
	add.s32 	%r1858, %r597, %r1856;
	ld.shared.u32 	%r1859, [%r1858+30720];
	xor.b32  	%r1860, %r1853, -2147483648;
	add.s32 	%r1861, %r1859, %r322;
	mul.wide.u32 	%rd123, %r1861, 4;
	add.s64 	%rd124, %rd1, %rd123;
	st.global.u32 	[%rd124], %r1860;
$L__BB4_205:
	bar.warp.sync 	-1;
	add.s32 	%r323, %r1, 6528;
	setp.ge.s32 	%p144, %r323, %r306;
	@%p144 bra 	$L__BB4_207;
	ld.shared.u32 	%r1862, [%r114+26112];
	shr.u32 	%r1863, %r1862, %r328;
	and.b32  	%r1864, %r1863, %r86;
	shl.b32 	%r1865, %r1864, 2;
	add.s32 	%r1867, %r597, %r1865;
	ld.shared.u32 	%r1868, [%r1867+30720];
	xor.b32  	%r1869, %r1862, -2147483648;
	add.s32 	%r1870, %r1868, %r323;
	mul.wide.u32 	%rd125, %r1870, 4;
	add.s64 	%rd126, %rd1, %rd125;
	st.global.u32 	[%rd126], %r1869;
$L__BB4_207:
	bar.warp.sync 	-1;
	add.s32 	%r324, %r1, 6912;
	setp.ge.s32 	%p145, %r324, %r306;
	@%p145 bra 	$L__BB4_209;
	ld.shared.u32 	%r1871, [%r114+27648];
	shr.u32 	%r1872, %r1871, %r328;
	and.b32  	%r1873, %r1872, %r86;
	shl.b32 	%r1874, %r1873, 2;
	add.s32 	%r1876, %r597, %r1874;
	ld.shared.u32 	%r1877, [%r1876+30720];
	xor.b32  	%r1878, %r1871, -2147483648;
	add.s32 	%r1879, %r1877, %r324;
	mul.wide.u32 	%rd127, %r1879, 4;
	add.s64 	%rd128, %rd1, %rd127;
	st.global.u32 	[%rd128], %r1878;
$L__BB4_209:
	bar.warp.sync 	-1;
	add.s32 	%r1880, %r1, 7296;
	ld.shared.u32 	%r325, [%r114+29184];
	shr.u32 	%r1881, %r325, %r328;
	and.b32  	%r1882, %r1881, %r86;
	shl.b32 	%r1883, %r1882, 2;
	add.s32 	%r1885, %r597, %r1883;
	ld.shared.u32 	%r1886, [%r1885+30720];
	add.s32 	%r326, %r1886, %r1880;
	setp.ge.s32 	%p146, %r1880, %r306;
	@%p146 bra 	$L__BB4_211;
	xor.b32  	%r1887, %r325, -2147483648;
	mul.wide.u32 	%rd129, %r326, 4;
	add.s64 	%rd130, %rd1, %rd129;
	st.global.u32 	[%rd130], %r1887;
$L__BB4_211:
	bar.warp.sync 	-1;
$L__BB4_212:
	ret;

}


// ===== COMPILED SASS (sm_100) =====

	.target	sm_100

	.elftype	@"ET_EXEC"


//--------------------- .note.nv.tkinfo           --------------------------
	.section	.note.nv.tkinfo,"",@"SHT_NOTE"
	.sectionflags	@"SHF_NOTE_NV_TKINFO"
	.tkinfo
        /*0018*/ 	.word	0x00000002
        /*0030*/ 	.string	""
        /*0030*/ 	.string	"ptxas"
        /*0030*/ 	.string	"Cuda compilation tools, release 13.0, V13.0.88"
        /*0030*/ 	.string	"Build cuda_13.0.r13.0/compiler.36424714_0"
        /*0030*/ 	.string	"-arch sm_100 -m 64 "



//--------------------- .note.nv.cuinfo           --------------------------
	.section	.note.nv.cuinfo,"",@"SHT_NOTE"
	.sectionflags	@"SHF_NOTE_NV_CUINFO"
        /*0018*/ 	.short	0x0002
        /*001a*/ 	.short	0x0064
        /*001c*/ 	.short	0x0082
	.zero		2


//--------------------- .nv.info                  --------------------------
	.section	.nv.info,"",@"SHT_CUDA_INFO"
	.align	4


	//----- nvinfo : EIATTR_REGCOUNT
	.align		4
        /*0000*/ 	.byte	0x04, 0x2f
        /*0002*/ 	.short	(.L_30 - .L_29)
	.align		4
.L_29:
        /*0004*/ 	.word	index@(_ZN3cub18CUB_300001_SM_10006detail11EmptyKernelIvEEvv)
        /*0008*/ 	.word	0x00000004


	//----- nvinfo : EIATTR_FRAME_SIZE
	.align		4
.L_30:
        /*000c*/ 	.byte	0x04, 0x11
        /*000e*/ 	.short	(.L_32 - .L_31)
	.align		4
.L_31:
        /*0010*/ 	.word	index@(_ZN3cub18CUB_300001_SM_10006detail11EmptyKernelIvEEvv)
        /*0014*/ 	.word	0x00000000


	//----- nvinfo : EIATTR_REGCOUNT
	.align		4
.L_32:
        /*0018*/ 	.byte	0x04, 0x2f
        /*001a*/ 	.short	(.L_34 - .L_33)
	.align		4
.L_33:
        /*001c*/ 	.word	index@(_ZN3cub18CUB_300001_SM_10006detail10radix_sort31DeviceRadixSortSingleTileKernelINS1_5radix10policy_hubIiNS0_8NullTypeEjE10Policy1000ELNS0_9SortOrderE0EiS6_jNS1_21identity_decomposer_tEEEvPKT1_PSB_PKT2_PSF_T3_iiT4_)
        /*0020*/ 	.word	0x0000007f


	//----- nvinfo : EIATTR_FRAME_SIZE
	.align		4
.L_34:
        /*0024*/ 	.byte	0x04, 0x11
        /*0026*/ 	.short	(.L_36 - .L_35)
	.align		4
.L_35:
        /*0028*/ 	.word	index@(_ZN3cub18CUB_300001_SM_10006detail10radix_sort31DeviceRadixSortSingleTileKernelINS1_5radix10policy_hubIiNS0_8NullTypeEjE10Policy1000ELNS0_9SortOrderE0EiS6_jNS1_21identity_decomposer_tEEEvPKT1_PSB_PKT2_PSF_T3_iiT4_)
        /*002c*/ 	.word	0x00000000


	//----- nvinfo : EIATTR_REGCOUNT
	.align		4
.L_36:
        /*0030*/ 	.byte	0x04, 0x2f
        /*0032*/ 	.short	(.L_38 - .L_37)
	.align		4
.L_37:
        /*0034*/ 	.word	index@(_ZN3cub18CUB_300001_SM_10006detail10radix_sort30DeviceRadixSortHistogramKernelINS1_5radix10policy_hubIiNS0_8NullTypeEjE10Policy1000ELNS0_9SortOrderE0EijNS1_21identity_decomposer_tEEEvPT2_PKT1_SB_iiT3_)
        /*0038*/ 	.word	0x00000020


	//----- nvinfo : EIATTR_FRAME_SIZE
	.align		4
.L_38:
        /*003c*/ 	.byte	0x04, 0x11
        /*003e*/ 	.short	(.L_40 - .L_39)
	.align		4
.L_39:
        /*0040*/ 	.word	index@(_ZN3cub18CUB_300001_SM_10006detail10radix_sort30DeviceRadixSortHistogramKernelINS1_5radix10policy_hubIiNS0_8NullTypeEjE10Policy1000ELNS0_9SortOrderE0EijNS1_21identity_decomposer_tEEEvPT2_PKT1_SB_iiT3_)
        /*0044*/ 	.word	0x00000000


	//----- nvinfo : EIATTR_REGCOUNT
	.align		4
.L_40:
        /*0048*/ 	.byte	0x04, 0x2f
        /*004a*/ 	.short	(.L_42 - .L_41)
	.align		4
.L_41:
        /*004c*/ 	.word	index@(_ZN3cub18CUB_300001_SM_10006detail10radix_sort33DeviceRadixSortExclusiveSumKernelINS1_5radix10policy_hubIiNS0_8NullTypeEjE10Policy1000EjEEvPT0_)
        /*0050*/ 	.word	0x00000018


	//----- nvinfo : EIATTR_FRAME_SIZE
	.align		4
.L_42:
        /*0054*/ 	.byte	0x04, 0x11
        /*0056*/ 	.short	(.L_44 - .L_43)
	.align		4
.L_43:
        /*0058*/ 	.word	index@(_ZN3cub18CUB_300001_SM_10006detail10radix_sort33DeviceRadixSortExclusiveSumKernelINS1_5radix10policy_hubIiNS0_8NullTypeEjE10Policy1000EjEEvPT0_)
        /*005c*/ 	.word	0x00000000


	//----- nvinfo : EIATTR_REGCOUNT
	.align		4
.L_44:
        /*0060*/ 	.byte	0x04, 0x2f
        /*0062*/ 	.short	(.L_46 - .L_45)
	.align		4
.L_45:
        /*0064*/ 	.word	index@(_ZN3cub18CUB_300001_SM_10006detail10radix_sort29DeviceRadixSortOnesweepKernelINS1_5radix10policy_hubIiNS0_8NullTypeEjE10Policy1000ELNS0_9SortOrderE0EiS6_jiiNS1_21identity_decomposer_tEEEvPT5_SC_PT3_PKSD_PT1_PKSH_PT2_PKSL_T4_iiT6_)
        /*0068*/ 	.word	0x00000038


	//----- nvinfo : EIATTR_FRAME_SIZE
	.align		4
.L_46:
        /*006c*/ 	.byte	0x04, 0x11
        /*006e*/ 	.short	(.L_48 - .L_47)
	.align		4
.L_47:
        /*0070*/ 	.word	index@(_ZN3cub18CUB_300001_SM_10006detail10radix_sort29DeviceRadixSortOnesweepKernelINS1_5radix10policy_hubIiNS0_8NullTypeEjE10Policy1000ELNS0_9SortOrderE0EiS6_jiiNS1_21identity_decomposer_tEEEvPT5_SC_PT3_PKSD_PT1_PKSH_PT2_PKSL_T4_iiT6_)
        /*0074*/ 	.word	0x00000000


	//----- nvinfo : EIATTR_MIN_STACK_SIZE
	.align		4
.L_48:
        /*0078*/ 	.byte	0x04, 0x12
        /*007a*/ 	.short	(.L_50 - .L_49)
	.align		4
.L_49:
        /*007c*/ 	.word	index@(_ZN3cub18CUB_300001_SM_10006detail10radix_sort29DeviceRadixSortOnesweepKernelINS1_5radix10policy_hubIiNS0_8NullTypeEjE10Policy1000ELNS0_9SortOrderE0EiS6_jiiNS1_21identity_decomposer_tEEEvPT5_SC_PT3_PKSD_PT1_PKSH_PT2_PKSL_T4_iiT6_)
        /*0080*/ 	.word	0x00000000


	//----- nvinfo : EIATTR_MIN_STACK_SIZE
	.align		4
.L_50:
        /*0084*/ 	.byte	0x04, 0x12
        /*0086*/ 	.short	(.L_52 - .L_51)
	.align		4
.L_51:
        /*0088*/ 	.word	index@(_ZN3cub18CUB_300001_SM_10006detail10radix_sort33DeviceRadixSortExclusiveSumKernelINS1_5radix10policy_hubIiNS0_8NullTypeEjE10Policy1000EjEEvPT0_)
        /*008c*/ 	.word	0x00000000


	//----- nvinfo : EIATTR_MIN_STACK_SIZE
	.align		4
.L_52:
        /*0090*/ 	.byte	0x04, 0x12
        /*0092*/ 	.short	(.L_54 - .L_53)
	.align		4
.L_53:
        /*0094*/ 	.word	index@(_ZN3cub18CUB_300001_SM_10006detail10radix_sort30DeviceRadixSortHistogramKernelINS1_5radix10policy_hubIiNS0_8NullTypeEjE10Policy1000ELNS0_9SortOrderE0EijNS1_21identity_decomposer_tEEEvPT2_PKT1_SB_iiT3_)
        /*0098*/ 	.word	0x00000000


	//----- nvinfo : EIATTR_MIN_STACK_SIZE
	.align		4
.L_54:
        /*009c*/ 	.byte	0x04, 0x12
        /*009e*/ 	.short	(.L_56 - .L_55)
	.align		4
.L_55:
        /*00a0*/ 	.word	index@(_ZN3cub18CUB_300001_SM_10006detail10radix_sort31DeviceRadixSortSingleTileKernelINS1_5radix10policy_hubIiNS0_8NullTypeEjE10Policy1000ELNS0_9SortOrderE0EiS6_jNS1_21identity_decomposer_tEEEvPKT1_PSB_PKT2_PSF_T3_iiT4_)
        /*00a4*/ 	.word	0x00000000


	//----- nvinfo : EIATTR_MIN_STACK_SIZE
	.align		4
.L_56:
        /*00a8*/ 	.byte	0x04, 0x12
        /*00aa*/ 	.short	(.L_58 - .L_57)
	.align		4
.L_57:
        /*00ac*/ 	.word	index@(_ZN3cub18CUB_300001_SM_10006detail11EmptyKernelIvEEvv)
        /*00b0*/ 	.word	0x00000000
.L_58:


//--------------------- .nv.compat                --------------------------
	.section	.nv.compat,"",@"SHT_CUDA_COMPAT_INFO"
	.align	4
        /*0000*/ 	.byte	0x02, 0x09, 0x00, 0x00, 0x02, 0x02, 0x01, 0x00, 0x02, 0x05, 0x05, 0x00, 0x03, 0x07, 0x01, 0x01
        /*0010*/ 	.byte	0x02, 0x03, 0x00, 0x00, 0x02, 0x06, 0x01, 0x00, 0x04, 0x0b, 0x08, 0x00, 0x09, 0x00, 0x00, 0x00
        /*0020*/ 	.byte	0x00, 0x00, 0x00, 0x00


//--------------------- .nv.info._ZN3cub18CUB_300001_SM_10006detail10radix_sort29DeviceRadixSortOnesweepKernelINS1_5radix10policy_hubIiNS0_8NullTypeEjE10Policy1000ELNS0_9SortOrderE0EiS6_jiiNS1_21identity_decomposer_tEEEvPT5_SC_PT3_PKSD_PT1_PKSH_PT2_PKSL_T4_iiT6_ --------------------------
	.section	.nv.info._ZN3cub18CUB_300001_SM_10006detail10radix_sort29DeviceRadixSortOnesweepKernelINS1_5radix10policy_hubIiNS0_8NullTypeEjE10Policy1000ELNS0_9SortOrderE0EiS6_jiiNS1_21identity_decomposer_tEEEvPT5_SC_PT3_PKSD_PT1_PKSH_PT2_PKSL_T4_iiT6_,"",@"SHT_CUDA_INFO"
	.sectionflags	@""
	.align	4


	//----- nvinfo : EIATTR_CUDA_API_VERSION
	.align		4
        /*0000*/ 	.byte	0x04, 0x37
        /*0002*/ 	.short	(.L_60 - .L_59)
.L_59:
        /*0004*/ 	.word	0x00000082


	//----- nvinfo : EIATTR_KPARAM_INFO
	.align		4
.L_60:
        /*0008*/ 	.byte	0x04, 0x17
        /*000a*/ 	.short	(.L_62 - .L_61)
.L_61:
        /*000c*/ 	.word	0x00000000
        /*0010*/ 	.short	0x000b
        /*0012*/ 	.short	0x004c
        /*0014*/ 	.byte	0x00, 0xf0, 0x05, 0x00


	//----- nvinfo : EIATTR_KPARAM_INFO
	.align		4
.L_62:
        /*0018*/ 	.byte	0x04, 0x17
        /*001a*/ 	.short	(.L_64 - .L_63)
.L_63:
        /*001c*/ 	.word	0x00000000
        /*0020*/ 	.short	0x000a
        /*0022*/ 	.short	0x0048
        /*0024*/ 	.byte	0x00, 0xf0, 0x11, 0x00


	//----- nvinfo : EIATTR_KPARAM_INFO
	.align		4
.L_64:
        /*0028*/ 	.byte	0x04, 0x17
        /*002a*/ 	.short	(.L_66 - .L_65)
.L_65:
        /*002c*/ 	.word	0x00000000
        /*0030*/ 	.short	0x0009
        /*0032*/ 	.short	0x0044
        /*0034*/ 	.byte	0x00, 0xf0, 0x11, 0x00


	//----- nvinfo : EIATTR_KPARAM_INFO
	.align		4
.L_66:
        /*0038*/ 	.byte	0x04, 0x17
        /*003a*/ 	.short	(.L_68 - .L_67)
.L_67:
        /*003c*/ 	.word	0x00000000
        /*0040*/ 	.short	0x0008
        /*0042*/ 	.short	0x0040
        /*0044*/ 	.byte	0x00, 0xf0, 0x11, 0x00


	//----- nvinfo : EIATTR_KPARAM_INFO
	.align		4
.L_68:
        /*0048*/ 	.byte	0x04, 0x17
        /*004a*/ 	.short	(.L_70 - .L_69)
.L_69:
        /*004c*/ 	.word	0x00000000
        /*0050*/ 	.short	0x0007
        /*0052*/ 	.short	0x0038
        /*0054*/ 	.byte	0x00, 0xf5, 0x21, 0x00


	//----- nvinfo : EIATTR_KPARAM_INFO
	.align		4
.L_70:
        /*0058*/ 	.byte	0x04, 0x17
        /*005a*/ 	.short	(.L_72 - .L_71)
.L_71:
        /*005c*/ 	.word	0x00000000
        /*0060*/ 	.short	0x0006
        /*0062*/ 	.short	0x0030
        /*0064*/ 	.byte	0x00, 0xf5, 0x21, 0x00


	//----- nvinfo : EIATTR_KPARAM_INFO
	.align		4
.L_72:
        /*0068*/ 	.byte	0x04, 0x17
        /*006a*/ 	.short	(.L_74 - .L_73)
.L_73:
        /*006c*/ 	.word	0x00000000
        /*0070*/ 	.short	0x0005
        /*0072*/ 	.short	0x0028
        /*0074*/ 	.byte	0x00, 0xf5, 0x21, 0x00


	//----- nvinfo : EIATTR_KPARAM_INFO
	.align		4
.L_74:
        /*0078*/ 	.byte	0x04, 0x17
        /*007a*/ 	.short	(.L_76 - .L_75)
.L_75:
        /*007c*/ 	.word	0x00000000
        /*0080*/ 	.short	0x0004
        /*0082*/ 	.short	0x0020
        /*0084*/ 	.byte	0x00, 0xf5, 0x21, 0x00


	//----- nvinfo : EIATTR_KPARAM_INFO
	.align		4
.L_76:
        /*0088*/ 	.byte	0x04, 0x17
        /*008a*/ 	.short	(.L_78 - .L_77)
.L_77:
        /*008c*/ 	.word	0x00000000
        /*0090*/ 	.short	0x0003
        /*0092*/ 	.short	0x0018
        /*0094*/ 	.byte	0x00, 0xf5, 0x21, 0x00


	//----- nvinfo : EIATTR_KPARAM_INFO
	.align		4
.L_78:
        /*0098*/ 	.byte	0x04, 0x17
        /*009a*/ 	.short	(.L_80 - .L_79)
.L_79:
        /*009c*/ 	.word	0x00000000
        /*00a0*/ 	.short	0x0002
        /*00a2*/ 	.short	0x0010
        /*00a4*/ 	.byte	0x00, 0xf5, 0x21, 0x00


	//----- nvinfo : EIATTR_KPARAM_INFO
	.align		4
.L_80:
        /*00a8*/ 	.byte	0x04, 0x17
        /*00aa*/ 	.short	(.L_82 - .L_81)
.L_81:
        /*00ac*/ 	.word	0x00000000
        /*00b0*/ 	.short	0x0001
        /*00b2*/ 	.short	0x0008
        /*00b4*/ 	.byte	0x00, 0xf5, 0x21, 0x00


	//----- nvinfo : EIATTR_KPARAM_INFO
	.align		4
.L_82:
        /*00b8*/ 	.byte	0x04, 0x17
        /*00ba*/ 	.short	(.L_84 - .L_83)
.L_83:
        /*00bc*/ 	.word	0x00000000
        /*00c0*/ 	.short	0x0000
        /*00c2*/ 	.short	0x0000
        /*00c4*/ 	.byte	0x00, 0xf5, 0x21, 0x00


	//----- nvinfo : EIATTR_SPARSE_MMA_MASK
	.align		4
.L_84:
        /*00c8*/ 	.byte	0x03, 0x50
        /*00ca*/ 	.short	0x0000


	//----- nvinfo : EIATTR_MAXREG_COUNT
	.align		4
        /*00cc*/ 	.byte	0x03, 0x1b
        /*00ce*/ 	.short	0x00a8


	//----- nvinfo : EIATTR_NUM_BARRIERS
	.align		4
        /*00d0*/ 	.byte	0x02, 0x4c
        /*00d2*/ 	.byte	0x01
	.zero		1


	//----- nvinfo : EIATTR_MERCURY_ISA_VERSION
	.align		4
        /*00d4*/ 	.byte	0x03, 0x5f
        /*00d6*/ 	.short	0x0101


	//----- nvinfo : EIATTR_COOP_GROUP_MASK_REGIDS
	.align		4
        /*00d8*/ 	.byte	0x04, 0x29
        /*00da*/ 	.short	(.L_86 - .L_85)


	//   ....[0]....
.L_85:
        /*00dc*/ 	.word	0xffffffff


	//   ....[1]....
        /*00e0*/ 	.word	0x05000020


	//   ....[2]....
        /*00e4*/ 	.word	0xffffffff


	//   ....[3]....
        /*00e8*/ 	.word	0xffffffff


	//   ....[4]....
        /*00ec*/ 	.word	0xffffffff


	//   ....[5]....
        /*00f0*/ 	.word	0xffffffff


	//   ....[6]....
        /*00f4*/ 	.word	0xffffffff


	//   ....[7]....
        /*00f8*/ 	.word	0xffffffff


	//   ....[8]....
        /*00fc*/ 	.word	0xffffffff


	//   ....[9]....
        /*0100*/ 	.word	0xffffffff


	//   ....[10]....
        /*0104*/ 	.word	0xffffffff


	//   ....[11]....
        /*0108*/ 	.word	0xffffffff


	//   ....[12]....
        /*010c*/ 	.word	0xffffffff


	//   ....[13]....
        /*0110*/ 	.word	0xffffffff


	//   ....[14]....
        /*0114*/ 	.word	0xffffffff


	//   ....[15]....
        /*0118*/ 	.word	0xffffffff


	//   ....[16]....
        /*011c*/ 	.word	0xffffffff


	//   ....[17]....
        /*0120*/ 	.word	0xffffffff


	//   ....[18]....
        /*0124*/ 	.word	0xffffffff


	//   ....[19]....
        /*0128*/ 	.word	0xffffffff


	//   ....[20]....
        /*012c*/ 	.word	0xffffffff


	//   ....[21]....
        /*0130*/ 	.word	0xffffffff


	//   ....[22]....
        /*0134*/ 	.word	0xffffffff


	//   ....[23]....
        /*0138*/ 	.word	0xffffffff


	//   ....[24]....
        /*013c*/ 	.word	0xffffffff


	//   ....[25]....
        /*0140*/ 	.word	0xffffffff


	//   ....[26]....
        /*0144*/ 	.word	0xffffffff


	//   ....[27]....
        /*0148*/ 	.word	0xffffffff


	//   ....[28]....
        /*014c*/ 	.word	0xffffffff


	//   ....[29]....
        /*0150*/ 	.word	0xffffffff


	//   ....[30]....
        /*0154*/ 	.word	0xffffffff


	//   ....[31]....
        /*0158*/ 	.word	0xffffffff


	//   ....[32]....
        /*015c*/ 	.word	0xffffffff


	//   ....[33]....
        /*0160*/ 	.word	0xffffffff


	//   ....[34]....
        /*0164*/ 	.word	0xffffffff


	//   ....[35]....
        /*0168*/ 	.word	0xffffffff


	//   ....[36]....
        /*016c*/ 	.word	0xffffffff


	//   ....[37]....
        /*0170*/ 	.word	0xffffffff


	//   ....[38]....
        /*0174*/ 	.word	0xffffffff


	//   ....[39]....
        /*0178*/ 	.word	0xffffffff


	//   ....[40]....
        /*017c*/ 	.word	0xffffffff


	//   ....[41]....
        /*0180*/ 	.word	0xffffffff


	//   ....[42]....
        /*0184*/ 	.word	0xffffffff


	//   ....[43]....
        /*0188*/ 	.word	0xffffffff


	//   ....[44]....
        /*018c*/ 	.word	0xffffffff


	//   ....[45]....
        /*0190*/ 	.word	0xffffffff


	//   ....[46]....
        /*0194*/ 	.word	0xffffffff


	//   ....[47]....
        /*0198*/ 	.word	0xffffffff


	//   ....[48]....
        /*019c*/ 	.word	0xffffffff


	//   ....[49]....
        /*01a0*/ 	.word	0xffffffff


	//   ....[50]....
        /*01a4*/ 	.word	0xffffffff


	//   ....[51]....
        /*01a8*/ 	.word	0xffffffff


	//   ....[52]....
        /*01ac*/ 	.word	0xffffffff


	//   ....[53]....
        /*01b0*/ 	.word	0xffffffff


	//   ....[54]....
        /*01b4*/ 	.word	0xffffffff


	//   ....[55]....
        /*01b8*/ 	.word	0xffffffff


	//   ....[56]....
        /*01bc*/ 	.word	0xffffffff


	//   ....[57]....
        /*01c0*/ 	.word	0xffffffff


	//   ....[58]....
        /*01c4*/ 	.word	0xffffffff


	//   ....[59]....
        /*01c8*/ 	.word	0xffffffff


	//   ....[60]....
        /*01cc*/ 	.word	0xffffffff


	//   ....[61]....
        /*01d0*/ 	.word	0xffffffff


	//   ....[62]....
        /*01d4*/ 	.word	0xffffffff


	//   ....[63]....
        /*01d8*/ 	.word	0xffffffff


	//   ....[64]....
        /*01dc*/ 	.word	0xffffffff


	//   ....[65]....
        /*01e0*/ 	.word	0xffffffff


	//   ....[66]....
        /*01e4*/ 	.word	0xffffffff


	//   ....[67]....
        /*01e8*/ 	.word	0xffffffff


	//   ....[68]....
        /*01ec*/ 	.word	0xffffffff


	//   ....[69]....
        /*01f0*/ 	.word	0xffffffff


	//   ....[70]....
        /*01f4*/ 	.word	0xffffffff


	//   ....[71]....
        /*01f8*/ 	.word	0xffffffff


	//   ....[72]....
        /*01fc*/ 	.word	0xffffffff


	//   ....[73]....
        /*0200*/ 	.word	0xffffffff


	//   ....[74]....
        /*0204*/ 	.word	0xffffffff


	//   ....[75]....
        /*0208*/ 	.word	0xffffffff


	//   ....[76]....
        /*020c*/ 	.word	0xffffffff


	//   ....[77]....
        /*0210*/ 	.word	0xffffffff


	//   ....[78]....
        /*0214*/ 	.word	0xffffffff


	//   ....[79]....
        /*0218*/ 	.word	0xffffffff


	//   ....[80]....
        /*021c*/ 	.word	0xffffffff


	//   ....[81]....
        /*0220*/ 	.word	0xffffffff


	//   ....[82]....
        /*0224*/ 	.word	0xffffffff


	//   ....[83]....
        /*0228*/ 	.word	0xffffffff


	//   ....[84]....
        /*022c*/ 	.word	0xffffffff


	//   ....[85]....
        /*0230*/ 	.word	0xffffffff


	//   ....[86]....
        /*0234*/ 	.word	0xffffffff


	//   ....[87]....
        /*0238*/ 	.word	0xffffffff


	//   ....[88]....
        /*023c*/ 	.word	0xffffffff


	//   ....[89]....
        /*0240*/ 	.word	0xffffffff


	//   ....[90]....
        /*0244*/ 	.word	0xffffffff


	//   ....[91]....
        /*0248*/ 	.word	0xffffffff


	//   ....[92]....
        /*024c*/ 	.word	0xffffffff


	//   ....[93]....
        /*0250*/ 	.word	0xffffffff


	//   ....[94]....
        /*0254*/ 	.word	0xffffffff


	//   ....[95]....
        /*0258*/ 	.word	0xffffffff


	//   ....[96]....
        /*025c*/ 	.word	0xffffffff


	//   ....[97]....
        /*0260*/ 	.word	0xffffffff


	//   ....[98]....
        /*0264*/ 	.word	0xffffffff


	//   ....[99]....
        /*0268*/ 	.word	0xffffffff


	//   ....[100]....
        /*026c*/ 	.word	0xffffffff


	//   ....[101]....
        /*0270*/ 	.word	0xffffffff


	//   ....[102]....
        /*0274*/ 	.word	0xffffffff


	//   ....[103]....
        /*0278*/ 	.word	0xffffffff


	//   ....[104]....
        /*027c*/ 	.word	0xffffffff


	//   ....[105]....
        /*0280*/ 	.word	0xffffffff


	//   ....[106]....
        /*0284*/ 	.word	0xffffffff


	//   ....[107]....
        /*0288*/ 	.word	0xffffffff


	//   ....[108]....
        /*028c*/ 	.word	0xffffffff


	//   ....[109]....
        /*0290*/ 	.word	0xffffffff


	//   ....[110]....
        /*0294*/ 	.word	0xffffffff


	//   ....[111]....
        /*0298*/ 	.word	0xffffffff


	//   ....[112]....
        /*029c*/ 	.word	0xffffffff


	//   ....[113]....
        /*02a0*/ 	.word	0xffffffff


	//   ....[114]....
        /*02a4*/ 	.word	0xffffffff


	//   ....[115]....
        /*02a8*/ 	.word	0xffffffff


	//   ....[116]....
        /*02ac*/ 	.word	0xffffffff


	//   ....[117]....
        /*02b0*/ 	.word	0xffffffff


	//   ....[118]....
        /*02b4*/ 	.word	0xffffffff


	//   ....[119]....
        /*02b8*/ 	.word	0xffffffff


	//   ....[120]....
        /*02bc*/ 	.word	0xffffffff


	//   ....[121]....
        /*02c0*/ 	.word	0xffffffff


	//   ....[122]....
        /*02c4*/ 	.word	0xffffffff


	//   ....[123]....
        /*02c8*/ 	.word	0xffffffff


	//   ....[124]....
        /*02cc*/ 	.word	0xffffffff


	//   ....[125]....
        /*02d0*/ 	.word	0xffffffff


	//   ....[126]....
        /*02d4*/ 	.word	0xffffffff


	//   ....[127]....
        /*02d8*/ 	.word	0xffffffff


	//   ....[128]....
        /*02dc*/ 	.word	0xffffffff


	//   ....[129]....
        /*02e0*/ 	.word	0xffffffff


	//   ....[130]....
        /*02e4*/ 	.word	0xffffffff


	//   ....[131]....
        /*02e8*/ 	.word	0xffffffff


	//   ....[132]....
        /*02ec*/ 	.word	0xffffffff


	//   ....[133]....
        /*02f0*/ 	.word	0xffffffff


	//   ....[134]....
        /*02f4*/ 	.word	0xffffffff


	//   ....[135]....
        /*02f8*/ 	.word	0xffffffff


	//   ....[136]....
        /*02fc*/ 	.word	0xffffffff


	//   ....[137]....
        /*0300*/ 	.word	0xffffffff


	//   ....[138]....
        /*0304*/ 	.word	0xffffffff


	//   ....[139]....
        /*0308*/ 	.word	0xffffffff


	//   ....[140]....
        /*030c*/ 	.word	0xffffffff


	//   ....[141]....
        /*0310*/ 	.word	0xffffffff


	//   ....[142]....
        /*0314*/ 	.word	0xffffffff


	//   ....[143]....
        /*0318*/ 	.word	0xffffffff


	//   ....[144]....
        /*031c*/ 	.word	0xffffffff


	//   ....[145]....
        /*0320*/ 	.word	0xffffffff


	//   ....[146]....
        /*0324*/ 	.word	0xffffffff


	//   ....[147]....
        /*0328*/ 	.word	0xffffffff


	//   ....[148]....
        /*032c*/ 	.word	0xffffffff


	//   ....[149]....
        /*0330*/ 	.word	0xffffffff


	//   ....[150]....
        /*0334*/ 	.word	0xffffffff


	//   ....[151]....
        /*0338*/ 	.word	0xffffffff


	//   ....[152]....
        /*033c*/ 	.word	0xffffffff


	//   ....[153]....
        /*0340*/ 	.word	0xffffffff


	//   ....[154]....
        /*0344*/ 	.word	0xffffffff


	//   ....[155]....
        /*0348*/ 	.word	0xffffffff


	//   ....[156]....
        /*034c*/ 	.word	0xffffffff


	//   ....[157]....
        /*0350*/ 	.word	0xffffffff


	//   ....[158]....
        /*0354*/ 	.word	0xffffffff


	//   ....[159]....
        /*0358*/ 	.word	0xffffffff


	//   ....[160]....
        /*035c*/ 	.word	0xffffffff


	//   ....[161]....
        /*0360*/ 	.word	0xffffffff


	//   ....[162]....
        /*0364*/ 	.word	0xffffffff


	//   ....[163]....
        /*0368*/ 	.word	0xffffffff


	//   ....[164]....
        /*036c*/ 	.word	0xffffffff


	//   ....[165]....
        /*0370*/ 	.word	0xffffffff


	//   ....[166]....
        /*0374*/ 	.word	0xffffffff


	//   ....[167]....
        /*0378*/ 	.word	0xffffffff


	//   ....[168]....
        /*037c*/ 	.word	0xffffffff


	//   ....[169]....
        /*0380*/ 	.word	0xffffffff


	//   ....[170]....
        /*0384*/ 	.word	0xffffffff


	//   ....[171]....
        /*0388*/ 	.word	0xffffffff


	//   ....[172]....
        /*038c*/ 	.word	0xffffffff


	//   ....[173]....
        /*0390*/ 	.word	0xffffffff


	//   ....[174]....
        /*0394*/ 	.word	0xffffffff


	//   ....[175]....
        /*0398*/ 	.word	0xffffffff


	//   ....[176]....
        /*039c*/ 	.word	0xffffffff


	//   ....[177]....
        /*03a0*/ 	.word	0xffffffff


	//   ....[178]....
        /*03a4*/ 	.word	0xffffffff


	//   ....[179]....
        /*03a8*/ 	.word	0xffffffff


	//   ....[180]....
        /*03ac*/ 	.word	0xffffffff


	//   ....[181]....
        /*03b0*/ 	.word	0xffffffff


	//   ....[182]....
        /*03b4*/ 	.word	0xffffffff


	//   ....[183]....
        /*03b8*/ 	.word	0xffffffff


	//   ....[184]....
        /*03bc*/ 	.word	0xffffffff


	//   ....[185]....
        /*03c0*/ 	.word	0xffffffff


	//   ....[186]....
        /*03c4*/ 	.word	0xffffffff


	//   ....[187]....
        /*03c8*/ 	.word	0x05000000


	//   ....[188]....
        /*03cc*/ 	.word	0xffffffff


	//   ....[189]....
        /*03d0*/ 	.word	0xffffffff


	//   ....[190]....
        /*03d4*/ 	.word	0xffffffff


	//   ....[191]....
        /*03d8*/ 	.word	0xffffffff


	//   ....[192]....
        /*03dc*/ 	.word	0xffffffff


	//   ....[193]....
        /*03e0*/ 	.word	0xffffffff


	//   ....[194]....
        /*03e4*/ 	.word	0xffffffff


	//   ....[195]....
        /*03e8*/ 	.word	0xffffffff


	//   ....[196]....
        /*03ec*/ 	.word	0xffffffff


	//   ....[197]....
        /*03f0*/ 	.word	0xffffffff


	//   ....[198]....
        /*03f4*/ 	.word	0xffffffff


	//   ....[199]....
        /*03f8*/ 	.word	0xffffffff


	//   ....[200]....
        /*03fc*/ 	.word	0xffffffff


	//   ....[201]....
        /*0400*/ 	.word	0xffffffff


	//   ....[202]....
        /*0404*/ 	.word	0xffffffff


	//   ....[203]....
        /*0408*/ 	.word	0xffffffff


	//   ....[204]....
        /*040c*/ 	.word	0xffffffff


	//   ....[205]....
        /*0410*/ 	.word	0xffffffff


	//   ....[206]....
        /*0414*/ 	.word	0xffffffff


	//   ....[207]....
        /*0418*/ 	.word	0xffffffff


	//   ....[208]....
        /*041c*/ 	.word	0xffffffff


	//   ....[209]....
        /*0420*/ 	.word	0xffffffff


	//   ....[210]....
        /*0424*/ 	.word	0xffffffff


	//   ....[211]....
        /*0428*/ 	.word	0xffffffff


	//   ....[212]....
        /*042c*/ 	.word	0xffffffff


	//   ....[213]....
        /*0430*/ 	.word	0xffffffff


	//   ....[214]....
        /*0434*/ 	.word	0xffffffff


	//   ....[215]....
        /*0438*/ 	.word	0xffffffff


	//   ....[216]....
        /*043c*/ 	.word	0xffffffff


	//   ....[217]....
        /*0440*/ 	.word	0xffffffff


	//   ....[218]....
        /*0444*/ 	.word	0xffffffff


	//   ....[219]....
        /*0448*/ 	.word	0xffffffff


	//   ....[220]....
        /*044c*/ 	.word	0xffffffff


	//   ....[221]....
        /*0450*/ 	.word	0xffffffff


	//   ....[222]....
        /*0454*/ 	.word	0xffffffff


	//   ....[223]....
        /*0458*/ 	.word	0xffffffff


	//   ....[224]....
        /*045c*/ 	.word	0xffffffff


	//   ....[225]....
        /*0460*/ 	.word	0xffffffff


	//   ....[226]....
        /*0464*/ 	.word	0xffffffff


	//   ....[227]....
        /*0468*/ 	.word	0xffffffff


	//   ....[228]....
        /*046c*/ 	.word	0x05000031


	//   ....[229]....
        /*0470*/ 	.word	0x05000031


	//   ....[230]....
        /*0474*/ 	.word	0x05000031


	//   ....[231]....
        /*0478*/ 	.word	0x05000031


	//   ....[232]....
        /*047c*/ 	.word	0x05000031


	//----- nvinfo : EIATTR_COOP_GROUP_INSTR_OFFSETS
	.align		4
.L_86:
        /*0480*/ 	.byte	0x04, 0x28
        /*0482*/ 	.short	(.L_88 - .L_87)


	//   ....[0]....
.L_87:
        /*0484*/ 	.word	0x00000f10


	//   ....[1]....
        /*0488*/ 	.word	0x00001a20


	//   ....[2]....
        /*048c*/ 	.word	0x00002440


	//   ....[3]....
        /*0490*/ 	.word	0x00002460


	//   ....[4]....
        /*0494*/ 	.word	0x00002480


	//   ....[5]....
        /*0498*/ 	.word	0x000024a0


	//   ....[6]....
        /*049c*/ 	.word	0x000024c0


	//   ....[7]....
        /*04a0*/ 	.word	0x00002990


	//   ....[8]....
        /*04a4*/ 	.word	0x000029a0


	//   ....[9]....
        /*04a8*/ 	.word	0x000029c0


	//   ....[10]....
        /*04ac*/ 	.word	0x000029e0


	//   ....[11]....
        /*04b0*/ 	.word	0x00002a30


	//   ....[12]....
        /*04b4*/ 	.word	0x00002a60


	//   ....[13]....
        /*04b8*/ 	.word	0x00002aa0


	//   ....[14]....
        /*04bc*/ 	.word	0x00002ac0


	//   ....[15]....
        /*04c0*/ 	.word	0x00002c00


	//   ....[16]....
        /*04c4*/ 	.word	0x00002c40


	//   ....[17]....
        /*04c8*/ 	.word	0x00002c50


	//   ....[18]....
        /*04cc*/ 	.word	0x00002c70


	//   ....[19]....
        /*04d0*/ 	.word	0x00002cb0


	//   ....[20]....
        /*04d4*/ 	.word	0x00002ce0


	//   ....[21]....
        /*04d8*/ 	.word	0x00002d20


	//   ....[22]....
        /*04dc*/ 	.word	0x00002d40


	//   ....[23]....
        /*04e0*/ 	.word	0x00002d60


	//   ....[24]....
        /*04e4*/ 	.word	0x00002e60


	//   ....[25]....
        /*04e8*/ 	.word	0x00002eb0


	//   ....[26]....
        /*04ec*/ 	.word	0x00002ec0


	//   ....[27]....
        /*04f0*/ 	.word	0x00002ee0


	//   ....[28]....
        /*04f4*/ 	.word	0x00002f20


	//   ....[29]....
        /*04f8*/ 	.word	0x00002f50


	//   ....[30]....
        /*04fc*/ 	.word	0x00002f90


	//   ....[31]....
        /*0500*/ 	.word	0x00002fb0


	//   ....[32]....
        /*0504*/ 	.word	0x00002fd0


	//   ....[33]....
        /*0508*/ 	.word	0x000030d0


	//   ....[34]....
        /*050c*/ 	.word	0x00003120


	//   ....[35]....
        /*0510*/ 	.word	0x00003130


	//   ....[36]....
        /*0514*/ 	.word	0x00003150


	//   ....[37]....
        /*0518*/ 	.word	0x00003190


	//   ....[38]....
        /*051c*/ 	.word	0x000031c0


	//   ....[39]....
        /*0520*/ 	.word	0x00003200


	//   ....[40]....
        /*0524*/ 	.word	0x00003220


	//   ....[41]....
        /*0528*/ 	.word	0x00003240


	//   ....[42]....
        /*052c*/ 	.word	0x00003370


	//   ....[43]....
        /*0530*/ 	.word	0x00003380


	//   ....[44]....
        /*0534*/ 	.word	0x000033b0


	//   ....[45]....
        /*0538*/ 	.word	0x000033d0


	//   ....[46]....
        /*053c*/ 	.word	0x00003420


	//   ....[47]....
        /*0540*/ 	.word	0x00003440


	//   ....[48]....
        /*0544*/ 	.word	0x00003480


	//   ....[49]....
        /*0548*/ 	.word	0x000034a0


	//   ....[50]....
        /*054c*/ 	.word	0x000034f0


	//   ....[51]....
        /*0550*/ 	.word	0x000035d0


	//   ....[52]....
        /*0554*/ 	.word	0x000035e0


	//   ....[53]....
        /*0558*/ 	.word	0x00003610


	//   ....[54]....
        /*055c*/ 	.word	0x00003640


	//   ....[55]....
        /*0560*/ 	.word	0x00003690


	//   ....[56]....
        /*0564*/ 	.word	0x000036a0


	//   ....[57]....
        /*0568*/ 	.word	0x000036e0


	//   ....[58]....
        /*056c*/ 	.word	0x00003710


	//   ....[59]....
        /*0570*/ 	.word	0x00003740


	//   ....[60]....
        /*0574*/ 	.word	0x000037f0


	//   ....[61]....
        /*0578*/ 	.word	0x00003820


	//   ....[62]....
        /*057c*/ 	.word	0x00003830


	//   ....[63]....
        /*0580*/ 	.word	0x00003880


	//   ....[64]....
        /*0584*/ 	.word	0x000038b0


	//   ....[65]....
        /*0588*/ 	.word	0x000038e0


	//   ....[66]....
        /*058c*/ 	.word	0x00003910


	//   ....[67]....
        /*0590*/ 	.word	0x00003940


	//   ....[68]....
        /*0594*/ 	.word	0x00003970


	//   ....[69]....
        /*0598*/ 	.word	0x00003a50


	//   ....[70]....
        /*059c*/ 	.word	0x00003aa0


	//   ....[71]....
        /*05a0*/ 	.word	0x00003ab0


	//   ....[72]....
        /*05a4*/ 	.word	0x00003b00


	//   ....[73]....
        /*05a8*/ 	.word	0x00003b30


	//   ....[74]....
        /*05ac*/ 	.word	0x00003b60


	//   ....[75]....
        /*05b0*/ 	.word	0x00003b90


	//   ....[76]....
        /*05b4*/ 	.word	0x00003bc0


	//   ....[77]....
        /*05b8*/ 	.word	0x00003bf0


	//   ....[78]....
        /*05bc*/ 	.word	0x00003cd0


	//   ....[79]....
        /*05c0*/ 	.word	0x00003ce0


	//   ....[80]....
        /*05c4*/ 	.word	0x00003d00


	//   ....[81]....
        /*05c8*/ 	.word	0x00003d60


	//   ....[82]....
        /*05cc*/ 	.word	0x00003d90


	//   ....[83]....
        /*05d0*/ 	.word	0x00003da0


	//   ....[84]....
        /*05d4*/ 	.word	0x00003de0


	//   ....[85]....
        /*05d8*/ 	.word	0x00003e10


	//   ....[86]....
        /*05dc*/ 	.word	0x00003e40


	//   ....[87]....
        /*05e0*/ 	.word	0x00003f70


	//   ....[88]....
        /*05e4*/ 	.word	0x00003f80


	//   ....[89]....
        /*05e8*/ 	.word	0x00003fd0


	//   ....[90]....
        /*05ec*/ 	.word	0x00004000


	//   ....[91]....
        /*05f0*/ 	.word	0x00004010


	//   ....[92]....
        /*05f4*/ 	.word	0x00004050


	//   ....[93]....
        /*05f8*/ 	.word	0x00004080


	//   ....[94]....
        /*05fc*/ 	.word	0x000040b0


	//   ....[95]....
        /*0600*/ 	.word	0x000040e0


	//   ....[96]....
        /*0604*/ 	.word	0x00004210


	//   ....[97]....
        /*0608*/ 	.word	0x00004220


	//   ....[98]....
        /*060c*/ 	.word	0x00004270


	//   ....[99]....
        /*0610*/ 	.word	0x000042a0


	//   ....[100]....
        /*0614*/ 	.word	0x000042b0


	//   ....[101]....
        /*0618*/ 	.word	0x000042f0


	//   ....[102]....
        /*061c*/ 	.word	0x00004320


	//   ....[103]....
        /*0620*/ 	.word	0x00004350


	//   ....[104]....
        /*0624*/ 	.word	0x00004380


	//   ....[105]....
        /*0628*/ 	.word	0x000044a0


	//   ....[106]....
        /*062c*/ 	.word	0x000044b0


	//   ....[107]....
        /*0630*/ 	.word	0x00004500


	//   ....[108]....
        /*0634*/ 	.word	0x00004530


	//   ....[109]....
        /*0638*/ 	.word	0x00004540


	//   ....[110]....
        /*063c*/ 	.word	0x00004580


	//   ....[111]....
        /*0640*/ 	.word	0x000045b0


	//   ....[112]....
        /*0644*/ 	.word	0x000045e0


	//   ....[113]....
        /*0648*/ 	.word	0x00004610


	//   ....[114]....
        /*064c*/ 	.word	0x00004730


	//   ....[115]....
        /*0650*/ 	.word	0x00004740


	//   ....[116]....
        /*0654*/ 	.word	0x00004790


	//   ....[117]....
        /*0658*/ 	.word	0x000047c0


	//   ....[118]....
        /*065c*/ 	.word	0x000047d0


	//   ....[119]....
        /*0660*/ 	.word	0x00004810


	//   ....[120]....
        /*0664*/ 	.word	0x00004840


	//   ....[121]....
        /*0668*/ 	.word	0x00004870


	//   ....[122]....
        /*066c*/ 	.word	0x000048a0


	//   ....[123]....
        /*0670*/ 	.word	0x000049a0


	//   ....[124]....
        /*0674*/ 	.word	0x000049b0


	//   ....[125]....
        /*0678*/ 	.word	0x00004a00


	//   ....[126]....
        /*067c*/ 	.word	0x00004a30


	//   ....[127]....
        /*0680*/ 	.word	0x00004a60


	//   ....[128]....
        /*0684*/ 	.word	0x00004a90


	//   ....[129]....
        /*0688*/ 	.word	0x00004ac0


	//   ....[130]....
        /*068c*/ 	.word	0x00004af0


	//   ....[131]....
        /*0690*/ 	.word	0x00004b20


	//   ....[132]....
        /*0694*/ 	.word	0x00004c30


	//   ....[133]....
        /*0698*/ 	.word	0x00004c40


	//   ....[134]....
        /*069c*/ 	.word	0x00004c50


	//   ....[135]....
        /*06a0*/ 	.word	0x00004ca0


	//   ....[136]....
        /*06a4*/ 	.word	0x00004cd0


	//   ....[137]....
        /*06a8*/ 	.word	0x00004d00


	//   ....[138]....
        /*06ac*/ 	.word	0x00004d30


	//   ....[139]....
        /*06b0*/ 	.word	0x00004d60


	//   ....[140]....
        /*06b4*/ 	.word	0x00004d90


	//   ....[141]....
        /*06b8*/ 	.word	0x00004e80


	//   ....[142]....
        /*06bc*/ 	.word	0x00004eb0


	//   ....[143]....
        /*06c0*/ 	.word	0x00004ec0


	//   ....[144]....
        /*06c4*/ 	.word	0x00004f10


	//   ....[145]....
        /*06c8*/ 	.word	0x00004f40


	//   ....[146]....
        /*06cc*/ 	.word	0x00004f70


	//   ....[147]....
        /*06d0*/ 	.word	0x00004fa0


	//   ....[148]....
        /*06d4*/ 	.word	0x00004fd0


	//   ....[149]....
        /*06d8*/ 	.word	0x00005000


	//   ....[150]....
        /*06dc*/ 	.word	0x00005110


	//   ....[151]....
        /*06e0*/ 	.word	0x00005130


	//   ....[152]....
        /*06e4*/ 	.word	0x00005140


	//   ....[153]....
        /*06e8*/ 	.word	0x00005190


	//   ....[154]....
        /*06ec*/ 	.word	0x000051c0


	//   ....[155]....
        /*06f0*/ 	.word	0x000051f0


	//   ....[156]....
        /*06f4*/ 	.word	0x00005220


	//   ....[157]....
        /*06f8*/ 	.word	0x00005250


	//   ....[158]....
        /*06fc*/ 	.word	0x00005280


	//   ....[159]....
        /*0700*/ 	.word	0x00005360


	//   ....[160]....
        /*0704*/ 	.word	0x000053a0


	//   ....[161]....
        /*0708*/ 	.word	0x000053b0


	//   ....[162]....
        /*070c*/ 	.word	0x000053f0


	//   ....[163]....
        /*0710*/ 	.word	0x00005410


	//   ....[164]....
        /*0714*/ 	.word	0x00005480


	//   ....[165]....
        /*0718*/ 	.word	0x000054b0


	//   ....[166]....
        /*071c*/ 	.word	0x000054e0


	//   ....[167]....
        /*0720*/ 	.word	0x00005510


	//   ....[168]....
        /*0724*/ 	.word	0x000055d0


	//   ....[169]....
        /*0728*/ 	.word	0x00005630


	//   ....[170]....
        /*072c*/ 	.word	0x00005650


	//   ....[171]....
        /*0730*/ 	.word	0x000056a0


	//   ....[172]....
        /*0734*/ 	.word	0x000056d0


	//   ....[173]....
        /*0738*/ 	.word	0x00005700


	//   ....[174]....
        /*073c*/ 	.word	0x00005730


	//   ....[175]....
        /*0740*/ 	.word	0x00005760


	//   ....[176]....
        /*0744*/ 	.word	0x00005790


	//   ....[177]....
        /*0748*/ 	.word	0x00005860


	//   ....[178]....
        /*074c*/ 	.word	0x00005880


	//   ....[179]....
        /*0750*/ 	.word	0x00005890


	//   ....[180]....
        /*0754*/ 	.word	0x000058e0


	//   ....[181]....
        /*0758*/ 	.word	0x00005930


	//   ....[182]....
        /*075c*/ 	.word	0x00005960


	//   ....[183]....
        /*0760*/ 	.word	0x00005990


	//   ....[184]....
        /*0764*/ 	.word	0x000059c0


	//   ....[185]....
        /*0768*/ 	.word	0x000059f0


	//   ....[186]....
        /*076c*/ 	.word	0x00005b10


	//   ....[187]....
        /*0770*/ 	.word	0x00005fb0


	//   ....[188]....
        /*0774*/ 	.word	0x00006270


	//   ....[189]....
        /*0778*/ 	.word	0x00006310


	//   ....[190]....
        /*077c*/ 	.word	0x000063b0


	//   ....[191]....
        /*0780*/ 	.word	0x00006450


	//   ....[192]....
        /*0784*/ 	.word	0x000064f0


	//   ....[193]....
        /*0788*/ 	.word	0x00006590


	//   ....[194]....
        /*078c*/ 	.word	0x00006630


	//   ....[195]....
        /*0790*/ 	.word	0x000066d0


	//   ....[196]....
        /*0794*/ 	.word	0x00006770


	//   ....[197]....
        /*0798*/ 	.word	0x00006810


	//   ....[198]....
        /*079c*/ 	.word	0x000068b0


	//   ....[199]....
        /*07a0*/ 	.word	0x00006950


	//   ....[200]....
        /*07a4*/ 	.word	0x000069f0


	//   ....[201]....
        /*07a8*/ 	.word	0x00006a90


	//   ....[202]....
        /*07ac*/ 	.word	0x00006b30


	//   ....[203]....
        /*07b0*/ 	.word	0x00006bd0


	//   ....[204]....
        /*07b4*/ 	.word	0x00006c70


	//   ....[205]....
        /*07b8*/ 	.word	0x00006d10


	//   ....[206]....
        /*07bc*/ 	.word	0x00006db0


	//   ....[207]....
        /*07c0*/ 	.word	0x00006e50


	//   ....[208]....
        /*07c4*/ 	.word	0x00006fd0


	//   ....[209]....
        /*07c8*/ 	.word	0x000070c0


	//   ....[210]....
        /*07cc*/ 	.word	0x00007220


	//   ....[211]....
        /*07d0*/ 	.word	0x000073b0


	//   ....[212]....
        /*07d4*/ 	.word	0x000074a0


	//   ....[213]....
        /*07d8*/ 	.word	0x00007590


	//   ....[214]....
        /*07dc*/ 	.word	0x00007680


	//   ....[215]....
        /*07e0*/ 	.word	0x00007770


	//   ....[216]....
        /*07e4*/ 	.word	0x00007860


	//   ....[217]....
        /*07e8*/ 	.word	0x00007960


	//   ....[218]....
        /*07ec*/ 	.word	0x00007ac0


	//   ....[219]....
        /*07f0*/ 	.word	0x00007c50


	//   ....[220]....
        /*07f4*/ 	.word	0x00007d40


	//   ....[221]....
        /*07f8*/ 	.word	0x00007e30


	//   ....[222]....
        /*07fc*/ 	.word	0x00007f20


	//   ....[223]....
        /*0800*/ 	.word	0x00008010


	//   ....[224]....
        /*0804*/ 	.word	0x00008100


	//   ....[225]....
        /*0808*/ 	.word	0x000081f0


	//   ....[226]....
        /*080c*/ 	.word	0x000082e0


	//   ....[227]....
        /*0810*/ 	.word	0x000083c0


	//   ....[228]....
        /*0814*/ 	.word	0x00008430


	//   ....[229]....
        /*0818*/ 	.word	0x000084a0


	//   ....[230]....
        /*081c*/ 	.word	0x00008510


	//   ....[231]....
        /*0820*/ 	.word	0x00008580


	//   ....[232]....
        /*0824*/ 	.word	0x000085e0


	//----- nvinfo : EIATTR_VRC_CTA_INIT_COUNT
	.align		4
.L_88:
        /*0828*/ 	.byte	0x02, 0x4a
	.zero		1
	.zero		1


	//----- nvinfo : EIATTR_EXIT_INSTR_OFFSETS
	.align		4
        /*082c*/ 	.byte	0x04, 0x1c
        /*082e*/ 	.short	(.L_90 - .L_89)


	//   ....[0]....
.L_89:
        /*0830*/ 	.word	0x00001de0


	//   ....[1]....
        /*0834*/ 	.word	0x00002230


	//   ....[2]....
        /*0838*/ 	.word	0x00002250


	//   ....[3]....
        /*083c*/ 	.word	0x00006e60


	//   ....[4]....
        /*0840*/ 	.word	0x000083d0


	//----- nvinfo : EIATTR_MAX_THREADS
	.align		4
.L_90:
        /*0844*/ 	.byte	0x04, 0x05
        /*0846*/ 	.short	(.L_92 - .L_91)
.L_91:
        /*0848*/ 	.word	0x00000180
        /*084c*/ 	.word	0x00000001
        /*0850*/ 	.word	0x00000001


	//----- nvinfo : EIATTR_CRS_STACK_SIZE
	.align		4
.L_92:
        /*0854*/ 	.byte	0x04, 0x1e
        /*0856*/ 	.short	(.L_94 - .L_93)
.L_93:
        /*0858*/ 	.word	0x00000000


	//----- nvinfo : EIATTR_CBANK_PARAM_SIZE
	.align		4
.L_94:
        /*085c*/ 	.byte	0x03, 0x19
        /*085e*/ 	.short	0x004d


	//----- nvinfo : EIATTR_PARAM_CBANK
	.align		4
        /*0860*/ 	.byte	0x04, 0x0a
        /*0862*/ 	.short	(.L_96 - .L_95)
	.align		4
.L_95:
        /*0864*/ 	.word	index@(.nv.constant0._ZN3cub18CUB_300001_SM_10006detail10radix_sort29DeviceRadixSortOnesweepKernelINS1_5radix10policy_hubIiNS0_8NullTypeEjE10Policy1000ELNS0_9SortOrderE0EiS6_jiiNS1_21identity_decomposer_tEEEvPT5_SC_PT3_PKSD_PT1_PKSH_PT2_PKSL_T4_iiT6_)
        /*0868*/ 	.short	0x0380
        /*086a*/ 	.short	0x004d


	//----- nvinfo : EIATTR_SW_WAR
	.align		4
.L_96:
        /*086c*/ 	.byte	0x04, 0x36
        /*086e*/ 	.short	(.L_98 - .L_97)
.L_97:
        /*0870*/ 	.word	0x00000008
.L_98:


//--------------------- .nv.info._ZN3cub18CUB_300001_SM_10006detail10radix_sort33DeviceRadixSortExclusiveSumKernelINS1_5radix10policy_hubIiNS0_8NullTypeEjE10Policy1000EjEEvPT0_ --------------------------
	.section	.nv.info._ZN3cub18CUB_300001_SM_10006detail10radix_sort33DeviceRadixSortExclusiveSumKernelINS1_5radix10policy_hubIiNS0_8NullTypeEjE10Policy1000EjEEvPT0_,"",@"SHT_CUDA_INFO"
	.sectionflags	@""
	.align	4


	//----- nvinfo : EIATTR_CUDA_API_VERSION
	.align		4
        /*0000*/ 	.byte	0x04, 0x37
        /*0002*/ 	.short	(.L_100 - .L_99)
.L_99:
        /*0004*/ 	.word	0x00000082


	//----- nvinfo : EIATTR_KPARAM_INFO
	.align		4
.L_100:
        /*0008*/ 	.byte	0x04, 0x17
        /*000a*/ 	.short	(.L_102 - .L_101)
.L_101:
        /*000c*/ 	.word	0x00000000
        /*0010*/ 	.short	0x0000
        /*0012*/ 	.short	0x0000
        /*0014*/ 	.byte	0x00, 0xf5, 0x21, 0x00


	//----- nvinfo : EIATTR_SPARSE_MMA_MASK
	.align		4
.L_102:
        /*0018*/ 	.byte	0x03, 0x50
        /*001a*/ 	.short	0x0000


	//----- nvinfo : EIATTR_MAXREG_COUNT
	.align		4
        /*001c*/ 	.byte	0x03, 0x1b
        /*001e*/ 	.short	0x00ff


	//----- nvinfo : EIATTR_NUM_BARRIERS
	.align		4
        /*0020*/ 	.byte	0x02, 0x4c
        /*0022*/ 	.byte	0x01
	.zero		1


	//----- nvinfo : EIATTR_MERCURY_ISA_VERSION
	.align		4
        /*0024*/ 	.byte	0x03, 0x5f
        /*0026*/ 	.short	0x0101


	//----- nvinfo : EIATTR_COOP_GROUP_MASK_REGIDS
	.align		4
        /*0028*/ 	.byte	0x04, 0x29
        /*002a*/ 	.short	(.L_104 - .L_103)


	//   ....[0]....
.L_103:
        /*002c*/ 	.word	0xffffffff


	//   ....[1]....
        /*0030*/ 	.word	0xffffffff


	//   ....[2]....
        /*0034*/ 	.word	0xffffffff


	//   ....[3]....
        /*0038*/ 	.word	0xffffffff


	//   ....[4]....
        /*003c*/ 	.word	0xffffffff


	//   ....[5]....
        /*0040*/ 	.word	0x05000012


	//   ....[6]....
        /*0044*/ 	.word	0x05000012


	//   ....[7]....
        /*0048*/ 	.word	0x05000012


	//   ....[8]....
        /*004c*/ 	.word	0x05000012


	//   ....[9]....
        /*0050*/ 	.word	0x05000012


	//----- nvinfo : EIATTR_COOP_GROUP_INSTR_OFFSETS
	.align		4
.L_104:
        /*0054*/ 	.byte	0x04, 0x28
        /*0056*/ 	.short	(.L_106 - .L_105)


	//   ....[0]....
.L_105:
        /*0058*/ 	.word	0x00000210


	//   ....[1]....
        /*005c*/ 	.word	0x00000230


	//   ....[2]....
        /*0060*/ 	.word	0x00000250


	//   ....[3]....
        /*0064*/ 	.word	0x00000270


	//   ....[4]....
        /*0068*/ 	.word	0x00000290


	//   ....[5]....
        /*006c*/ 	.word	0x00000460


	//   ....[6]....
        /*0070*/ 	.word	0x000004d0


	//   ....[7]....
        /*0074*/ 	.word	0x00000540


	//   ....[8]....
        /*0078*/ 	.word	0x000005b0


	//   ....[9]....
        /*007c*/ 	.word	0x00000620


	//----- nvinfo : EIATTR_VRC_CTA_INIT_COUNT
	.align		4
.L_106:
        /*0080*/ 	.byte	0x02, 0x4a
	.zero		1
	.zero		1


	//----- nvinfo : EIATTR_EXIT_INSTR_OFFSETS
	.align		4
        /*0084*/ 	.byte	0x04, 0x1c
        /*0086*/ 	.short	(.L_108 - .L_107)


	//   ....[0]....
.L_107:
        /*0088*/ 	.word	0x000003d0


	//   ....[1]....
        /*008c*/ 	.word	0x00000400


	//----- nvinfo : EIATTR_CRS_STACK_SIZE
	.align		4
.L_108:
        /*0090*/ 	.byte	0x04, 0x1e
        /*0092*/ 	.short	(.L_110 - .L_109)
.L_109:
        /*0094*/ 	.word	0x00000000


	//----- nvinfo : EIATTR_CBANK_PARAM_SIZE
	.align		4
.L_110:
        /*0098*/ 	.byte	0x03, 0x19
        /*009a*/ 	.short	0x0008


	//----- nvinfo : EIATTR_PARAM_CBANK
	.align		4
        /*009c*/ 	.byte	0x04, 0x0a
        /*009e*/ 	.short	(.L_112 - .L_111)
	.align		4
.L_111:
        /*00a0*/ 	.word	index@(.nv.constant0._ZN3cub18CUB_300001_SM_10006detail10radix_sort33DeviceRadixSortExclusiveSumKernelINS1_5radix10policy_hubIiNS0_8NullTypeEjE10Policy1000EjEEvPT0_)
        /*00a4*/ 	.short	0x0380
        /*00a6*/ 	.short	0x0008


	//----- nvinfo : EIATTR_SW_WAR
	.align		4
.L_112:
        /*00a8*/ 	.byte	0x04, 0x36
        /*00aa*/ 	.short	(.L_114 - .L_113)
.L_113:
        /*00ac*/ 	.word	0x00000008
.L_114:


//--------------------- .nv.info._ZN3cub18CUB_300001_SM_10006detail10radix_sort30DeviceRadixSortHistogramKernelINS1_5radix10policy_hubIiNS0_8NullTypeEjE10Policy1000ELNS0_9SortOrderE0EijNS1_21identity_decomposer_tEEEvPT2_PKT1_SB_iiT3_ --------------------------
	.section	.nv.info._ZN3cub18CUB_300001_SM_10006detail10radix_sort30DeviceRadixSortHistogramKernelINS1_5radix10policy_hubIiNS0_8NullTypeEjE10Policy1000ELNS0_9SortOrderE0EijNS1_21identity_decomposer_tEEEvPT2_PKT1_SB_iiT3_,"",@"SHT_CUDA_INFO"
	.sectionflags	@""
	.align	4


	//----- nvinfo : EIATTR_CUDA_API_VERSION
	.align		4
        /*0000*/ 	.byte	0x04, 0x37
        /*0002*/ 	.short	(.L_116 - .L_115)
.L_115:
        /*0004*/ 	.word	0x00000082


	//----- nvinfo : EIATTR_KPARAM_INFO
	.align		4
.L_116:
        /*0008*/ 	.byte	0x04, 0x17
        /*000a*/ 	.short	(.L_118 - .L_117)
.L_117:
        /*000c*/ 	.word	0x00000000
        /*0010*/ 	.short	0x0005
        /*0012*/ 	.short	0x001c
        /*0014*/ 	.byte	0x00, 0xf0, 0x05, 0x00


	//----- nvinfo : EIATTR_KPARAM_INFO
	.align		4
.L_118:
        /*0018*/ 	.byte	0x04, 0x17
        /*001a*/ 	.short	(.L_120 - .L_119)
.L_119:
        /*001c*/ 	.word	0x00000000
        /*0020*/ 	.short	0x0004
        /*0022*/ 	.short	0x0018
        /*0024*/ 	.byte	0x00, 0xf0, 0x11, 0x00


	//----- nvinfo : EIATTR_KPARAM_INFO
	.align		4
.L_120:
        /*0028*/ 	.byte	0x04, 0x17
        /*002a*/ 	.short	(.L_122 - .L_121)
.L_121:
        /*002c*/ 	.word	0x00000000
        /*0030*/ 	.short	0x0003
        /*0032*/ 	.short	0x0014
        /*0034*/ 	.byte	0x00, 0xf0, 0x11, 0x00


	//----- nvinfo : EIATTR_KPARAM_INFO
	.align		4
.L_122:
        /*0038*/ 	.byte	0x04, 0x17
        /*003a*/ 	.short	(.L_124 - .L_123)
.L_123:
        /*003c*/ 	.word	0x00000000
        /*0040*/ 	.short	0x0002
        /*0042*/ 	.short	0x0010
        /*0044*/ 	.byte	0x00, 0xf0, 0x11, 0x00


	//----- nvinfo : EIATTR_KPARAM_INFO
	.align		4
.L_124:
        /*0048*/ 	.byte	0x04, 0x17
        /*004a*/ 	.short	(.L_126 - .L_125)
.L_125:
        /*004c*/ 	.word	0x00000000
        /*0050*/ 	.short	0x0001
        /*0052*/ 	.short	0x0008
        /*0054*/ 	.byte	0x00, 0xf5, 0x21, 0x00


	//----- nvinfo : EIATTR_KPARAM_INFO
	.align		4
.L_126:
        /*0058*/ 	.byte	0x04, 0x17
        /*005a*/ 	.short	(.L_128 - .L_127)
.L_127:
        /*005c*/ 	.word	0x00000000
        /*0060*/ 	.short	0x0000
        /*0062*/ 	.short	0x0000
        /*0064*/ 	.byte	0x00, 0xf5, 0x21, 0x00


	//----- nvinfo : EIATTR_SPARSE_MMA_MASK
	.align		4
.L_128:
        /*0068*/ 	.byte	0x03, 0x50
        /*006a*/ 	.short	0x0000


	//----- nvinfo : EIATTR_MAXREG_COUNT
	.align		4
        /*006c*/ 	.byte	0x03, 0x1b
        /*006e*/ 	.short	0x00ff


	//----- nvinfo : EIATTR_NUM_BARRIERS
	.align		4
        /*0070*/ 	.byte	0x02, 0x4c
        /*0072*/ 	.byte	0x01
	.zero		1


	//----- nvinfo : EIATTR_MERCURY_ISA_VERSION
	.align		4
        /*0074*/ 	.byte	0x03, 0x5f
        /*0076*/ 	.short	0x0101


	//----- nvinfo : EIATTR_VRC_CTA_INIT_COUNT
	.align		4
        /*0078*/ 	.byte	0x02, 0x4a
	.zero		1
	.zero		1


	//----- nvinfo : EIATTR_EXIT_INSTR_OFFSETS
	.align		4
        /*007c*/ 	.byte	0x04, 0x1c
        /*007e*/ 	.short	(.L_130 - .L_129)


	//   ....[0]....
.L_129:
        /*0080*/ 	.word	0x00000030


	//   ....[1]....
        /*0084*/ 	.word	0x00002b10


	//----- nvinfo : EIATTR_MAX_THREADS
	.align		4
.L_130:
        /*0088*/ 	.byte	0x04, 0x05
        /*008a*/ 	.short	(.L_132 - .L_131)
.L_131:
        /*008c*/ 	.word	0x00000080
        /*0090*/ 	.word	0x00000001
        /*0094*/ 	.word	0x00000001


	//----- nvinfo : EIATTR_CRS_STACK_SIZE
	.align		4
.L_132:
        /*0098*/ 	.byte	0x04, 0x1e
        /*009a*/ 	.short	(.L_134 - .L_133)
.L_133:
        /*009c*/ 	.word	0x00000000


	//----- nvinfo : EIATTR_CBANK_PARAM_SIZE
	.align		4
.L_134:
        /*00a0*/ 	.byte	0x03, 0x19
        /*00a2*/ 	.short	0x001d


	//----- nvinfo : EIATTR_PARAM_CBANK
	.align		4
        /*00a4*/ 	.byte	0x04, 0x0a
        /*00a6*/ 	.short	(.L_136 - .L_135)
	.align		4
.L_135:
        /*00a8*/ 	.word	index@(.nv.constant0._ZN3cub18CUB_300001_SM_10006detail10radix_sort30DeviceRadixSortHistogramKernelINS1_5radix10policy_hubIiNS0_8NullTypeEjE10Policy1000ELNS0_9SortOrderE0EijNS1_21identity_decomposer_tEEEvPT2_PKT1_SB_iiT3_)
        /*00ac*/ 	.short	0x0380
        /*00ae*/ 	.short	0x001d


	//----- nvinfo : EIATTR_SW_WAR
	.align		4
.L_136:
        /*00b0*/ 	.byte	0x04, 0x36
        /*00b2*/ 	.short	(.L_138 - .L_137)
.L_137:
        /*00b4*/ 	.word	0x00000008
.L_138:


//--------------------- .nv.info._ZN3cub18CUB_300001_SM_10006detail10radix_sort31DeviceRadixSortSingleTileKernelINS1_5radix10policy_hubIiNS0_8NullTypeEjE10Policy1000ELNS0_9SortOrderE0EiS6_jNS1_21identity_decomposer_tEEEvPKT1_PSB_PKT2_PSF_T3_iiT4_ --------------------------
	.section	.nv.info._ZN3cub18CUB_300001_SM_10006detail10radix_sort31DeviceRadixSortSingleTileKernelINS1_5radix10policy_hubIiNS0_8NullTypeEjE10Policy1000ELNS0_9SortOrderE0EiS6_jNS1_21identity_decomposer_tEEEvPKT1_PSB_PKT2_PSF_T3_iiT4_,"",@"SHT_CUDA_INFO"
	.sectionflags	@""
	.align	4


	//----- nvinfo : EIATTR_CUDA_API_VERSION
	.align		4
        /*0000*/ 	.byte	0x04, 0x37
        /*0002*/ 	.short	(.L_140 - .L_139)
.L_139:
        /*0004*/ 	.word	0x00000082


	//----- nvinfo : EIATTR_KPARAM_INFO
	.align		4
.L_140:
        /*0008*/ 	.byte	0x04, 0x17
        /*000a*/ 	.short	(.L_142 - .L_141)
.L_141:
        /*000c*/ 	.word	0x00000000
        /*0010*/ 	.short	0x0007
        /*0012*/ 	.short	0x002c
        /*0014*/ 	.byte	0x00, 0xf0, 0x05, 0x00


	//----- nvinfo : EIATTR_KPARAM_INFO
	.align		4
.L_142:
        /*0018*/ 	.byte	0x04, 0x17
        /*001a*/ 	.short	(.L_144 - .L_143)
.L_143:
        /*001c*/ 	.word	0x00000000
        /*0020*/ 	.short	0x0006
        /*0022*/ 	.short	0x0028
        /*0024*/ 	.byte	0x00, 0xf0, 0x11, 0x00


	//----- nvinfo : EIATTR_KPARAM_INFO
	.align		4
.L_144:
        /*0028*/ 	.byte	0x04, 0x17
        /*002a*/ 	.short	(.L_146 - .L_145)
.L_145:
        /*002c*/ 	.word	0x00000000
        /*0030*/ 	.short	0x0005
        /*0032*/ 	.short	0x0024
        /*0034*/ 	.byte	0x00, 0xf0, 0x11, 0x00


	//----- nvinfo : EIATTR_KPARAM_INFO
	.align		4
.L_146:
        /*0038*/ 	.byte	0x04, 0x17
        /*003a*/ 	.short	(.L_148 - .L_147)
.L_147:
        /*003c*/ 	.word	0x00000000
        /*0040*/ 	.short	0x0004
        /*0042*/ 	.short	0x0020
        /*0044*/ 	.byte	0x00, 0xf0, 0x11, 0x00


	//----- nvinfo : EIATTR_KPARAM_INFO
	.align		4
.L_148:
        /*0048*/ 	.byte	0x04, 0x17
        /*004a*/ 	.short	(.L_150 - .L_149)
.L_149:
        /*004c*/ 	.word	0x00000000
        /*0050*/ 	.short	0x0003
        /*0052*/ 	.short	0x0018
        /*0054*/ 	.byte	0x00, 0xf5, 0x21, 0x00


	//----- nvinfo : EIATTR_KPARAM_INFO
	.align		4
.L_150:
        /*0058*/ 	.byte	0x04, 0x17
        /*005a*/ 	.short	(.L_152 - .L_151)
.L_151:
        /*005c*/ 	.word	0x00000000
        /*0060*/ 	.short	0x0002
        /*0062*/ 	.short	0x0010
        /*0064*/ 	.byte	0x00, 0xf5, 0x21, 0x00


	//----- nvinfo : EIATTR_KPARAM_INFO
	.align		4
.L_152:
        /*0068*/ 	.byte	0x04, 0x17
        /*006a*/ 	.short	(.L_154 - .L_153)
.L_153:
        /*006c*/ 	.word	0x00000000
        /*0070*/ 	.short	0x0001
        /*0072*/ 	.short	0x0008
        /*0074*/ 	.byte	0x00, 0xf5, 0x21, 0x00


	//----- nvinfo : EIATTR_KPARAM_INFO
	.align		4
.L_154:
        /*0078*/ 	.byte	0x04, 0x17
        /*007a*/ 	.short	(.L_156 - .L_155)
.L_155:
        /*007c*/ 	.word	0x00000000
        /*0080*/ 	.short	0x0000
        /*0082*/ 	.short	0x0000
        /*0084*/ 	.byte	0x00, 0xf5, 0x21, 0x00


	//----- nvinfo : EIATTR_SPARSE_MMA_MASK
	.align		4
.L_156:
        /*0088*/ 	.byte	0x03, 0x50
        /*008a*/ 	.short	0x0000


	//----- nvinfo : EIATTR_MAXREG_COUNT
	.align		4
        /*008c*/ 	.byte	0x03, 0x1b
        /*008e*/ 	.short	0x00ff


	//----- nvinfo : EIATTR_NUM_BARRIERS
	.align		4
        /*0090*/ 	.byte	0x02, 0x4c
        /*0092*/ 	.byte	0x01
	.zero		1


	//----- nvinfo : EIATTR_MERCURY_ISA_VERSION
	.align		4
        /*0094*/ 	.byte	0x03, 0x5f
        /*0096*/ 	.short	0x0101


	//----- nvinfo : EIATTR_COOP_GROUP_MASK_REGIDS
	.align		4
        /*0098*/ 	.byte	0x04, 0x29
        /*009a*/ 	.short	(.L_158 - .L_157)


	//   ....[0]....
.L_157:
        /*009c*/ 	.word	0xffffffff


	//   ....[1]....
        /*00a0*/ 	.word	0xffffffff


	//   ....[2]....
        /*00a4*/ 	.word	0xffffffff


	//   ....[3]....
        /*00a8*/ 	.word	0xffffffff


	//   ....[4]....
        /*00ac*/ 	.word	0xffffffff


	//----- nvinfo : EIATTR_COOP_GROUP_INSTR_OFFSETS
	.align		4
.L_158:
        /*00b0*/ 	.byte	0x04, 0x28
        /*00b2*/ 	.short	(.L_160 - .L_159)


	//   ....[0]....
.L_159:
        /*00b4*/ 	.word	0x00001a00


	//   ....[1]....
        /*00b8*/ 	.word	0x00001a20


	//   ....[2]....
        /*00bc*/ 	.word	0x00001a40


	//   ....[3]....
        /*00c0*/ 	.word	0x00001a60


	//   ....[4]....
        /*00c4*/ 	.word	0x00001a80


	//----- nvinfo : EIATTR_VRC_CTA_INIT_COUNT
	.align		4
.L_160:
        /*00c8*/ 	.byte	0x02, 0x4a
	.zero		1
	.zero		1


	//----- nvinfo : EIATTR_EXIT_INSTR_OFFSETS
	.align		4
        /*00cc*/ 	.byte	0x04, 0x1c
        /*00ce*/ 	.short	(.L_162 - .L_161)


	//   ....[0]....
.L_161:
        /*00d0*/ 	.word	0x00002fc0


	//   ....[1]....
        /*00d4*/ 	.word	0x00003000


	//----- nvinfo : EIATTR_MAX_THREADS
	.align		4
.L_162:
        /*00d8*/ 	.byte	0x04, 0x05
        /*00da*/ 	.short	(.L_164 - .L_163)
.L_163:
        /*00dc*/ 	.word	0x00000100
        /*00e0*/ 	.word	0x00000001
        /*00e4*/ 	.word	0x00000001


	//----- nvinfo : EIATTR_CBANK_PARAM_SIZE
	.align		4
.L_164:
        /*00e8*/ 	.byte	0x03, 0x19
        /*00ea*/ 	.short	0x002d


	//----- nvinfo : EIATTR_PARAM_CBANK
	.align		4
        /*00ec*/ 	.byte	0x04, 0x0a
        /*00ee*/ 	.short	(.L_166 - .L_165)
	.align		4
.L_165:
        /*00f0*/ 	.word	index@(.nv.constant0._ZN3cub18CUB_300001_SM_10006detail10radix_sort31DeviceRadixSortSingleTileKernelINS1_5radix10policy_hubIiNS0_8NullTypeEjE10Policy1000ELNS0_9SortOrderE0EiS6_jNS1_21identity_decomposer_tEEEvPKT1_PSB_PKT2_PSF_T3_iiT4_)
        /*00f4*/ 	.short	0x0380
        /*00f6*/ 	.short	0x002d


	//----- nvinfo : EIATTR_SW_WAR
	.align		4
.L_166:
        /*00f8*/ 	.byte	0x04, 0x36
        /*00fa*/ 	.short	(.L_168 - .L_167)
.L_167:
        /*00fc*/ 	.word	0x00000008
.L_168:


//--------------------- .nv.info._ZN3cub18CUB_300001_SM_10006detail11EmptyKernelIvEEvv --------------------------
	.section	.nv.info._ZN3cub18CUB_300001_SM_10006detail11EmptyKernelIvEEvv,"",@"SHT_CUDA_INFO"
	.sectionflags	@""
	.align	4


	//----- nvinfo : EIATTR_CUDA_API_VERSION
	.align		4
        /*0000*/ 	.byte	0x04, 0x37
        /*0002*/ 	.short	(.L_170 - .L_169)
.L_169:
        /*0004*/ 	.word	0x00000082


	//----- nvinfo : EIATTR_SPARSE_MMA_MASK
	.align		4
.L_170:
        /*0008*/ 	.byte	0x03, 0x50
        /*000a*/ 	.short	0x0000


	//----- nvinfo : EIATTR_MAXREG_COUNT
	.align		4
        /*000c*/ 	.byte	0x03, 0x1b
        /*000e*/ 	.short	0x00ff


	//----- nvinfo : EIATTR_MERCURY_ISA_VERSION
	.align		4
        /*0010*/ 	.byte	0x03, 0x5f
        /*0012*/ 	.short	0x0101


	//----- nvinfo : EIATTR_VRC_CTA_INIT_COUNT
	.align		4
        /*0014*/ 	.byte	0x02, 0x4a
	.zero		1
	.zero		1


	//----- nvinfo : EIATTR_EXIT_INSTR_OFFSETS
	.align		4
        /*0018*/ 	.byte	0x04, 0x1c
        /*001a*/ 	.short	(.L_172 - .L_171)


	//   ....[0]....
.L_171:
        /*001c*/ 	.word	0x00000010


	//----- nvinfo : EIATTR_SW_WAR
	.align		4
.L_172:
        /*0020*/ 	.byte	0x04, 0x36
        /*0022*/ 	.short	(.L_174 - .L_173)
.L_173:
        /*0024*/ 	.word	0x00000008
.L_174:


//--------------------- .nv.callgraph             --------------------------
	.section	.nv.callgraph,"",@"SHT_CUDA_CALLGRAPH"
	.align	4
	.sectionentsize	8
	.align		4
        /*0000*/ 	.word	0x00000000
	.align		4
        /*0004*/ 	.word	0xffffffff
	.align		4
        /*0008*/ 	.word	0x00000000
	.align		4
        /*000c*/ 	.word	0xfffffffe
	.align		4
        /*0010*/ 	.word	0x00000000
	.align		4
        /*0014*/ 	.word	0xfffffffd
	.align		4
        /*0018*/ 	.word	0x00000000
	.align		4
        /*001c*/ 	.word	0xfffffffc


//--------------------- .nv.constant4             --------------------------
	.section	.nv.constant4,"a",@progbits
	.align	8
	.align		8
.nv.constant4:
        /*0000*/ 	.dword	_ZN34_INTERNAL_a09be299_4_k_cu_f57a9f514cuda3std3__45__cpo5beginE
	.align		8
        /*0008*/ 	.dword	_ZN34_INTERNAL_a09be299_4_k_cu_f57a9f514cuda3std3__45__cpo3endE
	.align		8
        /*0010*/ 	.dword	_ZN34_INTERNAL_a09be299_4_k_cu_f57a9f514cuda3std3__45__cpo6cbeginE
	.align		8
        /*0018*/ 	.dword	_ZN34_INTERNAL_a09be299_4_k_cu_f57a9f514cuda3std3__45__cpo4cendE
	.align		8
        /*0020*/ 	.dword	_ZN34_INTERNAL_a09be299_4_k_cu_f57a9f514cuda3std3__45__cpo6rbeginE
	.align		8
        /*0028*/ 	.dword	_ZN34_INTERNAL_a09be299_4_k_cu_f57a9f514cuda3std3__45__cpo4rendE
	.align		8
        /*0030*/ 	.dword	_ZN34_INTERNAL_a09be299_4_k_cu_f57a9f514cuda3std3__45__cpo7crbeginE
	.align		8
        /*0038*/ 	.dword	_ZN34_INTERNAL_a09be299_4_k_cu_f57a9f514cuda3std3__45__cpo5crendE
	.align		8
        /*0040*/ 	.dword	_ZN34_INTERNAL_a09be299_4_k_cu_f57a9f514cuda3std3__436_GLOBAL__N__a09be299_4_k_cu_f57a9f516ignoreE
	.align		8
        /*0048*/ 	.dword	_ZN34_INTERNAL_a09be299_4_k_cu_f57a9f514cuda3std3__419piecewise_constructE
	.align		8
        /*0050*/ 	.dword	_ZN34_INTERNAL_a09be299_4_k_cu_f57a9f514cuda3std3__48in_placeE
	.align		8
        /*0058*/ 	.dword	_ZN34_INTERNAL_a09be299_4_k_cu_f57a9f514cuda3std3__420unreachable_sentinelE
	.align		8
        /*0060*/ 	.dword	_ZN34_INTERNAL_a09be299_4_k_cu_f57a9f514cuda3std3__47nulloptE
	.align		8
        /*0068*/ 	.dword	_ZN34_INTERNAL_a09be299_4_k_cu_f57a9f514cuda3std6ranges3__45__cpo4swapE
	.align		8
        /*0070*/ 	.dword	_ZN34_INTERNAL_a09be299_4_k_cu_f57a9f514cuda3std6ranges3__45__cpo9iter_moveE
	.align		8
        /*0078*/ 	.dword	_ZN34_INTERNAL_a09be299_4_k_cu_f57a9f514cuda3std6ranges3__45__cpo5beginE
	.align		8
        /*0080*/ 	.dword	_ZN34_INTERNAL_a09be299_4_k_cu_f57a9f514cuda3std6ranges3__45__cpo3endE
	.align		8
        /*0088*/ 	.dword	_ZN34_INTERNAL_a09be299_4_k_cu_f57a9f514cuda3std6ranges3__45__cpo6cbeginE
	.align		8
        /*0090*/ 	.dword	_ZN34_INTERNAL_a09be299_4_k_cu_f57a9f514cuda3std6ranges3__45__cpo4cendE
	.align		8
        /*0098*/ 	.dword	_ZN34_INTERNAL_a09be299_4_k_cu_f57a9f514cuda3std6ranges3__45__cpo7advanceE
	.align		8
        /*00a0*/ 	.dword	_ZN34_INTERNAL_a09be299_4_k_cu_f57a9f514cuda3std6ranges3__45__cpo9iter_swapE
	.align		8
        /*00a8*/ 	.dword	_ZN34_INTERNAL_a09be299_4_k_cu_f57a9f514cuda3std6ranges3__45__cpo4nextE
	.align		8
        /*00b0*/ 	.dword	_ZN34_INTERNAL_a09be299_4_k_cu_f57a9f514cuda3std6ranges3__45__cpo4prevE
	.align		8
        /*00b8*/ 	.dword	_ZN34_INTERNAL_a09be299_4_k_cu_f57a9f514cuda3std6ranges3__45__cpo4dataE
	.align		8
        /*00c0*/ 	.dword	_ZN34_INTERNAL_a09be299_4_k_cu_f57a9f514cuda3std6ranges3__45__cpo5cdataE
	.align		8
        /*00c8*/ 	.dword	_ZN34_INTERNAL_a09be299_4_k_cu_f57a9f514cuda3std6ranges3__45__cpo4sizeE
	.align		8
        /*00d0*/ 	.dword	_ZN34_INTERNAL_a09be299_4_k_cu_f57a9f514cuda3std6ranges3__45__cpo5ssizeE
	.align		8
        /*00d8*/ 	.dword	_ZN34_INTERNAL_a09be299_4_k_cu_f57a9f514cuda3std6ranges3__45__cpo8distanceE
	.align		8
        /*00e0*/ 	.dword	_ZN34_INTERNAL_a09be299_4_k_cu_f57a9f516thrust24THRUST_300001_SM_1000_NS6system6detail10sequential3seqE


//--------------------- .text._ZN3cub18CUB_300001_SM_10006detail10radix_sort29DeviceRadixSortOnesweepKernelINS1_5radix10policy_hubIiNS0_8NullTypeEjE10Policy1000ELNS0_9SortOrderE0EiS6_jiiNS1_21identity_decomposer_tEEEvPT5_SC_PT3_PKSD_PT1_PKSH_PT2_PKSL_T4_iiT6_ --------------------------
	.section	.text._ZN3cub18CUB_300001_SM_10006detail10radix_sort29DeviceRadixSortOnesweepKernelINS1_5radix10policy_hubIiNS0_8NullTypeEjE10Policy1000ELNS0_9SortOrderE0EiS6_jiiNS1_21identity_decomposer_tEEEvPT5_SC_PT3_PKSD_PT1_PKSH_PT2_PKSL_T4_iiT6_,"ax",@progbits
	.align	128
        .global         _ZN3cub18CUB_300001_SM_10006detail10radix_sort29DeviceRadixSortOnesweepKernelINS1_5radix10policy_hubIiNS0_8NullTypeEjE10Policy1000ELNS0_9SortOrderE0EiS6_jiiNS1_21identity_decomposer_tEEEvPT5_SC_PT3_PKSD_PT1_PKSH_PT2_PKSL_T4_iiT6_
        .type           _ZN3cub18CUB_300001_SM_10006detail10radix_sort29DeviceRadixSortOnesweepKernelINS1_5radix10policy_hubIiNS0_8NullTypeEjE10Policy1000ELNS0_9SortOrderE0EiS6_jiiNS1_21identity_decomposer_tEEEvPT5_SC_PT3_PKSD_PT1_PKSH_PT2_PKSL_T4_iiT6_,@function
        .size           _ZN3cub18CUB_300001_SM_10006detail10radix_sort29DeviceRadixSortOnesweepKernelINS1_5radix10policy_hubIiNS0_8NullTypeEjE10Policy1000ELNS0_9SortOrderE0EiS6_jiiNS1_21identity_decomposer_tEEEvPT5_SC_PT3_PKSD_PT1_PKSH_PT2_PKSL_T4_iiT6_,(.L_x_220 - _ZN3cub18CUB_300001_SM_10006detail10radix_sort29DeviceRadixSortOnesweepKernelINS1_5radix10policy_hubIiNS0_8NullTypeEjE10Policy1000ELNS0_9SortOrderE0EiS6_jiiNS1_21identity_decomposer_tEEEvPT5_SC_PT3_PKSD_PT1_PKSH_PT2_PKSL_T4_iiT6_)
        .other          _ZN3cub18CUB_300001_SM_10006detail10radix_sort29DeviceRadixSortOnesweepKernelINS1_5radix10policy_hubIiNS0_8NullTypeEjE10Policy1000ELNS0_9SortOrderE0EiS6_jiiNS1_21identity_decomposer_tEEEvPT5_SC_PT3_PKSD_PT1_PKSH_PT2_PKSL_T4_iiT6_,@"STO_CUDA_ENTRY STV_DEFAULT"
_ZN3cub18CUB_300001_SM_10006detail10radix_sort29DeviceRadixSortOnesweepKernelINS1_5radix10policy_hubIiNS0_8NullTypeEjE10Policy1000ELNS0_9SortOrderE0EiS6_jiiNS1_21identity_decomposer_tEEEvPT5_SC_PT3_PKSD_PT1_PKSH_PT2_PKSL_T4_iiT6_:
.text._ZN3cub18CUB_300001_SM_10006detail10radix_sort29DeviceRadixSortOnesweepKernelINS1_5radix10policy_hubIiNS0_8NullTypeEjE10Policy1000ELNS0_9SortOrderE0EiS6_jiiNS1_21identity_decomposer_tEEEvPT5_SC_PT3_PKSD_PT1_PKSH_PT2_PKSL_T4_iiT6_:
[----:B------:R-:W-:Y:S01]  /*0000*/  LDC R1, c[0x0][0x37c] ;  /* 0x0000df00ff017b82 */ /* 0x000fe20000000800 */
[----:B------:R-:W0:Y:S01]  /*0010*/  S2R R29, SR_TID.X ;  /* 0x00000000001d7919 */ /* 0x000e220000002100 */
[----:B------:R-:W1:Y:S01]  /*0020*/  LDCU.64 UR8, c[0x0][0x358] ;  /* 0x00006b00ff0877ac */ /* 0x000e620008000a00 */
[----:B------:R-:W-:Y:S01]  /*0030*/  BSSY.RECONVERGENT B0, `(.L_x_0) ;  /* 0x000000a000007945 */ /* 0x000fe20003800200 */
[----:B0-----:R-:W-:-:S13]  /*0040*/  ISETP.NE.AND P0, PT, R29, RZ, PT ;  /* 0x000000ff1d00720c */ /* 0x001fda0003f05270 */
[----:B-1----:R-:W-:Y:S05]  /*0050*/  @P0 BRA `(.L_x_1) ;  /* 0x00000000001c0947 */ /* 0x002fea0003800000 */
[----:B------:R-:W0:Y:S01]  /*0060*/  LDC.64 R2, c[0x0][0x388] ;  /* 0x0000e200ff027b82 */ /* 0x000e220000000a00 */
[----:B------:R-:W-:-:S05]  /*0070*/  IMAD.MOV.U32 R5, RZ, RZ, 0x1 ;  /* 0x00000001ff057424 */ /* 0x000fca00078e00ff */
[----:B0-----:R-:W2:Y:S02]  /*0080*/  ATOMG.E.ADD.STRONG.GPU PT, R2, desc[UR8][R2.64], R5 ;  /* 0x80000005020279a8 */ /* 0x001ea400081ef108 */
[----:B------:R-:W0:Y:S01]  /*0090*/  S2UR UR5, SR_CgaCtaId ;  /* 0x00000000000579c3 */ /* 0x000e220000008800 */
[----:B------:R-:W-:Y:S02]  /*00a0*/  UMOV UR4, 0x400 ;  /* 0x0000040000047882 */ /* 0x000fe40000000000 */
[----:B0-----:R-:W-:-:S09]  /*00b0*/  ULEA UR4, UR5, UR4, 0x18 ;  /* 0x0000000405047291 */ /* 0x001fd2000f8ec0ff */
[----:B--2---:R0:W-:Y:S03]  /*00c0*/  STS [UR4+0x7800], R2 ;  /* 0x00780002ff007988 */ /* 0x0041e60008000804 */
.L_x_1:
[----:B------:R-:W-:Y:S05]  /*00d0*/  BSYNC.RECONVERGENT B0 ;  /* 0x0000000000007941 */ /* 0x000fea0003800200 */
.L_x_0:
[----:B------:R-:W1:Y:S08]  /*00e0*/  S2UR UR5, SR_CgaCtaId ;  /* 0x00000000000579c3 */ /* 0x000e700000008800 */
[----:B------:R-:W-:Y:S06]  /*00f0*/  BAR.SYNC.DEFER_BLOCKING 0x0 ;  /* 0x0000000000007b1d */ /* 0x000fec0000010000 */
[----:B------:R-:W-:Y:S01]  /*0100*/  UMOV UR4, 0x400 ;  /* 0x0000040000047882 */ /* 0x000fe20000000000 */
[----:B------:R-:W2:Y:S01]  /*0110*/  S2R R47, SR_LANEID ;  /* 0x00000000002f7919 */ /* 0x000ea20000000000 */
[----:B-1----:R-:W-:-:S02]  /*0120*/  ULEA UR6, UR5, UR4, 0x18 ;  /* 0x0000000405067291 */ /* 0x002fc4000f8ec0ff */
[----:B------:R-:W1:Y:S07]  /*0130*/  LDCU UR4, c[0x0][0x3c0] ;  /* 0x00007800ff0477ac */ /* 0x000e6e0008000800 */
[----:B------:R-:W3:Y:S02]  /*0140*/  LDS R0, [UR6+0x7800] ;  /* 0x00780006ff007984 */ /* 0x000ee40008000800 */
[----:B---3--:R-:W-:-:S13]  /*0150*/  R2UR UR10, R0 ;  /* 0x00000000000a72ca */ /* 0x008fda00000e0000 */
[----:B------:R-:W-:-:S04]  /*0160*/  UIMAD UR5, UR10, 0x1e00, URZ ;  /* 0x00001e000a0578a4 */ /* 0x000fc8000f8e02ff */
[----:B------:R-:W-:-:S04]  /*0170*/  UIADD3 UR7, UPT, UPT, UR5, 0x1e00, URZ ;  /* 0x00001e0005077890 */ /* 0x000fc8000fffe0ff */
[----:B-1----:R-:W-:-:S09]  /*0180*/  UISETP.GT.AND UP0, UPT, UR7, UR4, UPT ;  /* 0x000000040700728c */ /* 0x002fd2000bf04270 */
[----:B--2---:R-:W-:Y:S05]  /*0190*/  BRA.U UP0, `(.L_x_2) ;  /* 0x0000000100747547 */ /* 0x004fea000b800000 */
[----:B------:R-:W1:Y:S01]  /*01a0*/  LDCU.64 UR12, c[0x0][0x3a8] ;  /* 0x00007500ff0c77ac */ /* 0x000e620008000a00 */
[C---:B------:R-:W-:Y:S02]  /*01b0*/  LOP3.LUT R0, R29.reuse, 0x1f, RZ, 0xc0, !PT ;  /* 0x0000001f1d007812 */ /* 0x040fe400078ec0ff */
[----:B------:R-:W-:-:S05]  /*01c0*/  LOP3.LUT R3, R29, 0x3e0, RZ, 0xc0, !PT ;  /* 0x000003e01d037812 */ /* 0x000fca00078ec0ff */
[----:B------:R-:W-:-:S05]  /*01d0*/  IMAD R0, R3, 0x14, R0 ;  /* 0x0000001403007824 */ /* 0x000fca00078e0200 */
[----:B------:R-:W-:-:S05]  /*01e0*/  IADD3 R0, P0, PT, R0, UR5, RZ ;  /* 0x0000000500007c10 */ /* 0x000fca000ff1e0ff */
[----:B------:R-:W-:Y:S01]  /*01f0*/  IMAD.X R3, RZ, RZ, RZ, P0 ;  /* 0x000000ffff037224 */ /* 0x000fe200000e06ff */
[----:B-1----:R-:W-:-:S04]  /*0200*/  LEA R22, P0, R0, UR12, 0x2 ;  /* 0x0000000c00167c11 */ /* 0x002fc8000f8010ff */
[----:B------:R-:W-:-:S05]  /*0210*/  LEA.HI.X R23, R0, UR13, R3, 0x2, P0 ;  /* 0x0000000d00177c11 */ /* 0x000fca00080f1403 */
[----:B------:R1:W5:Y:S04]  /*0220*/  LDG.E R21, desc[UR8][R22.64] ;  /* 0x0000000816157981 */ /* 0x000368000c1e1900 */
        /* <DEDUP_REMOVED lines=18> */
[----:B0-----:R1:W5:Y:S01]  /*0350*/  LDG.E R2, desc[UR8][R22.64+0x980] ;  /* 0x0009800816027981 */ /* 0x001362000c1e1900 */
[----:B------:R-:W-:Y:S05]  /*0360*/  BRA `(.L_x_3) ;  /* 0x0000000400607947 */ /* 0x000fea0003800000 */
.L_x_2:
[C---:B------:R-:W-:Y:S01]  /*0370*/  LOP3.LUT R0, R29.reuse, 0x1f, RZ, 0xc0, !PT ;  /* 0x0000001f1d007812 */ /* 0x040fe200078ec0ff */
[----:B------:R-:W1:Y:S01]  /*0380*/  LDCU.64 UR12, c[0x0][0x3a8] ;  /* 0x00007500ff0c77ac */ /* 0x000e620008000a00 */
[----:B------:R-:W-:Y:S01]  /*0390*/  LOP3.LUT R3, R29, 0x3e0, RZ, 0xc0, !PT ;  /* 0x000003e01d037812 */ /* 0x000fe200078ec0ff */
[----:B------:R-:W-:Y:S01]  /*03a0*/  IMAD.MOV.U32 R21, RZ, RZ, 0x7fffffff ;  /* 0x7fffffffff157424 */ /* 0x000fe200078e00ff */
[----:B------:R-:W-:-:S03]  /*03b0*/  UIADD3 UR4, UPT, UPT, -UR5, UR4, URZ ;  /* 0x0000000405047290 */ /* 0x000fc6000fffe1ff */
[----:B------:R-:W-:-:S04]  /*03c0*/  IMAD R3, R3, 0x14, R0 ;  /* 0x0000001403037824 */ /* 0x000fc800078e0200 */
[C---:B------:R-:W-:Y:S01]  /*03d0*/  VIADD R0, R3.reuse, 0x20 ;  /* 0x0000002003007836 */ /* 0x040fe20000000000 */
[C---:B------:R-:W-:Y:S01]  /*03e0*/  ISETP.GE.AND P5, PT, R3.reuse, UR4, PT ;  /* 0x0000000403007c0c */ /* 0x040fe2000bfa6270 */
[C---:B0-----:R-:W-:Y:S02]  /*03f0*/  VIADD R2, R3.reuse, 0x40 ;  /* 0x0000004003027836 */ /* 0x041fe40000000000 */
[C---:B------:R-:W-:Y:S01]  /*0400*/  VIADD R4, R3.reuse, 0x80 ;  /* 0x0000008003047836 */ /* 0x040fe20000000000 */
[----:B------:R-:W-:Y:S02]  /*0410*/  ISETP.GE.AND P4, PT, R0, UR4, PT ;  /* 0x0000000400007c0c */ /* 0x000fe4000bf86270 */
[C---:B------:R-:W-:Y:S02]  /*0420*/  IADD3 R0, P0, PT, R3.reuse, UR5, RZ ;  /* 0x0000000503007c10 */ /* 0x040fe4000ff1e0ff */
[----:B------:R-:W-:Y:S01]  /*0430*/  ISETP.GE.AND P3, PT, R2, UR4, PT ;  /* 0x0000000402007c0c */ /* 0x000fe2000bf66270 */
[C---:B------:R-:W-:Y:S01]  /*0440*/  VIADD R2, R3.reuse, 0x60 ;  /* 0x0000006003027836 */ /* 0x040fe20000000000 */
[----:B------:R-:W-:Y:S01]  /*0450*/  ISETP.GE.AND P1, PT, R4, UR4, PT ;  /* 0x0000000404007c0c */ /* 0x000fe2000bf26270 */
[----:B------:R-:W-:Y:S01]  /*0460*/  IMAD.X R5, RZ, RZ, RZ, P0 ;  /* 0x000000ffff057224 */ /* 0x000fe200000e06ff */
[----:B-1----:R-:W-:Y:S01]  /*0470*/  LEA R22, P0, R0, UR12, 0x2 ;  /* 0x0000000c00167c11 */ /* 0x002fe2000f8010ff */
[----:B------:R-:W-:Y:S01]  /*0480*/  IMAD.MOV.U32 R20, RZ, RZ, 0x7fffffff ;  /* 0x7fffffffff147424 */ /* 0x000fe200078e00ff */
[----:B------:R-:W-:Y:S01]  /*0490*/  ISETP.GE.AND P2, PT, R2, UR4, PT ;  /* 0x0000000402007c0c */ /* 0x000fe2000bf46270 */
[C---:B------:R-:W-:Y:S01]  /*04a0*/  VIADD R2, R3.reuse, 0xa0 ;  /* 0x000000a003027836 */ /* 0x040fe20000000000 */
[----:B------:R-:W-:Y:S01]  /*04b0*/  LEA.HI.X R23, R0, UR13, R5, 0x2, P0 ;  /* 0x0000000d00177c11 */ /* 0x000fe200080f1405 */
[----:B------:R-:W-:-:S02]  /*04c0*/  VIADD R0, R3, 0xc0 ;  /* 0x000000c003007836 */ /* 0x000fc40000000000 */
[----:B------:R-:W-:Y:S01]  /*04d0*/  IMAD.MOV.U32 R18, RZ, RZ, 0x7fffffff ;  /* 0x7fffffffff127424 */ /* 0x000fe200078e00ff */
[----:B------:R-:W-:Y:S01]  /*04e0*/  ISETP.GE.AND P0, PT, R2, UR4, PT ;  /* 0x0000000402007c0c */ /* 0x000fe2000bf06270 */
[----:B------:R0:W5:Y:S01]  /*04f0*/  @!P4 LDG.E R20, desc[UR8][R22.64+0x80] ;  /* 0x000080081614c981 */ /* 0x000162000c1e1900 */
[----:B------:R-:W-:Y:S01]  /*0500*/  ISETP.GE.AND P6, PT, R0, UR4, PT ;  /* 0x0000000400007c0c */ /* 0x000fe2000bfc6270 */
[C---:B------:R-:W-:Y:S02]  /*0510*/  VIADD R0, R3.reuse, 0x100 ;  /* 0x0000010003007836 */ /* 0x040fe40000000000 */
[C---:B------:R-:W-:Y:S01]  /*0520*/  VIADD R2, R3.reuse, 0xe0 ;  /* 0x000000e003027836 */ /* 0x040fe20000000000 */
[----:B------:R0:W5:Y:S01]  /*0530*/  @!P5 LDG.E R21, desc[UR8][R22.64] ;  /* 0x000000081615d981 */ /* 0x000162000c1e1900 */
[----:B------:R-:W-:Y:S01]  /*0540*/  IMAD.MOV.U32 R19, RZ, RZ, 0x7fffffff ;  /* 0x7fffffffff137424 */ /* 0x000fe200078e00ff */
[----:B------:R-:W-:Y:S01]  /*0550*/  ISETP.GE.AND P4, PT, R0, UR4, PT ;  /* 0x0000000400007c0c */ /* 0x000fe2000bf86270 */
[C---:B------:R-:W-:Y:S01]  /*0560*/  VIADD R0, R3.reuse, 0x140 ;  /* 0x0000014003007836 */ /* 0x040fe20000000000 */
[----:B------:R0:W5:Y:S01]  /*0570*/  @!P2 LDG.E R18, desc[UR8][R22.64+0x180] ;  /* 0x000180081612a981 */ /* 0x000162000c1e1900 */
[----:B------:R-:W-:Y:S01]  /*0580*/  IMAD.MOV.U32 R17, RZ, RZ, 0x7fffffff ;  /* 0x7fffffffff117424 */ /* 0x000fe200078e00ff */
[----:B------:R-:W-:Y:S01]  /*0590*/  ISETP.GE.AND P5, PT, R2, UR4, PT ;  /* 0x0000000402007c0c */ /* 0x000fe2000bfa6270 */
[C---:B------:R-:W-:Y:S01]  /*05a0*/  VIADD R2, R3.reuse, 0x120 ;  /* 0x0000012003027836 */ /* 0x040fe20000000000 */
[----:B------:R-:W-:Y:S01]  /*05b0*/  ISETP.GE.AND P2, PT, R0, UR4, PT ;  /* 0x0000000400007c0c */ /* 0x000fe2000bf46270 */
[----:B------:R-:W-:Y:S01]  /*05c0*/  VIADD R0, R3, 0x160 ;  /* 0x0000016003007836 */ /* 0x000fe20000000000 */
[----:B------:R0:W5:Y:S01]  /*05d0*/  @!P3 LDG.E R19, desc[UR8][R22.64+0x100] ;  /* 0x000100081613b981 */ /* 0x000162000c1e1900 */
[----:B------:R-:W-:-:S03]  /*05e0*/  IMAD.MOV.U32 R15, RZ, RZ, 0x7fffffff ;  /* 0x7fffffffff0f7424 */ /* 0x000fc600078e00ff */
[----:B------:R0:W5:Y:S01]  /*05f0*/  @!P1 LDG.E R17, desc[UR8][R22.64+0x200] ;  /* 0x0002000816119981 */ /* 0x000162000c1e1900 */
[----:B------:R-:W-:Y:S01]  /*0600*/  ISETP.GE.AND P1, PT, R0, UR4, PT ;  /* 0x0000000400007c0c */ /* 0x000fe2000bf26270 */
[C---:B------:R-:W-:Y:S01]  /*0610*/  VIADD R0, R3.reuse, 0x1a0 ;  /* 0x000001a003007836 */ /* 0x040fe20000000000 */
[----:B------:R-:W-:Y:S01]  /*0620*/  ISETP.GE.AND P3, PT, R2, UR4, PT ;  /* 0x0000000402007c0c */ /* 0x000fe2000bf66270 */
[----:B------:R0:W5:Y:S01]  /*0630*/  @!P6 LDG.E R15, desc[UR8][R22.64+0x300] ;  /* 0x00030008160fe981 */ /* 0x000162000c1e1900 */
[----:B------:R-:W-:Y:S02]  /*0640*/  IMAD.MOV.U32 R14, RZ, RZ, 0x7fffffff ;  /* 0x7fffffffff0e7424 */ /* 0x000fe400078e00ff */
[----:B------:R-:W-:Y:S01]  /*0650*/  ISETP.GE.AND P6, PT, R0, UR4, PT ;  /* 0x0000000400007c0c */ /* 0x000fe2000bfc6270 */
[C---:B------:R-:W-:Y:S02]  /*0660*/  VIADD R0, R3.reuse, 0x1c0 ;  /* 0x000001c003007836 */ /* 0x040fe40000000000 */
[----:B------:R-:W-:Y:S01]  /*0670*/  IMAD.MOV.U32 R16, RZ, RZ, 0x7fffffff ;  /* 0x7fffffffff107424 */ /* 0x000fe200078e00ff */
[----:B------:R0:W5:Y:S01]  /*0680*/  @!P5 LDG.E R14, desc[UR8][R22.64+0x380] ;  /* 0x00038008160ed981 */ /* 0x000162000c1e1900 */
[----:B------:R-:W-:Y:S01]  /*0690*/  VIADD R2, R3, 0x180 ;  /* 0x0000018003027836 */ /* 0x000fe20000000000 */
[----:B------:R-:W-:Y:S01]  /*06a0*/  ISETP.GE.AND P5, PT, R0, UR4, PT ;  /* 0x0000000400007c0c */ /* 0x000fe2000bfa6270 */
[----:B------:R-:W-:-:S02]  /*06b0*/  IMAD.MOV.U32 R12, RZ, RZ, 0x7fffffff ;  /* 0x7fffffffff0c7424 */ /* 0x000fc400078e00ff */
[C---:B------:R-:W-:Y:S01]  /*06c0*/  VIADD R0, R3.reuse, 0x200 ;  /* 0x0000020003007836 */ /* 0x040fe20000000000 */
[----:B------:R0:W5:Y:S01]  /*06d0*/  @!P0 LDG.E R16, desc[UR8][R22.64+0x280] ;  /* 0x0002800816108981 */ /* 0x000162000c1e1900 */
[----:B------:R-:W-:Y:S01]  /*06e0*/  ISETP.GE.AND P0, PT, R2, UR4, PT ;  /* 0x0000000402007c0c */ /* 0x000fe2000bf06270 */
[----:B------:R-:W-:Y:S02]  /*06f0*/  IMAD.MOV.U32 R13, RZ, RZ, 0x7fffffff ;  /* 0x7fffffffff0d7424 */ /* 0x000fe400078e00ff */
[----:B------:R0:W5:Y:S01]  /*0700*/  @!P3 LDG.E R12, desc[UR8][R22.64+0x480] ;  /* 0x00048008160cb981 */ /* 0x000162000c1e1900 */
[----:B------:R-:W-:Y:S01]  /*0710*/  IMAD.MOV.U32 R11, RZ, RZ, 0x7fffffff ;  /* 0x7fffffffff0b7424 */ /* 0x000fe200078e00ff */
[----:B------:R-:W-:Y:S01]  /*0720*/  ISETP.GE.AND P3, PT, R0, UR4, PT ;  /* 0x0000000400007c0c */ /* 0x000fe2000bf66270 */
[C---:B------:R-:W-:Y:S01]  /*0730*/  VIADD R2, R3.reuse, 0x1e0 ;  /* 0x000001e003027836 */ /* 0x040fe20000000000 */
[----:B------:R0:W5:Y:S01]  /*0740*/  @!P4 LDG.E R13, desc[UR8][R22.64+0x400] ;  /* 0x00040008160dc981 */ /* 0x000162000c1e1900 */
[----:B------:R-:W-:-:S02]  /*0750*/  VIADD R0, R3, 0x220 ;  /* 0x0000022003007836 */ /* 0x000fc40000000000 */
[----:B------:R-:W-:Y:S01]  /*0760*/  IMAD.MOV.U32 R10, RZ, RZ, 0x7fffffff ;  /* 0x7fffffffff0a7424 */ /* 0x000fe200078e00ff */
[----:B------:R0:W5:Y:S01]  /*0770*/  @!P2 LDG.E R11, desc[UR8][R22.64+0x500] ;  /* 0x00050008160ba981 */ /* 0x000162000c1e1900 */
[----:B------:R-:W-:Y:S01]  /*0780*/  IMAD.MOV.U32 R9, RZ, RZ, 0x7fffffff ;  /* 0x7fffffffff097424 */ /* 0x000fe200078e00ff */
[----:B------:R-:W-:Y:S01]  /*0790*/  ISETP.GE.AND P4, PT, R2, UR4, PT ;  /* 0x0000000402007c0c */ /* 0x000fe2000bf86270 */
[C---:B------:R-:W-:Y:S01]  /*07a0*/  VIADD R2, R3.reuse, 0x240 ;  /* 0x0000024003027836 */ /* 0x040fe20000000000 */
[----:B------:R-:W-:Y:S01]  /*07b0*/  ISETP.GE.AND P2, PT, R0, UR4, PT ;  /* 0x0000000400007c0c */ /* 0x000fe2000bf46270 */
[----:B------:R-:W-:Y:S01]  /*07c0*/  VIADD R0, R3, 0x260 ;  /* 0x0000026003007836 */ /* 0x000fe20000000000 */
[----:B------:R0:W5:Y:S02]  /*07d0*/  @!P1 LDG.E R10, desc[UR8][R22.64+0x580] ;  /* 0x00058008160a9981 */ /* 0x000164000c1e1900 */
[----:B------:R-:W-:Y:S02]  /*07e0*/  ISETP.GE.AND P1, PT, R2, UR4, PT ;  /* 0x0000000402007c0c */ /* 0x000fe4000bf26270 */
[----:B------:R0:W5:Y:S01]  /*07f0*/  @!P0 LDG.E R9, desc[UR8][R22.64+0x600] ;  /* 0x0006000816098981 */ /* 0x000162000c1e1900 */
[----:B------:R-:W-:Y:S01]  /*0800*/  ISETP.GE.AND P0, PT, R0, UR4, PT ;  /* 0x0000000400007c0c */ /* 0x000fe2000bf06270 */
[----:B------:R-:W-:-:S02]  /*0810*/  IMAD.MOV.U32 R8, RZ, RZ, 0x7fffffff ;  /* 0x7fffffffff087424 */ /* 0x000fc400078e00ff */
[----:B------:R-:W-:Y:S02]  /*0820*/  IMAD.MOV.U32 R7, RZ, RZ, 0x7fffffff ;  /* 0x7fffffffff077424 */ /* 0x000fe400078e00ff */
[----:B------:R-:W-:Y:S02]  /*0830*/  IMAD.MOV.U32 R6, RZ, RZ, 0x7fffffff ;  /* 0x7fffffffff067424 */ /* 0x000fe400078e00ff */
[----:B------:R-:W-:Y:S01]  /*0840*/  IMAD.MOV.U32 R5, RZ, RZ, 0x7fffffff ;  /* 0x7fffffffff057424 */ /* 0x000fe200078e00ff */
[----:B------:R0:W5:Y:S01]  /*0850*/  @!P6 LDG.E R8, desc[UR8][R22.64+0x680] ;  /* 0x000680081608e981 */ /* 0x000162000c1e1900 */
[----:B------:R-:W-:Y:S02]  /*0860*/  IMAD.MOV.U32 R4, RZ, RZ, 0x7fffffff ;  /* 0x7fffffffff047424 */ /* 0x000fe400078e00ff */
[----:B------:R-:W-:Y:S01]  /*0870*/  IMAD.MOV.U32 R3, RZ, RZ, 0x7fffffff ;  /* 0x7fffffffff037424 */ /* 0x000fe200078e00ff */
[----:B------:R0:W5:Y:S01]  /*0880*/  @!P5 LDG.E R7, desc[UR8][R22.64+0x700] ;  /* 0x000700081607d981 */ /* 0x000162000c1e1900 */
[----:B------:R-:W-:-:S03]  /*0890*/  IMAD.MOV.U32 R2, RZ, RZ, 0x7fffffff ;  /* 0x7fffffffff027424 */ /* 0x000fc600078e00ff */
[----:B------:R0:W5:Y:S04]  /*08a0*/  @!P4 LDG.E R6, desc[UR8][R22.64+0x780] ;  /* 0x000780081606c981 */ /* 0x000168000c1e1900 */
[----:B------:R0:W5:Y:S04]  /*08b0*/  @!P3 LDG.E R5, desc[UR8][R22.64+0x800] ;  /* 0x000800081605b981 */ /* 0x000168000c1e1900 */
[----:B------:R0:W5:Y:S04]  /*08c0*/  @!P2 LDG.E R4, desc[UR8][R22.64+0x880] ;  /* 0x000880081604a981 */ /* 0x000168000c1e1900 */
[----:B------:R0:W5:Y:S04]  /*08d0*/  @!P1 LDG.E R3, desc[UR8][R22.64+0x900] ;  /* 0x0009000816039981 */ /* 0x000168000c1e1900 */
[----:B------:R0:W5:Y:S02]  /*08e0*/  @!P0 LDG.E R2, desc[UR8][R22.64+0x980] ;  /* 0x0009800816028981 */ /* 0x000164000c1e1900 */
.L_x_3:
[----:B------:R-:W-:Y:S01]  /*08f0*/  VIMNMX R0, PT, PT, R47, 0xe0, !PT ;  /* 0x000000e02f007848 */ /* 0x000fe20007fe0100 */
[----:B------:R-:W2:Y:S01]  /*0900*/  LDCU UR4, c[0x0][0x3c8] ;  /* 0x00007900ff0477ac */ /* 0x000ea20008000800 */
[----:B------:R-:W-:Y:S01]  /*0910*/  BSSY.RECONVERGENT B0, `(.L_x_4) ;  /* 0x0000027000007945 */ /* 0x000fe20003800200 */
[--C-:B------:R-:W-:Y:S01]  /*0920*/  IMAD.MOV.U32 R25, RZ, RZ, R47.reuse ;  /* 0x000000ffff197224 */ /* 0x100fe200078e002f */
[----:B------:R-:W-:Y:S01]  /*0930*/  IADD3 R0, PT, PT, R0, 0x1f, -R47 ;  /* 0x0000001f00007810 */ /* 0x000fe20007ffe82f */
[----:B------:R-:W-:-:S03]  /*0940*/  UMOV UR5, 0xffffffff ;  /* 0xffffffff00057882 */ /* 0x000fc60000000000 */
[C---:B------:R-:W-:Y:S02]  /*0950*/  ISETP.GE.U32.AND P0, PT, R0.reuse, 0x1e0, PT ;  /* 0x000001e00000780c */ /* 0x040fe40003f06070 */
[----:B01----:R-:W-:Y:S02]  /*0960*/  LEA.HI R23, R0, 0x1, RZ, 0x1b ;  /* 0x0000000100177811 */ /* 0x003fe400078fd8ff */
[----:B------:R-:W-:Y:S02]  /*0970*/  SHF.R.U32.HI R0, RZ, 0x5, R29 ;  /* 0x00000005ff007819 */ /* 0x000fe4000001161d */
[----:B------:R-:W-:-:S03]  /*0980*/  LOP3.LUT R26, R23, 0xf, RZ, 0xc0, !PT ;  /* 0x0000000f171a7812 */ /* 0x000fc600078ec0ff */
[----:B------:R-:W-:Y:S01]  /*0990*/  IMAD.SHL.U32 R0, R0, 0x400, RZ ;  /* 0x0000040000007824 */ /* 0x000fe200078e00ff */
[----:B------:R-:W-:Y:S01]  /*09a0*/  ISETP.NE.AND P1, PT, R26, RZ, PT ;  /* 0x000000ff1a00720c */ /* 0x000fe20003f25270 */
[----:B--2---:R-:W-:Y:S02]  /*09b0*/  USHF.L.U32 UR4, UR5, UR4, URZ ;  /* 0x0000000405047299 */ /* 0x004fe400080006ff */
[----:B------:R-:W-:Y:S10]  /*09c0*/  @!P0 BRA `(.L_x_5) ;  /* 0x00000000006c8947 */ /* 0x000ff40003800000 */
[----:B------:R-:W-:Y:S01]  /*09d0*/  IMAD R24, R47, 0x4, R0 ;  /* 0x000000042f187824 */ /* 0x000fe200078e0200 */
[----:B------:R-:W-:Y:S01]  /*09e0*/  LOP3.LUT R22, R23, 0xffffff0, RZ, 0xc0, !PT ;  /* 0x0ffffff017167812 */ /* 0x000fe200078ec0ff */
[----:B------:R-:W-:Y:S02]  /*09f0*/  IMAD.U32 R27, RZ, RZ, UR6 ;  /* 0x00000006ff1b7e24 */ /* 0x000fe4000f8e00ff */
[----:B------:R-:W-:Y:S02]  /*0a00*/  IMAD.MOV.U32 R25, RZ, RZ, R47 ;  /* 0x000000ffff197224 */ /* 0x000fe400078e002f */
[----:B------:R-:W-:Y:S01]  /*0a10*/  IMAD.MOV R22, RZ, RZ, -R22 ;  /* 0x000000ffff167224 */ /* 0x000fe200078e0a16 */
[----:B------:R-:W-:-:S07]  /*0a20*/  IADD3 R24, PT, PT, R24, 0x400, R27 ;  /* 0x0000040018187810 */ /* 0x000fce0007ffe01b */
.L_x_6:
[----:B------:R-:W-:Y:S01]  /*0a30*/  VIADD R22, R22, 0x10 ;  /* 0x0000001016167836 */ /* 0x000fe20000000000 */
[----:B------:R-:W-:Y:S01]  /*0a40*/  STS [R24+-0x400], RZ ;  /* 0xfffc00ff18007388 */ /* 0x000fe20000000800 */
[----:B------:R-:W-:-:S03]  /*0a50*/  VIADD R25, R25, 0x200 ;  /* 0x0000020019197836 */ /* 0x000fc60000000000 */
[----:B------:R-:W-:Y:S01]  /*0a60*/  ISETP.NE.AND P0, PT, R22, RZ, PT ;  /* 0x000000ff1600720c */ /* 0x000fe20003f05270 */
[----:B------:R-:W-:Y:S04]  /*0a70*/  STS [R24+-0x380], RZ ;  /* 0xfffc80ff18007388 */ /* 0x000fe80000000800 */
[----:B------:R-:W-:Y:S04]  /*0a80*/  STS [R24+-0x300], RZ ;  /* 0xfffd00ff18007388 */ /* 0x000fe80000000800 */
[----:B------:R-:W-:Y:S04]  /*0a90*/  STS [R24+-0x280], RZ ;  /* 0xfffd80ff18007388 */ /* 0x000fe80000000800 */
[----:B------:R-:W-:Y:S04]  /*0aa0*/  STS [R24+-0x200], RZ ;  /* 0xfffe00ff18007388 */ /* 0x000fe80000000800 */
[----:B------:R-:W-:Y:S04]  /*0ab0*/  STS [R24+-0x180], RZ ;  /* 0xfffe80ff18007388 */ /* 0x000fe80000000800 */
[----:B------:R-:W-:Y:S04]  /*0ac0*/  STS [R24+-0x100], RZ ;  /* 0xffff00ff18007388 */ /* 0x000fe80000000800 */
[----:B------:R-:W-:Y:S04]  /*0ad0*/  STS [R24+-0x80], RZ ;  /* 0xffff80ff18007388 */ /* 0x000fe80000000800 */
[----:B------:R-:W-:Y:S04]  /*0ae0*/  STS [R24], RZ ;  /* 0x000000ff18007388 */ /* 0x000fe80000000800 */
[----:B------:R-:W-:Y:S04]  /*0af0*/  STS [R24+0x80], RZ ;  /* 0x000080ff18007388 */ /* 0x000fe80000000800 */
[----:B------:R-:W-:Y:S04]  /*0b00*/  STS [R24+0x100], RZ ;  /* 0x000100ff18007388 */ /* 0x000fe80000000800 */
[----:B------:R-:W-:Y:S04]  /*0b10*/  STS [R24+0x180], RZ ;  /* 0x000180ff18007388 */ /* 0x000fe80000000800 */
[----:B------:R-:W-:Y:S04]  /*0b20*/  STS [R24+0x200], RZ ;  /* 0x000200ff18007388 */ /* 0x000fe80000000800 */
[----:B------:R-:W-:Y:S04]  /*0b30*/  STS [R24+0x280], RZ ;  /* 0x000280ff18007388 */ /* 0x000fe80000000800 */
[----:B------:R-:W-:Y:S04]  /*0b40*/  STS [R24+0x300], RZ ;  /* 0x000300ff18007388 */ /* 0x000fe80000000800 */
[----:B------:R0:W-:Y:S02]  /*0b50*/  STS [R24+0x380], RZ ;  /* 0x000380ff18007388 */ /* 0x0001e40000000800 */
[----:B0-----:R-:W-:Y:S01]  /*0b60*/  VIADD R24, R24, 0x800 ;  /* 0x0000080018187836 */ /* 0x001fe20000000000 */
[----:B------:R-:W-:Y:S06]  /*0b70*/  @P0 BRA `(.L_x_6) ;  /* 0xfffffffc00ac0947 */ /* 0x000fec000383ffff */
.L_x_5:
[----:B------:R-:W-:Y:S05]  /*0b80*/  BSYNC.RECONVERGENT B0 ;  /* 0x0000000000007941 */ /* 0x000fea0003800200 */
.L_x_4:
[----:B------:R-:W-:Y:S01]  /*0b90*/  BSSY.RECONVERGENT B0, `(.L_x_7) ;  /* 0x0000026000007945 */ /* 0x000fe20003800200 */
[----:B------:R-:W-:-:S03]  /*0ba0*/  VIADD R22, R0, UR6 ;  /* 0x0000000600167c36 */ /* 0x000fc60008000000 */
[----:B------:R-:W-:Y:S05]  /*0bb0*/  @!P1 BRA `(.L_x_8) ;  /* 0x00000000008c9947 */ /* 0x000fea0003800000 */
[----:B------:R-:W-:Y:S01]  /*0bc0*/  ISETP.GE.U32.AND P0, PT, R26, 0x8, PT ;  /* 0x000000081a00780c */ /* 0x000fe20003f06070 */
[----:B------:R-:W-:Y:S01]  /*0bd0*/  BSSY.RECONVERGENT B1, `(.L_x_9) ;  /* 0x000000e000017945 */ /* 0x000fe20003800200 */
[----:B------:R-:W-:-:S04]  /*0be0*/  LOP3.LUT R27, R23, 0x7, RZ, 0xc0, !PT ;  /* 0x00000007171b7812 */ /* 0x000fc800078ec0ff */
[----:B------:R-:W-:-:S07]  /*0bf0*/  ISETP.NE.AND P1, PT, R27, RZ, PT ;  /* 0x000000ff1b00720c */ /* 0x000fce0003f25270 */
[----:B------:R-:W-:Y:S06]  /*0c00*/  @!P0 BRA `(.L_x_10) ;  /* 0x0000000000288947 */ /* 0x000fec0003800000 */
[C---:B------:R-:W-:Y:S02]  /*0c10*/  IMAD R24, R25.reuse, 0x4, R22 ;  /* 0x0000000419187824 */ /* 0x040fe400078e0216 */
[----:B------:R-:W-:-:S03]  /*0c20*/  VIADD R25, R25, 0x100 ;  /* 0x0000010019197836 */ /* 0x000fc60000000000 */
[----:B------:R0:W-:Y:S04]  /*0c30*/  STS [R24], RZ ;  /* 0x000000ff18007388 */ /* 0x0001e80000000800 */
[----:B------:R0:W-:Y:S04]  /*0c40*/  STS [R24+0x80], RZ ;  /* 0x000080ff18007388 */ /* 0x0001e80000000800 */
[----:B------:R0:W-:Y:S04]  /*0c50*/  STS [R24+0x100], RZ ;  /* 0x000100ff18007388 */ /* 0x0001e80000000800 */
[----:B------:R0:W-:Y:S04]  /*0c60*/  STS [R24+0x180], RZ ;  /* 0x000180ff18007388 */ /* 0x0001e80000000800 */
[----:B------:R0:W-:Y:S04]  /*0c70*/  STS [R24+0x200], RZ ;  /* 0x000200ff18007388 */ /* 0x0001e80000000800 */
[----:B------:R0:W-:Y:S04]  /*0c80*/  STS [R24+0x280], RZ ;  /* 0x000280ff18007388 */ /* 0x0001e80000000800 */
[----:B------:R0:W-:Y:S04]  /*0c90*/  STS [R24+0x300], RZ ;  /* 0x000300ff18007388 */ /* 0x0001e80000000800 */
[----:B------:R0:W-:Y:S02]  /*0ca0*/  STS [R24+0x380], RZ ;  /* 0x000380ff18007388 */ /* 0x0001e40000000800 */
.L_x_10:
[----:B------:R-:W-:Y:S05]  /*0cb0*/  BSYNC.RECONVERGENT B1 ;  /* 0x0000000000017941 */ /* 0x000fea0003800200 */
.L_x_9:
[----:B------:R-:W-:Y:S05]  /*0cc0*/  @!P1 BRA `(.L_x_8) ;  /* 0x0000000000489947 */ /* 0x000fea0003800000 */
[----:B------:R-:W-:Y:S02]  /*0cd0*/  ISETP.GE.U32.AND P0, PT, R27, 0x4, PT ;  /* 0x000000041b00780c */ /* 0x000fe40003f06070 */
[----:B------:R-:W-:-:S04]  /*0ce0*/  LOP3.LUT R23, R23, 0x3, RZ, 0xc0, !PT ;  /* 0x0000000317177812 */ /* 0x000fc800078ec0ff */
[----:B------:R-:W-:-:S07]  /*0cf0*/  ISETP.NE.AND P1, PT, R23, RZ, PT ;  /* 0x000000ff1700720c */ /* 0x000fce0003f25270 */
[C---:B0-----:R-:W-:Y:S02]  /*0d00*/  @P0 IMAD R24, R25.reuse, 0x4, R22 ;  /* 0x0000000419180824 */ /* 0x041fe400078e0216 */
[----:B------:R-:W-:-:S03]  /*0d10*/  @P0 VIADD R25, R25, 0x80 ;  /* 0x0000008019190836 */ /* 0x000fc60000000000 */
[----:B------:R1:W-:Y:S04]  /*0d20*/  @P0 STS [R24], RZ ;  /* 0x000000ff18000388 */ /* 0x0003e80000000800 */
[----:B------:R1:W-:Y:S04]  /*0d30*/  @P0 STS [R24+0x80], RZ ;  /* 0x000080ff18000388 */ /* 0x0003e80000000800 */
[----:B------:R1:W-:Y:S04]  /*0d40*/  @P0 STS [R24+0x100], RZ ;  /* 0x000100ff18000388 */ /* 0x0003e80000000800 */
[----:B------:R1:W-:Y:S01]  /*0d50*/  @P0 STS [R24+0x180], RZ ;  /* 0x000180ff18000388 */ /* 0x0003e20000000800 */
[----:B------:R-:W-:Y:S05]  /*0d60*/  @!P1 BRA `(.L_x_8) ;  /* 0x0000000000209947 */ /* 0x000fea0003800000 */
[----:B------:R-:W-:Y:S02]  /*0d70*/  IMAD R0, R25, 0x4, R0 ;  /* 0x0000000419007824 */ /* 0x000fe400078e0200 */
[----:B------:R-:W-:Y:S02]  /*0d80*/  IMAD.MOV R23, RZ, RZ, -R23 ;  /* 0x000000ffff177224 */ /* 0x000fe400078e0a17 */
[----:B------:R-:W-:-:S07]  /*0d90*/  VIADD R0, R0, UR6 ;  /* 0x0000000600007c36 */ /* 0x000fce0008000000 */
.L_x_11:
[----:B------:R-:W-:Y:S01]  /*0da0*/  VIADD R23, R23, 0x1 ;  /* 0x0000000117177836 */ /* 0x000fe20000000000 */
[----:B------:R0:W-:Y:S04]  /*0db0*/  STS [R0], RZ ;  /* 0x000000ff00007388 */ /* 0x0001e80000000800 */
[----:B------:R-:W-:Y:S01]  /*0dc0*/  ISETP.NE.AND P0, PT, R23, RZ, PT ;  /* 0x000000ff1700720c */ /* 0x000fe20003f05270 */
[----:B0-----:R-:W-:-:S12]  /*0dd0*/  VIADD R0, R0, 0x80 ;  /* 0x0000008000007836 */ /* 0x001fd80000000000 */
[----:B------:R-:W-:Y:S05]  /*0de0*/  @P0 BRA `(.L_x_11) ;  /* 0xfffffffc00ec0947 */ /* 0x000fea000383ffff */
.L_x_8:
[----:B------:R-:W-:Y:S05]  /*0df0*/  BSYNC.RECONVERGENT B0 ;  /* 0x0000000000007941 */ /* 0x000fea0003800200 */
.L_x_7:
[----:B------:R-:W2:Y:S01]  /*0e00*/  LDCU UR11, c[0x0][0x3c4] ;  /* 0x00007880ff0b77ac */ /* 0x000ea20008000800 */
[----:B-----5:R-:W-:Y:S01]  /*0e10*/  LOP3.LUT R0, R21, 0x80000000, RZ, 0x3c, !PT ;  /* 0x8000000015007812 */ /* 0x020fe200078e3cff */
[----:B------:R-:W-:Y:S01]  /*0e20*/  BSSY.RECONVERGENT B0, `(.L_x_12) ;  /* 0x0000090000007945 */ /* 0x000fe20003800200 */
[----:B01----:R-:W-:Y:S02]  /*0e30*/  LOP3.LUT R24, R20, 0x80000000, RZ, 0x3c, !PT ;  /* 0x8000000014187812 */ /* 0x003fe400078e3cff */
[----:B------:R-:W-:Y:S02]  /*0e40*/  LOP3.LUT R25, R19, 0x80000000, RZ, 0x3c, !PT ;  /* 0x8000000013197812 */ /* 0x000fe400078e3cff */
[----:B------:R-:W-:Y:S02]  /*0e50*/  LOP3.LUT R27, R18, 0x80000000, RZ, 0x3c, !PT ;  /* 0x80000000121b7812 */ /* 0x000fe400078e3cff */
[----:B------:R-:W-:Y:S02]  /*0e60*/  LOP3.LUT R46, R16, 0x80000000, RZ, 0x3c, !PT ;  /* 0x80000000102e7812 */ /* 0x000fe400078e3cff */
[----:B------:R-:W-:-:S02]  /*0e70*/  LOP3.LUT R48, R17, 0x80000000, RZ, 0x3c, !PT ;  /* 0x8000000011307812 */ /* 0x000fc400078e3cff */
[----:B------:R-:W-:Y:S02]  /*0e80*/  LOP3.LUT R45, R15, 0x80000000, RZ, 0x3c, !PT ;  /* 0x800000000f2d7812 */ /* 0x000fe400078e3cff */
[----:B------:R-:W-:Y:S02]  /*0e90*/  LOP3.LUT R44, R14, 0x80000000, RZ, 0x3c, !PT ;  /* 0x800000000e2c7812 */ /* 0x000fe400078e3cff */
[----:B------:R-:W-:Y:S02]  /*0ea0*/  LOP3.LUT R43, R13, 0x80000000, RZ, 0x3c, !PT ;  /* 0x800000000d2b7812 */ /* 0x000fe400078e3cff */
[----:B--2---:R-:W-:Y:S02]  /*0eb0*/  SHF.R.U32.HI R0, RZ, UR11, R0 ;  /* 0x0000000bff007c19 */ /* 0x004fe40008011600 */
[----:B------:R-:W-:Y:S02]  /*0ec0*/  SHF.R.U32.HI R24, RZ, UR11, R24 ;  /* 0x0000000bff187c19 */ /* 0x000fe40008011618 */
[----:B------:R-:W-:-:S02]  /*0ed0*/  LOP3.LUT R0, R0, UR4, RZ, 0x30, !PT ;  /* 0x0000000400007c12 */ /* 0x000fc4000f8e30ff */
[----:B------:R-:W-:Y:S02]  /*0ee0*/  SHF.R.U32.HI R26, RZ, UR11, R25 ;  /* 0x0000000bff1a7c19 */ /* 0x000fe40008011619 */
[----:B------:R-:W-:Y:S01]  /*0ef0*/  SHF.R.U32.HI R30, RZ, UR11, R27 ;  /* 0x0000000bff1e7c19 */ /* 0x000fe2000801161b */
[----:B------:R-:W-:Y:S01]  /*0f00*/  IMAD R23, R0, 0x4, R22 ;  /* 0x0000000400177824 */ /* 0x000fe200078e0216 */
[----:B------:R-:W-:Y:S01]  /*0f10*/  NOP ;  /* 0x0000000000007918 */ /* 0x000fe20000000000 */
[----:B------:R-:W-:-:S03]  /*0f20*/  LOP3.LUT R25, R24, UR4, RZ, 0x30, !PT ;  /* 0x0000000418197c12 */ /* 0x000fc6000f8e30ff */
[----:B------:R0:W-:Y:S01]  /*0f30*/  ATOMS.POPC.INC.32 RZ, [R23+URZ] ;  /* 0x0000000017ff7f8c */ /* 0x0001e2000d8000ff */
[----:B------:R-:W-:Y:S02]  /*0f40*/  LOP3.LUT R27, R26, UR4, RZ, 0x30, !PT ;  /* 0x000000041a1b7c12 */ /* 0x000fe4000f8e30ff */
[----:B------:R-:W-:Y:S01]  /*0f50*/  SHF.R.U32.HI R24, RZ, UR11, R46 ;  /* 0x0000000bff187c19 */ /* 0x000fe2000801162e */
[----:B------:R-:W-:Y:S01]  /*0f60*/  IMAD R25, R25, 0x4, R22 ;  /* 0x0000000419197824 */ /* 0x000fe200078e0216 */
[----:B------:R-:W-:Y:S01]  /*0f70*/  SHF.R.U32.HI R31, RZ, UR11, R48 ;  /* 0x0000000bff1f7c19 */ /* 0x000fe20008011630 */
[--C-:B------:R-:W-:Y:S01]  /*0f80*/  IMAD R27, R27, 0x4, R22.reuse ;  /* 0x000000041b1b7824 */ /* 0x100fe200078e0216 */
[----:B------:R-:W-:Y:S02]  /*0f90*/  LOP3.LUT R33, R24, UR4, RZ, 0x30, !PT ;  /* 0x0000000418217c12 */ /* 0x000fe4000f8e30ff */
[----:B0-----:R-:W-:Y:S01]  /*0fa0*/  LOP3.LUT R23, R30, UR4, RZ, 0x30, !PT ;  /* 0x000000041e177c12 */ /* 0x001fe2000f8e30ff */
[----:B------:R0:W-:Y:S01]  /*0fb0*/  ATOMS.POPC.INC.32 RZ, [R25+URZ] ;  /* 0x0000000019ff7f8c */ /* 0x0001e2000d8000ff */
[----:B------:R-:W-:Y:S01]  /*0fc0*/  LOP3.LUT R31, R31, UR4, RZ, 0x30, !PT ;  /* 0x000000041f1f7c12 */ /* 0x000fe2000f8e30ff */
[--C-:B------:R-:W-:Y:S01]  /*0fd0*/  IMAD R33, R33, 0x4, R22.reuse ;  /* 0x0000000421217824 */ /* 0x100fe200078e0216 */
[----:B------:R-:W-:Y:S01]  /*0fe0*/  SHF.R.U32.HI R24, RZ, UR11, R45 ;  /* 0x0000000bff187c19 */ /* 0x000fe2000801162d */
[--C-:B------:R-:W-:Y:S01]  /*0ff0*/  IMAD R23, R23, 0x4, R22.reuse ;  /* 0x0000000417177824 */ /* 0x100fe200078e0216 */
[----:B------:R-:W-:Y:S01]  /*1000*/  ATOMS.POPC.INC.32 RZ, [R27+URZ] ;  /* 0x000000001bff7f8c */ /* 0x000fe2000d8000ff */
[----:B------:R-:W-:Y:S01]  /*1010*/  LOP3.LUT R42, R12, 0x80000000, RZ, 0x3c, !PT ;  /* 0x800000000c2a7812 */ /* 0x000fe200078e3cff */
[----:B------:R-:W-:Y:S01]  /*1020*/  IMAD R31, R31, 0x4, R22 ;  /* 0x000000041f1f7824 */ /* 0x000fe200078e0216 */
[----:B------:R-:W-:Y:S01]  /*1030*/  LOP3.LUT R41, R11, 0x80000000, RZ, 0x3c, !PT ;  /* 0x800000000b297812 */ /* 0x000fe200078e3cff */
[----:B------:R1:W-:Y:S01]  /*1040*/  ATOMS.POPC.INC.32 RZ, [R23+URZ] ;  /* 0x0000000017ff7f8c */ /* 0x0003e2000d8000ff */
[----:B0-----:R-:W-:-:S02]  /*1050*/  SHF.R.U32.HI R25, RZ, UR11, R44 ;  /* 0x0000000bff197c19 */ /* 0x001fc4000801162c */
[----:B------:R-:W-:Y:S01]  /*1060*/  SHF.R.U32.HI R26, RZ, UR11, R43 ;  /* 0x0000000bff1a7c19 */ /* 0x000fe2000801162b */
[----:B------:R0:W-:Y:S01]  /*1070*/  ATOMS.POPC.INC.32 RZ, [R31+URZ] ;  /* 0x000000001fff7f8c */ /* 0x0001e2000d8000ff */
[----:B------:R-:W-:Y:S02]  /*1080*/  SHF.R.U32.HI R30, RZ, UR11, R42 ;  /* 0x0000000bff1e7c19 */ /* 0x000fe4000801162a */
[----:B------:R-:W-:Y:S01]  /*1090*/  LOP3.LUT R25, R25, UR4, RZ, 0x30, !PT ;  /* 0x0000000419197c12 */ /* 0x000fe2000f8e30ff */
[----:B------:R2:W-:Y:S01]  /*10a0*/  ATOMS.POPC.INC.32 RZ, [R33+URZ] ;  /* 0x0000000021ff7f8c */ /* 0x0005e2000d8000ff */
[----:B-1----:R-:W-:Y:S02]  /*10b0*/  LOP3.LUT R23, R24, UR4, RZ, 0x30, !PT ;  /* 0x0000000418177c12 */ /* 0x002fe4000f8e30ff */
[----:B------:R-:W-:Y:S01]  /*10c0*/  SHF.R.U32.HI R24, RZ, UR11, R41 ;  /* 0x0000000bff187c19 */ /* 0x000fe20008011629 */
[--C-:B------:R-:W-:Y:S01]  /*10d0*/  IMAD R25, R25, 0x4, R22.reuse ;  /* 0x0000000419197824 */ /* 0x100fe200078e0216 */
[----:B------:R-:W-:Y:S01]  /*10e0*/  LOP3.LUT R27, R26, UR4, RZ, 0x30, !PT ;  /* 0x000000041a1b7c12 */ /* 0x000fe2000f8e30ff */
[----:B------:R-:W-:Y:S01]  /*10f0*/  IMAD R23, R23, 0x4, R22 ;  /* 0x0000000417177824 */ /* 0x000fe200078e0216 */
[----:B0-----:R-:W-:-:S02]  /*1100*/  LOP3.LUT R31, R30, UR4, RZ, 0x30, !PT ;  /* 0x000000041e1f7c12 */ /* 0x001fc4000f8e30ff */
[----:B------:R-:W-:Y:S01]  /*1110*/  LOP3.LUT R40, R10, 0x80000000, RZ, 0x3c, !PT ;  /* 0x800000000a287812 */ /* 0x000fe200078e3cff */
[--C-:B------:R-:W-:Y:S01]  /*1120*/  IMAD R27, R27, 0x4, R22.reuse ;  /* 0x000000041b1b7824 */ /* 0x100fe200078e0216 */
[----:B--2---:R-:W-:Y:S01]  /*1130*/  LOP3.LUT R33, R24, UR4, RZ, 0x30, !PT ;  /* 0x0000000418217c12 */ /* 0x004fe2000f8e30ff */
[----:B------:R0:W-:Y:S01]  /*1140*/  ATOMS.POPC.INC.32 RZ, [R23+URZ] ;  /* 0x0000000017ff7f8c */ /* 0x0001e2000d8000ff */
[----:B------:R-:W-:Y:S01]  /*1150*/  LOP3.LUT R39, R9, 0x80000000, RZ, 0x3c, !PT ;  /* 0x8000000009277812 */ /* 0x000fe200078e3cff */
[--C-:B------:R-:W-:Y:S01]  /*1160*/  IMAD R31, R31, 0x4, R22.reuse ;  /* 0x000000041f1f7824 */ /* 0x100fe200078e0216 */
[----:B------:R-:W-:Y:S01]  /*1170*/  LOP3.LUT R38, R8, 0x80000000, RZ, 0x3c, !PT ;  /* 0x8000000008267812 */ /* 0x000fe200078e3cff */
[----:B------:R-:W-:Y:S01]  /*1180*/  IMAD R33, R33, 0x4, R22 ;  /* 0x0000000421217824 */ /* 0x000fe200078e0216 */
[----:B------:R-:W-:Y:S01]  /*1190*/  LOP3.LUT R37, R7, 0x80000000, RZ, 0x3c, !PT ;  /* 0x8000000007257812 */ /* 0x000fe200078e3cff */
[----:B------:R1:W-:Y:S01]  /*11a0*/  ATOMS.POPC.INC.32 RZ, [R25+URZ] ;  /* 0x0000000019ff7f8c */ /* 0x0003e2000d8000ff */
[----:B------:R-:W-:-:S02]  /*11b0*/  LOP3.LUT R36, R6, 0x80000000, RZ, 0x3c, !PT ;  /* 0x8000000006247812 */ /* 0x000fc400078e3cff */
[----:B0-----:R-:W-:Y:S01]  /*11c0*/  SHF.R.U32.HI R23, RZ, UR11, R40 ;  /* 0x0000000bff177c19 */ /* 0x001fe20008011628 */
[----:B------:R0:W-:Y:S01]  /*11d0*/  ATOMS.POPC.INC.32 RZ, [R27+URZ] ;  /* 0x000000001bff7f8c */ /* 0x0001e2000d8000ff */
[----:B------:R-:W-:Y:S02]  /*11e0*/  SHF.R.U32.HI R24, RZ, UR11, R39 ;  /* 0x0000000bff187c19 */ /* 0x000fe40008011627 */
[----:B------:R-:W-:Y:S01]  /*11f0*/  SHF.R.U32.HI R26, RZ, UR11, R38 ;  /* 0x0000000bff1a7c19 */ /* 0x000fe20008011626 */
[----:B------:R2:W-:Y:S01]  /*1200*/  ATOMS.POPC.INC.32 RZ, [R31+URZ] ;  /* 0x000000001fff7f8c */ /* 0x0005e2000d8000ff */
[----:B------:R-:W-:Y:S02]  /*1210*/  SHF.R.U32.HI R30, RZ, UR11, R37 ;  /* 0x0000000bff1e7c19 */ /* 0x000fe40008011625 */
[----:B------:R-:W-:Y:S01]  /*1220*/  LOP3.LUT R23, R23, UR4, RZ, 0x30, !PT ;  /* 0x0000000417177c12 */ /* 0x000fe2000f8e30ff */
[----:B------:R3:W-:Y:S01]  /*1230*/  ATOMS.POPC.INC.32 RZ, [R33+URZ] ;  /* 0x0000000021ff7f8c */ /* 0x0007e2000d8000ff */
[----:B------:R-:W-:-:S02]  /*1240*/  SHF.R.U32.HI R32, RZ, UR11, R36 ;  /* 0x0000000bff207c19 */ /* 0x000fc40008011624 */
[----:B-1----:R-:W-:Y:S01]  /*1250*/  LOP3.LUT R25, R24, UR4, RZ, 0x30, !PT ;  /* 0x0000000418197c12 */ /* 0x002fe2000f8e30ff */
[--C-:B------:R-:W-:Y:S01]  /*1260*/  IMAD R23, R23, 0x4, R22.reuse ;  /* 0x0000000417177824 */ /* 0x100fe200078e0216 */
[----:B0-----:R-:W-:Y:S02]  /*1270*/  LOP3.LUT R27, R26, UR4, RZ, 0x30, !PT ;  /* 0x000000041a1b7c12 */ /* 0x001fe4000f8e30ff */
[----:B--2---:R-:W-:Y:S01]  /*1280*/  LOP3.LUT R31, R30, UR4, RZ, 0x30, !PT ;  /* 0x000000041e1f7c12 */ /* 0x004fe2000f8e30ff */
[--C-:B------:R-:W-:Y:S01]  /*1290*/  IMAD R25, R25, 0x4, R22.reuse ;  /* 0x0000000419197824 */ /* 0x100fe200078e0216 */
[----:B---3--:R-:W-:Y:S01]  /*12a0*/  LOP3.LUT R33, R32, UR4, RZ, 0x30, !PT ;  /* 0x0000000420217c12 */ /* 0x008fe2000f8e30ff */
[--C-:B------:R-:W-:Y:S01]  /*12b0*/  IMAD R24, R27, 0x4, R22.reuse ;  /* 0x000000041b187824 */ /* 0x100fe200078e0216 */
[----:B------:R-:W-:Y:S01]  /*12c0*/  LOP3.LUT R30, R5, 0x80000000, RZ, 0x3c, !PT ;  /* 0x80000000051e7812 */ /* 0x000fe200078e3cff */
[--C-:B------:R-:W-:Y:S01]  /*12d0*/  IMAD R31, R31, 0x4, R22.reuse ;  /* 0x000000041f1f7824 */ /* 0x100fe200078e0216 */
[----:B------:R-:W-:Y:S01]  /*12e0*/  LOP3.LUT R32, R4, 0x80000000, RZ, 0x3c, !PT ;  /* 0x8000000004207812 */ /* 0x000fe200078e3cff */
[----:B------:R-:W0:Y:S01]  /*12f0*/  LDC.64 R26, c[0x0][0x380] ;  /* 0x0000e000ff1a7b82 */ /* 0x000e220000000a00 */
[----:B------:R-:W-:Y:S01]  /*1300*/  LOP3.LUT R34, R3, 0x80000000, RZ, 0x3c, !PT ;  /* 0x8000000003227812 */ /* 0x000fe200078e3cff */
[----:B------:R1:W-:Y:S01]  /*1310*/  ATOMS.POPC.INC.32 RZ, [R23+URZ] ;  /* 0x0000000017ff7f8c */ /* 0x0003e2000d8000ff */
[----:B------:R-:W-:Y:S01]  /*1320*/  LOP3.LUT R35, R2, 0x80000000, RZ, 0x3c, !PT ;  /* 0x8000000002237812 */ /* 0x000fe200078e3cff */
[----:B------:R-:W-:Y:S01]  /*1330*/  IMAD R33, R33, 0x4, R22 ;  /* 0x0000000421217824 */ /* 0x000fe200078e0216 */
[----:B------:R-:W-:Y:S01]  /*1340*/  SHF.R.U32.HI R30, RZ, UR11, R30 ;  /* 0x0000000bff1e7c19 */ /* 0x000fe2000801161e */
[----:B------:R2:W-:Y:S01]  /*1350*/  ATOMS.POPC.INC.32 RZ, [R25+URZ] ;  /* 0x0000000019ff7f8c */ /* 0x0005e2000d8000ff */
[----:B------:R-:W-:-:S02]  /*1360*/  SHF.R.U32.HI R32, RZ, UR11, R32 ;  /* 0x0000000bff207c19 */ /* 0x000fc40008011620 */
[----:B------:R-:W-:Y:S01]  /*1370*/  SHF.R.U32.HI R34, RZ, UR11, R34 ;  /* 0x0000000bff227c19 */ /* 0x000fe20008011622 */
[----:B------:R3:W-:Y:S01]  /*1380*/  ATOMS.POPC.INC.32 RZ, [R24+URZ] ;  /* 0x0000000018ff7f8c */ /* 0x0007e2000d8000ff */
[----:B------:R-:W-:Y:S02]  /*1390*/  SHF.R.U32.HI R35, RZ, UR11, R35 ;  /* 0x0000000bff237c19 */ /* 0x000fe40008011623 */
[----:B-1----:R-:W-:Y:S01]  /*13a0*/  LOP3.LUT R23, R30, UR4, RZ, 0x30, !PT ;  /* 0x000000041e177c12 */ /* 0x002fe2000f8e30ff */
[----:B------:R1:W-:Y:S01]  /*13b0*/  ATOMS.POPC.INC.32 RZ, [R31+URZ] ;  /* 0x000000001fff7f8c */ /* 0x0003e2000d8000ff */
[----:B--2---:R-:W-:Y:S02]  /*13c0*/  LOP3.LUT R25, R32, UR4, RZ, 0x30, !PT ;  /* 0x0000000420197c12 */ /* 0x004fe4000f8e30ff */
[----:B------:R-:W-:Y:S01]  /*13d0*/  ISETP.GT.U32.AND P1, PT, R29, 0xff, PT ;  /* 0x000000ff1d00780c */ /* 0x000fe20003f24070 */
[--C-:B---3--:R-:W-:Y:S01]  /*13e0*/  IMAD R24, R23, 0x4, R22.reuse ;  /* 0x0000000417187824 */ /* 0x108fe200078e0216 */
[----:B------:R-:W-:Y:S01]  /*13f0*/  LOP3.LUT R35, R35, UR4, RZ, 0x30, !PT ;  /* 0x0000000423237c12 */ /* 0x000fe2000f8e30ff */
[----:B------:R-:W-:Y:S01]  /*1400*/  IMAD R30, R25, 0x4, R22 ;  /* 0x00000004191e7824 */ /* 0x000fe200078e0216 */
[----:B------:R-:W-:Y:S01]  /*1410*/  ATOMS.POPC.INC.32 RZ, [R33+URZ] ;  /* 0x0000000021ff7f8c */ /* 0x000fe2000d8000ff */
[----:B-1----:R-:W-:Y:S01]  /*1420*/  LOP3.LUT R31, R34, UR4, RZ, 0x30, !PT ;  /* 0x00000004221f7c12 */ /* 0x002fe2000f8e30ff */
[----:B------:R-:W-:-:S02]  /*1430*/  IMAD.MOV.U32 R23, RZ, RZ, RZ ;  /* 0x000000ffff177224 */ /* 0x000fc400078e00ff */
[--C-:B------:R-:W-:Y:S01]  /*1440*/  IMAD R32, R35, 0x4, R22.reuse ;  /* 0x0000000423207824 */ /* 0x100fe200078e0216 */
[----:B------:R1:W-:Y:S01]  /*1450*/  ATOMS.POPC.INC.32 RZ, [R24+URZ] ;  /* 0x0000000018ff7f8c */ /* 0x0003e2000d8000ff */
[----:B------:R-:W-:Y:S01]  /*1460*/  IMAD R31, R31, 0x4, R22 ;  /* 0x000000041f1f7824 */ /* 0x000fe200078e0216 */
[----:B------:R-:W-:Y:S01]  /*1470*/  LEA R22, R29, UR6, 0x2 ;  /* 0x000000061d167c11 */ /* 0x000fe2000f8e10ff */
[----:B------:R-:W-:Y:S01]  /*1480*/  IMAD.U32 R25, RZ, RZ, UR10 ;  /* 0x0000000aff197e24 */ /* 0x000fe2000f8e00ff */
[----:B------:R2:W-:Y:S04]  /*1490*/  ATOMS.POPC.INC.32 RZ, [R30+URZ] ;  /* 0x000000001eff7f8c */ /* 0x0005e8000d8000ff */
[----:B------:R2:W-:Y:S01]  /*14a0*/  ATOMS.POPC.INC.32 RZ, [R31+URZ] ;  /* 0x000000001fff7f8c */ /* 0x0005e2000d8000ff */
[----:B-1----:R-:W-:-:S03]  /*14b0*/  P2R R24, PR, RZ, 0x2 ;  /* 0x00000002ff187803 */ /* 0x002fc60000000000 */
[----:B------:R2:W-:Y:S01]  /*14c0*/  ATOMS.POPC.INC.32 RZ, [R32+URZ] ;  /* 0x0000000020ff7f8c */ /* 0x0005e2000d8000ff */
[----:B------:R-:W-:Y:S06]  /*14d0*/  BAR.SYNC.DEFER_BLOCKING 0x0 ;  /* 0x0000000000007b1d */ /* 0x000fec0000010000 */
[----:B------:R-:W-:Y:S05]  /*14e0*/  @P1 BRA `(.L_x_13) ;  /* 0x00000000008c1947 */ /* 0x000fea0003800000 */
[----:B------:R-:W1:Y:S04]  /*14f0*/  LDS R53, [R22] ;  /* 0x0000000016357984 */ /* 0x000e680000000800 */
[----:B--2---:R-:W2:Y:S04]  /*1500*/  LDS R30, [R22+0x400] ;  /* 0x00040000161e7984 */ /* 0x004ea80000000800 */
[----:B------:R-:W3:Y:S04]  /*1510*/  LDS R31, [R22+0x800] ;  /* 0x00080000161f7984 */ /* 0x000ee80000000800 */
[----:B------:R-:W4:Y:S04]  /*1520*/  LDS R23, [R22+0xc00] ;  /* 0x000c000016177984 */ /* 0x000f280000000800 */
[----:B------:R-:W5:Y:S04]  /*1530*/  LDS R52, [R22+0x1000] ;  /* 0x0010000016347984 */ /* 0x000f680000000800 */
[----:B------:R-:W0:Y:S04]  /*1540*/  LDS R50, [R22+0x1400] ;  /* 0x0014000016327984 */ /* 0x000e280000000800 */
[----:B------:R-:W0:Y:S04]  /*1550*/  LDS R49, [R22+0x1800] ;  /* 0x0018000016317984 */ /* 0x000e280000000800 */
[----:B------:R-:W0:Y:S04]  /*1560*/  LDS R34, [R22+0x1c00] ;  /* 0x001c000016227984 */ /* 0x000e280000000800 */
[----:B------:R-:W0:Y:S04]  /*1570*/  LDS R33, [R22+0x2000] ;  /* 0x0020000016217984 */ /* 0x000e280000000800 */
[----:B------:R-:W0:Y:S04]  /*1580*/  LDS R32, [R22+0x2400] ;  /* 0x0024000016207984 */ /* 0x000e280000000800 */
[----:B-1----:R2:W-:Y:S04]  /*1590*/  STS [R22+0x400], R53 ;  /* 0x0004003516007388 */ /* 0x0025e80000000800 */
[----:B------:R-:W-:Y:S01]  /*15a0*/  STS [R22], RZ ;  /* 0x000000ff16007388 */ /* 0x000fe20000000800 */
[----:B--2---:R-:W-:-:S03]  /*15b0*/  IMAD.IADD R53, R53, 0x1, R30 ;  /* 0x0000000135357824 */ /* 0x004fc600078e021e */
[----:B------:R-:W1:Y:S01]  /*15c0*/  LDS R30, [R22+0x2800] ;  /* 0x00280000161e7984 */ /* 0x000e620000000800 */
[----:B---3--:R-:W-:-:S03]  /*15d0*/  IMAD.IADD R31, R53, 0x1, R31 ;  /* 0x00000001351f7824 */ /* 0x008fc600078e021f */
[----:B------:R1:W-:Y:S01]  /*15e0*/  STS [R22+0x800], R53 ;  /* 0x0008003516007388 */ /* 0x0003e20000000800 */
[----:B----4-:R-:W-:-:S03]  /*15f0*/  IMAD.IADD R23, R31, 0x1, R23 ;  /* 0x000000011f177824 */ /* 0x010fc600078e0217 */
[----:B------:R-:W-:Y:S01]  /*1600*/  STS [R22+0xc00], R31 ;  /* 0x000c001f16007388 */ /* 0x000fe20000000800 */
[----:B-----5:R-:W-:-:S03]  /*1610*/  IMAD.IADD R51, R23, 0x1, R52 ;  /* 0x0000000117337824 */ /* 0x020fc600078e0234 */
[----:B------:R-:W-:Y:S01]  /*1620*/  STS [R22+0x1000], R23 ;  /* 0x0010001716007388 */ /* 0x000fe20000000800 */
[----:B0-----:R-:W-:-:S03]  /*1630*/  IMAD.IADD R52, R51, 0x1, R50 ;  /* 0x0000000133347824 */ /* 0x001fc600078e0232 */
[----:B------:R-:W0:Y:S01]  /*1640*/  LDS R50, [R22+0x2c00] ;  /* 0x002c000016327984 */ /* 0x000e220000000800 */
[----:B------:R-:W-:-:S03]  /*1650*/  IMAD.IADD R49, R52, 0x1, R49 ;  /* 0x0000000134317824 */ /* 0x000fc600078e0231 */
[----:B------:R3:W-:Y:S01]  /*1660*/  STS [R22+0x1400], R51 ;  /* 0x0014003316007388 */ /* 0x0007e20000000800 */
[----:B------:R-:W-:-:S03]  /*1670*/  IMAD.IADD R34, R49, 0x1, R34 ;  /* 0x0000000131227824 */ /* 0x000fc600078e0222 */
[----:B------:R3:W-:Y:S01]  /*1680*/  STS [R22+0x1800], R52 ;  /* 0x0018003416007388 */ /* 0x0007e20000000800 */
[----:B------:R-:W-:-:S03]  /*1690*/  IMAD.IADD R33, R34, 0x1, R33 ;  /* 0x0000000122217824 */ /* 0x000fc600078e0221 */
[----:B------:R3:W-:Y:S01]  /*16a0*/  STS [R22+0x1c00], R49 ;  /* 0x001c003116007388 */ /* 0x0007e20000000800 */
[----:B------:R-:W-:-:S03]  /*16b0*/  IMAD.IADD R32, R33, 0x1, R32 ;  /* 0x0000000121207824 */ /* 0x000fc600078e0220 */
[----:B------:R3:W-:Y:S04]  /*16c0*/  STS [R22+0x2000], R34 ;  /* 0x0020002216007388 */ /* 0x0007e80000000800 */
[----:B------:R3:W-:Y:S01]  /*16d0*/  STS [R22+0x2400], R33 ;  /* 0x0024002116007388 */ /* 0x0007e20000000800 */
[----:B-1----:R-:W-:-:S03]  /*16e0*/  IMAD.IADD R53, R32, 0x1, R30 ;  /* 0x0000000120357824 */ /* 0x002fc600078e021e */
[----:B------:R3:W-:Y:S04]  /*16f0*/  STS [R22+0x2800], R32 ;  /* 0x0028002016007388 */ /* 0x0007e80000000800 */
[----:B------:R3:W-:Y:S01]  /*1700*/  STS [R22+0x2c00], R53 ;  /* 0x002c003516007388 */ /* 0x0007e20000000800 */
[----:B0-----:R-:W-:-:S07]  /*1710*/  IMAD.IADD R23, R53, 0x1, R50 ;  /* 0x0000000135177824 */ /* 0x001fce00078e0232 */
.L_x_13:
[----:B------:R-:W-:Y:S05]  /*1720*/  BSYNC.RECONVERGENT B0 ;  /* 0x0000000000007941 */ /* 0x000fea0003800200 */
.L_x_12:
[----:B------:R-:W-:Y:S01]  /*1730*/  ISETP.NE.AND P0, PT, R23, 0x1e00, PT ;  /* 0x00001e001700780c */ /* 0x000fe20003f05270 */
[----:B------:R-:W-:Y:S01]  /*1740*/  IMAD R25, R25, 0x100, R29 ;  /* 0x0000010019197824 */ /* 0x000fe200078e021d */
[----:B---3--:R-:W-:Y:S01]  /*1750*/  @!P1 LOP3.LUT R49, R23, 0x40000000, RZ, 0xfc, !PT ;  /* 0x4000000017319812 */ /* 0x008fe200078efcff */
[----:B--2---:R-:W1:Y:S01]  /*1760*/  LDC.64 R30, c[0x0][0x398] ;  /* 0x0000e600ff1e7b82 */ /* 0x004e620000000a00 */
[----:B------:R-:W-:Y:S01]  /*1770*/  ISETP.LT.U32.AND P0, PT, R29, 0x100, !P0 ;  /* 0x000001001d00780c */ /* 0x000fe20004701070 */
[----:B0-----:R-:W-:Y:S01]  /*1780*/  IMAD.WIDE R26, R25, 0x4, R26 ;  /* 0x00000004191a7825 */ /* 0x001fe200078e021a */
[----:B------:R-:W-:Y:S02]  /*1790*/  LOP3.LUT R34, R5, 0x80000000, RZ, 0x3c, !PT ;  /* 0x8000000005227812 */ /* 0x000fe400078e3cff */
[----:B------:R-:W-:Y:S02]  /*17a0*/  LOP3.LUT R33, R19, 0x80000000, RZ, 0x3c, !PT ;  /* 0x8000000013217812 */ /* 0x000fe400078e3cff */
[----:B------:R0:W-:Y:S01]  /*17b0*/  @!P1 STG.E.STRONG.SYS desc[UR8][R26.64], R49 ;  /* 0x000000311a009986 */ /* 0x0001e2000c115908 */
[----:B------:R-:W2:Y:S01]  /*17c0*/  LDC.64 R50, c[0x0][0x390] ;  /* 0x0000e400ff327b82 */ /* 0x000ea20000000a00 */
[----:B------:R-:W-:-:S02]  /*17d0*/  LOP3.LUT R32, R4, 0x80000000, RZ, 0x3c, !PT ;  /* 0x8000000004207812 */ /* 0x000fc400078e3cff */
[----:B------:R-:W-:Y:S01]  /*17e0*/  LOP3.LUT R25, R3, 0x80000000, RZ, 0x3c, !PT ;  /* 0x8000000003197812 */ /* 0x000fe200078e3cff */
[----:B-1----:R-:W-:-:S04]  /*17f0*/  IMAD.WIDE.U32 R30, R29, 0x4, R30 ;  /* 0x000000041d1e7825 */ /* 0x002fc800078e001e */
[----:B------:R-:W-:Y:S06]  /*1800*/  BAR.RED.OR.DEFER_BLOCKING 0x0, P0 ;  /* 0x0000000000007b1d */ /* 0x000fec0000014800 */
[----:B------:R-:W1:Y:S02]  /*1810*/  B2R.RESULT RZ, P0 ;  /* 0x0000000000ff731c */ /* 0x000e640000004000 */
[----:B012---:R-:W-:Y:S05]  /*1820*/  @!P0 BRA `(.L_x_14) ;  /* 0x00000008008c8947 */ /* 0x007fea0003800000 */
[C---:B------:R-:W-:Y:S01]  /*1830*/  ISETP.GT.U32.AND P0, PT, R29.reuse, R0, PT ;  /* 0x000000001d00720c */ /* 0x040fe20003f04070 */
[----:B------:R-:W-:Y:S01]  /*1840*/  BSSY B1, `(.L_x_15) ;  /* 0x0000029000017945 */ /* 0x000fe20003800000 */
[----:B------:R-:W-:Y:S02]  /*1850*/  IMAD.WIDE.U32 R24, R29, 0x4, R50 ;  /* 0x000000041d187825 */ /* 0x000fe400078e0032 */
[----:B------:R-:W-:Y:S01]  /*1860*/  SEL R36, RZ, 0x1e00, !P0 ;  /* 0x00001e00ff247807 */ /* 0x000fe20004000000 */
[----:B------:R-:W-:Y:S08]  /*1870*/  @P1 BRA `(.L_x_16) ;  /* 0x0000000000941947 */ /* 0x000ff00003800000 */
[----:B------:R-:W2:Y:S01]  /*1880*/  LDG.E R30, desc[UR8][R30.64] ;  /* 0x000000081e1e7981 */ /* 0x000ea2000c1e1900 */
[----:B------:R-:W-:Y:S01]  /*1890*/  UISETP.GE.AND UP0, UPT, UR10, 0x1, UPT ;  /* 0x000000010a00788c */ /* 0x000fe2000bf06270 */
[----:B------:R-:W-:Y:S02]  /*18a0*/  IMAD.MOV.U32 R33, RZ, RZ, R23 ;  /* 0x000000ffff217224 */ /* 0x000fe400078e0017 */
[----:B--2---:R-:W-:-:S05]  /*18b0*/  IMAD.IADD R32, R30, 0x1, -R36 ;  /* 0x000000011e207824 */ /* 0x004fca00078e0a24 */
[----:B------:R0:W-:Y:S01]  /*18c0*/  STS [R22+0x7800], R32 ;  /* 0x0078002016007388 */ /* 0x0001e20000000800 */
[----:B------:R-:W-:Y:S05]  /*18d0*/  BRA.U !UP0, `(.L_x_17) ;  /* 0x00000001086c7547 */ /* 0x000fea000b800000 */
[----:B------:R-:W-:Y:S01]  /*18e0*/  BSSY B0, `(.L_x_18) ;  /* 0x0000019000007945 */ /* 0x000fe20003800000 */
[----:B0-----:R-:W-:Y:S02]  /*18f0*/  IMAD.MOV.U32 R32, RZ, RZ, -0x1 ;  /* 0xffffffffff207424 */ /* 0x001fe400078e00ff */
[----:B------:R-:W-:Y:S02]  /*1900*/  IMAD.U32 R34, RZ, RZ, UR10 ;  /* 0x0000000aff227e24 */ /* 0x000fe4000f8e00ff */
[----:B------:R-:W-:-:S07]  /*1910*/  IMAD.MOV.U32 R33, RZ, RZ, R23 ;  /* 0x000000ffff217224 */ /* 0x000fce00078e0017 */
.L_x_22:
[----:B------:R-:W0:Y:S01]  /*1920*/  LDC.64 R30, c[0x0][0x380] ;  /* 0x0000e000ff1e7b82 */ /* 0x000e220000000a00 */
[----:B------:R-:W-:Y:S01]  /*1930*/  VIADD R37, R34, 0xffffffff ;  /* 0xffffffff22257836 */ /* 0x000fe20000000000 */
[----:B------:R-:W-:Y:S03]  /*1940*/  BSSY B2, `(.L_x_19) ;  /* 0x0000008000027945 */ /* 0x000fe60003800000 */
[----:B------:R-:W-:-:S04]  /*1950*/  IMAD R35, R37, 0x100, R29 ;  /* 0x0000010025237824 */ /* 0x000fc800078e021d */
[----:B0-----:R-:W-:-:S07]  /*1960*/  IMAD.WIDE R30, R35, 0x4, R30 ;  /* 0x00000004231e7825 */ /* 0x001fce00078e021e */
.L_x_20:
[----:B------:R-:W-:Y:S05]  /*1970*/  YIELD ;  /* 0x0000000000007946 */ /* 0x000fea0003800000 */
[----:B------:R0:W-:Y:S06]  /*1980*/  MEMBAR.SC.CTA ;  /* 0x0000000000007992 */ /* 0x0001ec0000000000 */
[----:B0-----:R-:W2:Y:S02]  /*1990*/  LDG.E.STRONG.SYS R35, desc[UR8][R30.64] ;  /* 0x000000081e237981 */ /* 0x001ea4000c1f5900 */
[----:B--2---:R-:W-:-:S13]  /*19a0*/  ISETP.NE.AND P0, PT, R35, RZ, PT ;  /* 0x000000ff2300720c */ /* 0x004fda0003f05270 */
[----:B------:R-:W-:Y:S05]  /*19b0*/  @!P0 BRA `(.L_x_20) ;  /* 0xfffffffc00ec8947 */ /* 0x000fea000383ffff */
[----:B------:R-:W-:Y:S05]  /*19c0*/  BSYNC B2 ;  /* 0x0000000000027941 */ /* 0x000fea0003800000 */
.L_x_19:
[----:B------:R-:W-:Y:S01]  /*19d0*/  BSSY.RECONVERGENT B2, `(.L_x_21) ;  /* 0x0000006000027945 */ /* 0x000fe20003800200 */
[C---:B------:R-:W-:Y:S02]  /*19e0*/  ISETP.GT.AND P0, PT, R35.reuse, -0x1, PT ;  /* 0xffffffff2300780c */ /* 0x040fe40003f04270 */
[----:B------:R-:W-:Y:S01]  /*19f0*/  LOP3.LUT R30, R35, 0x3fffffff, RZ, 0xc0, !PT ;  /* 0x3fffffff231e7812 */ /* 0x000fe200078ec0ff */
[----:B------:R-:W-:Y:S05]  /*1a00*/  WARPSYNC.EXCLUSIVE R32 ;  /* 0x0000000020007348 */ /* 0x000fea0003a00000 */
[----:B------:R-:W-:-:S05]  /*1a10*/  IMAD.IADD R33, R30, 0x1, R33 ;  /* 0x000000011e217824 */ /* 0x000fca00078e0221 */
[----:B------:R-:W-:-:S07]  /*1a20*/  VOTE.ANY R32, PT, P0 ;  /* 0x0000000000207806 */ /* 0x000fce00000e0100 */
[----:B------:R-:W-:Y:S05]  /*1a30*/  BSYNC.RECONVERGENT B2 ;  /* 0x0000000000027941 */ /* 0x000fea0003800200 */
.L_x_21:
[----:B------:R-:W-:Y:S01]  /*1a40*/  ISETP.GT.U32.AND P1, PT, R34, 0x1, PT ;  /* 0x000000012200780c */ /* 0x000fe20003f24070 */
[----:B------:R-:W-:-:S12]  /*1a50*/  IMAD.MOV.U32 R34, RZ, RZ, R37 ;  /* 0x000000ffff227224 */ /* 0x000fd800078e0025 */
[----:B------:R-:W-:Y:S05]  /*1a60*/  @P0 BRA P1, `(.L_x_22) ;  /* 0xfffffffc00ac0947 */ /* 0x000fea000083ffff */
[----:B------:R-:W-:Y:S05]  /*1a70*/  BSYNC B0 ;  /* 0x0000000000007941 */ /* 0x000fea0003800000 */
.L_x_18:
[----:B------:R1:W2:Y:S02]  /*1a80*/  LDS R32, [R22+0x7800] ;  /* 0x0078000016207984 */ /* 0x0002a40000000800 */
.L_x_17:
[----:B------:R-:W-:Y:S02]  /*1a90*/  LOP3.LUT R31, R33, 0x80000000, RZ, 0xfc, !PT ;  /* 0x80000000211f7812 */ /* 0x000fe400078efcff */
[----:B--2---:R-:W-:-:S03]  /*1aa0*/  IADD3 R33, PT, PT, R32, R33, -R23 ;  /* 0x0000002120217210 */ /* 0x004fc60007ffe817 */
[----:B------:R2:W-:Y:S04]  /*1ab0*/  STG.E.STRONG.SYS desc[UR8][R26.64], R31 ;  /* 0x0000001f1a007986 */ /* 0x0005e8000c115908 */
[----:B------:R2:W-:Y:S02]  /*1ac0*/  STS [R22+0x7800], R33 ;  /* 0x0078002116007388 */ /* 0x0005e40000000800 */
.L_x_16:
[----:B------:R-:W-:Y:S05]  /*1ad0*/  BSYNC B1 ;  /* 0x0000000000017941 */ /* 0x000fea0003800000 */
.L_x_15:
[----:B--2---:R-:W2:Y:S01]  /*1ae0*/  LDC.64 R26, c[0x0][0x390] ;  /* 0x0000e400ff1a7b82 */ /* 0x004ea20000000a00 */
[----:B------:R-:W-:-:S04]  /*1af0*/  UIMAD UR5, UR10, 0x1e00, URZ ;  /* 0x00001e000a0578a4 */ /* 0x000fc8000f8e02ff */
[----:B------:R-:W-:-:S03]  /*1b00*/  UIADD3 UR5, UPT, UPT, UR5, 0x1e00, URZ ;  /* 0x00001e0005057890 */ /* 0x000fc6000fffe0ff */
[----:B------:R-:W3:Y:S01]  /*1b10*/  LDC R30, c[0x0][0x3c0] ;  /* 0x0000f000ff1e7b82 */ /* 0x000ee20000000800 */
[----:B--2---:R-:W-:Y:S02]  /*1b20*/  ISETP.EQ.U32.AND P1, PT, R26, RZ, PT ;  /* 0x000000ff1a00720c */ /* 0x004fe40003f22070 */
[----:B---3--:R-:W-:-:S04]  /*1b30*/  ISETP.LE.AND P0, PT, R30, UR5, PT ;  /* 0x000000051e007c0c */ /* 0x008fc8000bf03270 */
[----:B------:R-:W-:Y:S02]  /*1b40*/  ISETP.EQ.OR.EX P0, PT, R27, RZ, !P0, P1 ;  /* 0x000000ff1b00720c */ /* 0x000fe40004702710 */
[----:B------:R-:W-:Y:S01]  /*1b50*/  ISETP.LT.AND P1, PT, R30, UR5, PT ;  /* 0x000000051e007c0c */ /* 0x000fe2000bf21270 */
[----:B------:R-:W-:Y:S05]  /*1b60*/  WARPSYNC.ALL ;  /* 0x0000000000007948 */ /* 0x000fea0003800000 */
[----:B------:R-:W-:Y:S01]  /*1b70*/  ISETP.GT.U32.OR P0, PT, R29, 0xff, P0 ;  /* 0x000000ff1d00780c */ /* 0x000fe20000704470 */
[----:B------:R-:W2:Y:S01]  /*1b80*/  S2UR UR7, SR_CgaCtaId ;  /* 0x00000000000779c3 */ /* 0x000ea20000008800 */
[----:B------:R-:W-:-:S11]  /*1b90*/  UMOV UR5, 0x400 ;  /* 0x0000040000057882 */ /* 0x000fd60000000000 */
[----:B01----:R-:W0:Y:S01]  /*1ba0*/  @!P0 LDS R22, [R22+0x7800] ;  /* 0x0078000016168984 */ /* 0x003e220000000800 */
[----:B--2---:R-:W-:-:S06]  /*1bb0*/  ULEA UR5, UR7, UR5, 0x18 ;  /* 0x0000000507057291 */ /* 0x004fcc000f8ec0ff */
[----:B------:R-:W-:Y:S02]  /*1bc0*/  LEA R0, R0, UR5, 0x2 ;  /* 0x0000000500007c11 */ /* 0x000fe4000f8e10ff */
[----:B0-----:R-:W-:-:S05]  /*1bd0*/  @!P0 IADD3 R23, PT, PT, R22, R36, R23 ;  /* 0x0000002416178210 */ /* 0x001fca0007ffe017 */
[----:B------:R0:W-:Y:S01]  /*1be0*/  @!P0 STG.E desc[UR8][R24.64], R23 ;  /* 0x0000001718008986 */ /* 0x0001e2000c101908 */
[----:B------:R-:W-:Y:S06]  /*1bf0*/  BAR.SYNC.DEFER_BLOCKING 0x0 ;  /* 0x0000000000007b1d */ /* 0x000fec0000010000 */
[----:B------:R0:W1:Y:S01]  /*1c00*/  LDS R26, [R0+0x7800] ;  /* 0x00780000001a7984 */ /* 0x0000620000000800 */
[----:B------:R-:W-:Y:S05]  /*1c10*/  @P1 BRA `(.L_x_23) ;  /* 0x0000000000741947 */ /* 0x000fea0003800000 */
[----:B------:R-:W2:Y:S01]  /*1c20*/  LDCU.64 UR12, c[0x0][0x3a0] ;  /* 0x00007400ff0c77ac */ /* 0x000ea20008000a00 */
[C---:B0-----:R-:W-:Y:S02]  /*1c30*/  LOP3.LUT R23, R29.reuse, 0x3e0, RZ, 0xc0, !PT ;  /* 0x000003e01d177812 */ /* 0x041fe400078ec0ff */
[----:B------:R-:W-:-:S05]  /*1c40*/  LOP3.LUT R28, R29, 0x1f, RZ, 0xc0, !PT ;  /* 0x0000001f1d1c7812 */ /* 0x000fca00078ec0ff */
[----:B------:R-:W-:-:S05]  /*1c50*/  IMAD R23, R23, 0x14, R28 ;  /* 0x0000001417177824 */ /* 0x000fca00078e021c */
[----:B-1----:R-:W-:-:S05]  /*1c60*/  IADD3 R0, P0, PT, R23, R26, RZ ;  /* 0x0000001a17007210 */ /* 0x002fca0007f1e0ff */
[----:B------:R-:W-:Y:S01]  /*1c70*/  IMAD.X R23, RZ, RZ, RZ, P0 ;  /* 0x000000ffff177224 */ /* 0x000fe200000e06ff */
[----:B--2---:R-:W-:-:S04]  /*1c80*/  LEA R22, P0, R0, UR12, 0x2 ;  /* 0x0000000c00167c11 */ /* 0x004fc8000f8010ff */
[----:B------:R-:W-:-:S05]  /*1c90*/  LEA.HI.X R23, R0, UR13, R23, 0x2, P0 ;  /* 0x0000000d00177c11 */ /* 0x000fca00080f1417 */
[----:B------:R-:W-:Y:S04]  /*1ca0*/  STG.E desc[UR8][R22.64], R21 ;  /* 0x0000001516007986 */ /* 0x000fe8000c101908 */
        /* <DEDUP_REMOVED lines=18> */
[----:B------:R-:W-:Y:S01]  /*1dd0*/  STG.E desc[UR8][R22.64+0x980], R2 ;  /* 0x0009800216007986 */ /* 0x000fe2000c101908 */
[----:B------:R-:W-:Y:S05]  /*1de0*/  EXIT ;  /* 0x000000000000794d */ /* 0x000fea0003800000 */
.L_x_23:
[C---:B0-----:R-:W-:Y:S01]  /*1df0*/  LOP3.LUT R23, R29.reuse, 0x3e0, RZ, 0xc0, !PT ;  /* 0x000003e01d177812 */ /* 0x041fe200078ec0ff */
[----:B------:R-:W0:Y:S01]  /*1e00*/  LDCU.64 UR12, c[0x0][0x3a0] ;  /* 0x00007400ff0c77ac */ /* 0x000e220008000a00 */
[----:B------:R-:W-:Y:S01]  /*1e10*/  LOP3.LUT R28, R29, 0x1f, RZ, 0xc0, !PT ;  /* 0x0000001f1d1c7812 */ /* 0x000fe200078ec0ff */
[----:B------:R-:W-:-:S04]  /*1e20*/  IMAD.U32 R27, RZ, RZ, UR10 ;  /* 0x0000000aff1b7e24 */ /* 0x000fc8000f8e00ff */
[----:B------:R-:W-:Y:S02]  /*1e30*/  IMAD R25, R23, 0x14, R28 ;  /* 0x0000001417197824 */ /* 0x000fe400078e021c */
[----:B------:R-:W-:Y:S02]  /*1e40*/  IMAD R0, R27, -0x1e00, R30 ;  /* 0xffffe2001b007824 */ /* 0x000fe400078e021e */
[C---:B------:R-:W-:Y:S01]  /*1e50*/  VIADD R23, R25.reuse, 0x20 ;  /* 0x0000002019177836 */ /* 0x040fe20000000000 */
[C---:B-1----:R-:W-:Y:S01]  /*1e60*/  IADD3 R26, P0, PT, R25.reuse, R26, RZ ;  /* 0x0000001a191a7210 */ /* 0x042fe20007f1e0ff */
[C---:B------:R-:W-:Y:S01]  /*1e70*/  VIADD R27, R25.reuse, 0x40 ;  /* 0x00000040191b7836 */ /* 0x040fe20000000000 */
[CC--:B------:R-:W-:Y:S01]  /*1e80*/  ISETP.GE.AND P5, PT, R25.reuse, R0.reuse, PT ;  /* 0x000000001900720c */ /* 0x0c0fe20003fa6270 */
[----:B------:R-:W-:Y:S01]  /*1e90*/  VIADD R29, R25, 0xa0 ;  /* 0x000000a0191d7836 */ /* 0x000fe20000000000 */
[-C--:B------:R-:W-:Y:S01]  /*1ea0*/  ISETP.GE.AND P4, PT, R23, R0.reuse, PT ;  /* 0x000000001700720c */ /* 0x080fe20003f86270 */
[----:B------:R-:W-:Y:S01]  /*1eb0*/  VIADD R23, R25, 0x60 ;  /* 0x0000006019177836 */ /* 0x000fe20000000000 */
[----:B------:R-:W-:Y:S01]  /*1ec0*/  ISETP.GE.AND P3, PT, R27, R0, PT ;  /* 0x000000001b00720c */ /* 0x000fe20003f66270 */
[----:B------:R-:W-:-:S02]  /*1ed0*/  VIADD R27, R25, 0x80 ;  /* 0x00000080191b7836 */ /* 0x000fc40000000000 */
[----:B------:R-:W-:Y:S01]  /*1ee0*/  VIADD R31, R25, 0xc0 ;  /* 0x000000c0191f7836 */ /* 0x000fe20000000000 */
[-C--:B------:R-:W-:Y:S01]  /*1ef0*/  ISETP.GE.AND P2, PT, R23, R0.reuse, PT ;  /* 0x000000001700720c */ /* 0x080fe20003f46270 */
[----:B------:R-:W-:Y:S01]  /*1f00*/  IMAD.X R23, RZ, RZ, RZ, P0 ;  /* 0x000000ffff177224 */ /* 0x000fe200000e06ff */
[C---:B0-----:R-:W-:Y:S02]  /*1f10*/  LEA R22, P0, R26.reuse, UR12, 0x2 ;  /* 0x0000000c1a167c11 */ /* 0x041fe4000f8010ff */
[-C--:B------:R-:W-:Y:S01]  /*1f20*/  ISETP.GE.AND P1, PT, R27, R0.reuse, PT ;  /* 0x000000001b00720c */ /* 0x080fe20003f26270 */
[----:B------:R-:W-:Y:S01]  /*1f30*/  VIADD R27, R25, 0xe0 ;  /* 0x000000e0191b7836 */ /* 0x000fe20000000000 */
[----:B------:R-:W-:Y:S02]  /*1f40*/  LEA.HI.X R23, R26, UR13, R23, 0x2, P0 ;  /* 0x0000000d1a177c11 */ /* 0x000fe400080f1417 */
[-C--:B------:R-:W-:Y:S01]  /*1f50*/  ISETP.GE.AND P0, PT, R29, R0.reuse, PT ;  /* 0x000000001d00720c */ /* 0x080fe20003f06270 */
[----:B------:R-:W-:Y:S01]  /*1f60*/  VIADD R29, R25, 0x100 ;  /* 0x00000100191d7836 */ /* 0x000fe20000000000 */
[-C--:B------:R-:W-:Y:S01]  /*1f70*/  ISETP.GE.AND P6, PT, R31, R0.reuse, PT ;  /* 0x000000001f00720c */ /* 0x080fe20003fc6270 */
[----:B------:R0:W-:Y:S01]  /*1f80*/  @!P5 STG.E desc[UR8][R22.64], R21 ;  /* 0x000000151600d986 */ /* 0x0001e2000c101908 */
[----:B------:R-:W-:Y:S01]  /*1f90*/  ISETP.GE.AND P5, PT, R27, R0, PT ;  /* 0x000000001b00720c */ /* 0x000fe20003fa6270 */
[----:B------:R-:W-:-:S02]  /*1fa0*/  VIADD R27, R25, 0x120 ;  /* 0x00000120191b7836 */ /* 0x000fc40000000000 */
[----:B------:R-:W-:Y:S01]  /*1fb0*/  @!P4 STG.E desc[UR8][R22.64+0x80], R20 ;  /* 0x000080141600c986 */ /* 0x000fe2000c101908 */
[-C--:B------:R-:W-:Y:S01]  /*1fc0*/  ISETP.GE.AND P4, PT, R29, R0.reuse, PT ;  /* 0x000000001d00720c */ /* 0x080fe20003f86270 */
[----:B------:R-:W-:Y:S02]  /*1fd0*/  VIADD R29, R25, 0x140 ;  /* 0x00000140191d7836 */ /* 0x000fe40000000000 */
[----:B------:R1:W-:Y:S01]  /*1fe0*/  @!P3 STG.E desc[UR8][R22.64+0x100], R19 ;  /* 0x000100131600b986 */ /* 0x0003e2000c101908 */
[-C--:B------:R-:W-:Y:S01]  /*1ff0*/  ISETP.GE.AND P3, PT, R27, R0.reuse, PT ;  /* 0x000000001b00720c */ /* 0x080fe20003f66270 */
[C---:B------:R-:W-:Y:S02]  /*2000*/  VIADD R27, R25.reuse, 0x160 ;  /* 0x00000160191b7836 */ /* 0x040fe40000000000 */
[----:B0-----:R-:W-:Y:S01]  /*2010*/  VIADD R21, R25, 0x180 ;  /* 0x0000018019157836 */ /* 0x001fe20000000000 */
[----:B------:R-:W-:Y:S01]  /*2020*/  @!P2 STG.E desc[UR8][R22.64+0x180], R18 ;  /* 0x000180121600a986 */ /* 0x000fe2000c101908 */
[----:B------:R-:W-:-:S03]  /*2030*/  ISETP.GE.AND P2, PT, R29, R0, PT ;  /* 0x000000001d00720c */ /* 0x000fc60003f46270 */
[----:B------:R0:W-:Y:S01]  /*2040*/  @!P1 STG.E desc[UR8][R22.64+0x200], R17 ;  /* 0x0002001116009986 */ /* 0x0001e2000c101908 */
[-C--:B------:R-:W-:Y:S01]  /*2050*/  ISETP.GE.AND P1, PT, R27, R0.reuse, PT ;  /* 0x000000001b00720c */ /* 0x080fe20003f26270 */
[----:B------:R-:W-:Y:S02]  /*2060*/  VIADD R27, R25, 0x1a0 ;  /* 0x000001a0191b7836 */ /* 0x000fe40000000000 */
[----:B------:R-:W-:Y:S01]  /*2070*/  @!P0 STG.E desc[UR8][R22.64+0x280], R16 ;  /* 0x0002801016008986 */ /* 0x000fe2000c101908 */
[-C--:B------:R-:W-:Y:S01]  /*2080*/  ISETP.GE.AND P0, PT, R21, R0.reuse, PT ;  /* 0x000000001500720c */ /* 0x080fe20003f06270 */
[C---:B-1----:R-:W-:Y:S02]  /*2090*/  VIADD R19, R25.reuse, 0x1c0 ;  /* 0x000001c019137836 */ /* 0x042fe40000000000 */
[----:B------:R-:W-:Y:S01]  /*20a0*/  @!P5 STG.E desc[UR8][R22.64+0x380], R14 ;  /* 0x0003800e1600d986 */ /* 0x000fe2000c101908 */
[----:B------:R-:W-:Y:S02]  /*20b0*/  VIADD R21, R25, 0x1e0 ;  /* 0x000001e019157836 */ /* 0x000fe40000000000 */
[-C--:B------:R-:W-:Y:S01]  /*20c0*/  ISETP.GE.AND P5, PT, R19, R0.reuse, PT ;  /* 0x000000001300720c */ /* 0x080fe20003fa6270 */
[----:B------:R1:W-:Y:S01]  /*20d0*/  @!P6 STG.E desc[UR8][R22.64+0x300], R15 ;  /* 0x0003000f1600e986 */ /* 0x0003e2000c101908 */
[----:B0-----:R-:W-:Y:S01]  /*20e0*/  VIADD R17, R25, 0x200 ;  /* 0x0000020019117836 */ /* 0x001fe20000000000 */
[-C--:B------:R-:W-:Y:S01]  /*20f0*/  ISETP.GE.AND P6, PT, R27, R0.reuse, PT ;  /* 0x000000001b00720c */ /* 0x080fe20003fc6270 */
[----:B------:R-:W-:Y:S01]  /*2100*/  VIADD R19, R25, 0x220 ;  /* 0x0000022019137836 */ /* 0x000fe20000000000 */
[----:B------:R0:W-:Y:S01]  /*2110*/  @!P4 STG.E desc[UR8][R22.64+0x400], R13 ;  /* 0x0004000d1600c986 */ /* 0x0001e2000c101908 */
[----:B------:R-:W-:-:S03]  /*2120*/  ISETP.GE.AND P4, PT, R21, R0, PT ;  /* 0x000000001500720c */ /* 0x000fc60003f86270 */
[----:B------:R0:W-:Y:S01]  /*2130*/  @!P3 STG.E desc[UR8][R22.64+0x480], R12 ;  /* 0x0004800c1600b986 */ /* 0x0001e2000c101908 */
[-C--:B------:R-:W-:Y:S01]  /*2140*/  ISETP.GE.AND P3, PT, R17, R0.reuse, PT ;  /* 0x000000001100720c */ /* 0x080fe20003f66270 */
[C---:B-1----:R-:W-:Y:S02]  /*2150*/  VIADD R15, R25.reuse, 0x240 ;  /* 0x00000240190f7836 */ /* 0x042fe40000000000 */
[----:B------:R0:W-:Y:S01]  /*2160*/  @!P2 STG.E desc[UR8][R22.64+0x500], R11 ;  /* 0x0005000b1600a986 */ /* 0x0001e2000c101908 */
[----:B------:R-:W-:Y:S01]  /*2170*/  VIADD R25, R25, 0x260 ;  /* 0x0000026019197836 */ /* 0x000fe20000000000 */
[-C--:B------:R-:W-:Y:S02]  /*2180*/  ISETP.GE.AND P2, PT, R19, R0.reuse, PT ;  /* 0x000000001300720c */ /* 0x080fe40003f46270 */
[----:B------:R0:W-:Y:S01]  /*2190*/  @!P1 STG.E desc[UR8][R22.64+0x580], R10 ;  /* 0x0005800a16009986 */ /* 0x0001e2000c101908 */
[----:B------:R-:W-:-:S03]  /*21a0*/  ISETP.GE.AND P1, PT, R15, R0, PT ;  /* 0x000000000f00720c */ /* 0x000fc60003f26270 */
[----:B------:R0:W-:Y:S01]  /*21b0*/  @!P0 STG.E desc[UR8][R22.64+0x600], R9 ;  /* 0x0006000916008986 */ /* 0x0001e2000c101908 */
[----:B------:R-:W-:-:S03]  /*21c0*/  ISETP.GE.AND P0, PT, R25, R0, PT ;  /* 0x000000001900720c */ /* 0x000fc60003f06270 */
[----:B------:R0:W-:Y:S04]  /*21d0*/  @!P6 STG.E desc[UR8][R22.64+0x680], R8 ;  /* 0x000680081600e986 */ /* 0x0001e8000c101908 */
[----:B------:R0:W-:Y:S04]  /*21e0*/  @!P5 STG.E desc[UR8][R22.64+0x700], R7 ;  /* 0x000700071600d986 */ /* 0x0001e8000c101908 */
[----:B------:R0:W-:Y:S04]  /*21f0*/  @!P4 STG.E desc[UR8][R22.64+0x780], R6 ;  /* 0x000780061600c986 */ /* 0x0001e8000c101908 */
[----:B------:R0:W-:Y:S04]  /*2200*/  @!P3 STG.E desc[UR8][R22.64+0x800], R5 ;  /* 0x000800051600b986 */ /* 0x0001e8000c101908 */
[----:B------:R0:W-:Y:S04]  /*2210*/  @!P2 STG.E desc[UR8][R22.64+0x880], R4 ;  /* 0x000880041600a986 */ /* 0x0001e8000c101908 */
[----:B------:R0:W-:Y:S01]  /*2220*/  @!P1 STG.E desc[UR8][R22.64+0x900], R3 ;  /* 0x0009000316009986 */ /* 0x0001e2000c101908 */
[----:B------:R-:W-:Y:S05]  /*2230*/  @P0 EXIT ;  /* 0x000000000000094d */ /* 0x000fea0003800000 */
[----:B------:R-:W-:Y:S01]  /*2240*/  STG.E desc[UR8][R22.64+0x980], R2 ;  /* 0x0009800216007986 */ /* 0x000fe2000c101908 */
[----:B------:R-:W-:Y:S05]  /*2250*/  EXIT ;  /* 0x000000000000794d */ /* 0x000fea0003800000 */
.L_x_14:
[----:B------:R-:W-:Y:S01]  /*2260*/  IMAD.MOV.U32 R28, RZ, RZ, RZ ;  /* 0x000000ffff1c7224 */ /* 0x000fe200078e00ff */
[C---:B------:R-:W-:Y:S01]  /*2270*/  ISETP.GT.U32.AND P0, PT, R29.reuse, 0x1f, PT ;  /* 0x0000001f1d00780c */ /* 0x040fe20003f04070 */
[----:B------:R-:W-:Y:S05]  /*2280*/  WARPSYNC.ALL ;  /* 0x0000000000007948 */ /* 0x000fea0003800000 */
[----:B------:R-:W-:-:S05]  /*2290*/  IMAD.HI.U32 R6, R29, 0x15555556, R28 ;  /* 0x155555561d067827 */ /* 0x000fca00078e001c */
[----:B------:R-:W-:-:S05]  /*22a0*/  LEA R6, R6, UR6, 0x2 ;  /* 0x0000000606067c11 */ /* 0x000fca000f8e10ff */
[----:B------:R0:W-:Y:S01]  /*22b0*/  STS [R6+0x3410], R23 ;  /* 0x0034101706007388 */ /* 0x0001e20000000800 */
[----:B------:R-:W-:Y:S06]  /*22c0*/  BAR.SYNC.DEFER_BLOCKING 0x0 ;  /* 0x0000000000007b1d */ /* 0x000fec0000010000 */
[----:B------:R-:W-:Y:S05]  /*22d0*/  @P0 BRA `(.L_x_24) ;  /* 0x0000000000e00947 */ /* 0x000fea0003800000 */
[----:B------:R-:W-:Y:S01]  /*22e0*/  IMAD.MOV.U32 R3, RZ, RZ, 0x34 ;  /* 0x00000034ff037424 */ /* 0x000fe200078e00ff */
[----:B------:R-:W-:-:S03]  /*22f0*/  UMOV UR5, 0xffffffff ;  /* 0xffffffff00057882 */ /* 0x000fc60000000000 */
[----:B------:R-:W-:-:S05]  /*2300*/  IMAD R12, R29, R3, UR6 ;  /* 0x000000061d0c7e24 */ /* 0x000fca000f8e0203 */
[----:B------:R-:W-:Y:S04]  /*2310*/  LDS R13, [R12+0x3410] ;  /* 0x003410000c0d7984 */ /* 0x000fe80000000800 */
[----:B------:R-:W-:Y:S04]  /*2320*/  LDS R26, [R12+0x3414] ;  /* 0x003414000c1a7984 */ /* 0x000fe80000000800 */
[----:B------:R-:W1:Y:S04]  /*2330*/  LDS R11, [R12+0x3418] ;  /* 0x003418000c0b7984 */ /* 0x000e680000000800 */
[----:B------:R-:W-:Y:S04]  /*2340*/  LDS R10, [R12+0x341c] ;  /* 0x00341c000c0a7984 */ /* 0x000fe80000000800 */
[----:B------:R-:W2:Y:S04]  /*2350*/  LDS R9, [R12+0x3420] ;  /* 0x003420000c097984 */ /* 0x000ea80000000800 */
[----:B------:R-:W-:Y:S04]  /*2360*/  LDS R8, [R12+0x3424] ;  /* 0x003424000c087984 */ /* 0x000fe80000000800 */
[----:B------:R-:W3:Y:S04]  /*2370*/  LDS R7, [R12+0x3428] ;  /* 0x003428000c077984 */ /* 0x000ee80000000800 */
[----:B------:R-:W-:Y:S04]  /*2380*/  LDS R5, [R12+0x342c] ;  /* 0x00342c000c057984 */ /* 0x000fe80000000800 */
[----:B------:R-:W4:Y:S04]  /*2390*/  LDS R4, [R12+0x3430] ;  /* 0x003430000c047984 */ /* 0x000f280000000800 */
[----:B------:R-:W-:Y:S04]  /*23a0*/  LDS R3, [R12+0x3434] ;  /* 0x003434000c037984 */ /* 0x000fe80000000800 */
[----:B------:R-:W5:Y:S04]  /*23b0*/  LDS R0, [R12+0x3438] ;  /* 0x003438000c007984 */ /* 0x000f680000000800 */
[----:B------:R-:W0:Y:S01]  /*23c0*/  LDS R27, [R12+0x343c] ;  /* 0x00343c000c1b7984 */ /* 0x000e220000000800 */
[----:B-1----:R-:W-:-:S04]  /*23d0*/  IADD3 R19, PT, PT, R11, R26, R13 ;  /* 0x0000001a0b137210 */ /* 0x002fc80007ffe00d */
[----:B--2---:R-:W-:-:S04]  /*23e0*/  IADD3 R19, PT, PT, R9, R19, R10 ;  /* 0x0000001309137210 */ /* 0x004fc80007ffe00a */
[----:B---3--:R-:W-:-:S04]  /*23f0*/  IADD3 R19, PT, PT, R7, R19, R8 ;  /* 0x0000001307137210 */ /* 0x008fc80007ffe008 */
[----:B----4-:R-:W-:-:S04]  /*2400*/  IADD3 R19, PT, PT, R4, R19, R5 ;  /* 0x0000001304137210 */ /* 0x010fc80007ffe005 */
[----:B-----5:R-:W-:-:S05]  /*2410*/  IADD3 R50, PT, PT, R0, R19, R3 ;  /* 0x0000001300327210 */ /* 0x020fca0007ffe003 */
[----:B0-----:R-:W-:Y:S01]  /*2420*/  IMAD.IADD R27, R27, 0x1, R50 ;  /* 0x000000011b1b7824 */ /* 0x001fe200078e0232 */
[----:B------:R-:W-:Y:S06]  /*2430*/  BRA.DIV UR5, `(.L_x_25) ;  /* 0x0000005e05e87947 */ /* 0x000fec000b800000 */
[----:B------:R-:W0:Y:S02]  /*2440*/  SHFL.UP P0, R52, R27, 0x1, RZ ;  /* 0x042000001b347989 */ /* 0x000e2400000000ff */
[----:B0-----:R-:W-:-:S05]  /*2450*/  @P0 IMAD.IADD R52, R27, 0x1, R52 ;  /* 0x000000011b340824 */ /* 0x001fca00078e0234 */
[----:B------:R-:W0:Y:S02]  /*2460*/  SHFL.UP P0, R51, R52, 0x2, RZ ;  /* 0x0440000034337989 */ /* 0x000e2400000000ff */
[----:B0-----:R-:W-:-:S05]  /*2470*/  @P0 IMAD.IADD R51, R52, 0x1, R51 ;  /* 0x0000000134330824 */ /* 0x001fca00078e0233 */
[----:B------:R-:W0:Y:S02]  /*2480*/  SHFL.UP P0, R52, R51, 0x4, RZ ;  /* 0x0480000033347989 */ /* 0x000e2400000000ff */
[----:B0-----:R-:W-:-:S05]  /*2490*/  @P0 IMAD.IADD R52, R51, 0x1, R52 ;  /* 0x0000000133340824 */ /* 0x001fca00078e0234 */
[----:B------:R-:W0:Y:S02]  /*24a0*/  SHFL.UP P0, R53, R52, 0x8, RZ ;  /* 0x0500000034357989 */ /* 0x000e2400000000ff */
[----:B0-----:R-:W-:-:S05]  /*24b0*/  @P0 IMAD.IADD R53, R52, 0x1, R53 ;  /* 0x0000000134350824 */ /* 0x001fca00078e0235 */
[----:B------:R0:W1:Y:S02]  /*24c0*/  SHFL.UP P0, R51, R53, 0x10, RZ ;  /* 0x0600000035337989 */ /* 0x00006400000000ff */
.L_x_120:
[----:B-1----:R-:W-:-:S04]  /*24d0*/  @P0 IMAD.IADD R51, R53, 0x1, R51 ;  /* 0x0000000135330824 */ /* 0x002fc800078e0233 */
[----:B------:R-:W-:-:S04]  /*24e0*/  IMAD.IADD R27, R51, 0x1, -R27 ;  /* 0x00000001331b7824 */ /* 0x000fc800078e0a1b */
[----:B------:R-:W-:Y:S01]  /*24f0*/  IMAD.IADD R13, R13, 0x1, R27 ;  /* 0x000000010d0d7824 */ /* 0x000fe200078e021b */
[----:B------:R1:W-:Y:S03]  /*2500*/  STS [R12+0x3410], R27 ;  /* 0x0034101b0c007388 */ /* 0x0003e60000000800 */
        /* <DEDUP_REMOVED lines=19> */
[----:B------:R1:W-:Y:S04]  /*2640*/  STS [R12+0x3438], R3 ;  /* 0x003438030c007388 */ /* 0x0003e80000000800 */
[----:B------:R1:W-:Y:S02]  /*2650*/  STS [R12+0x343c], R19 ;  /* 0x00343c130c007388 */ /* 0x0003e40000000800 */
.L_x_24:
[----:B------:R-:W-:Y:S05]  /*2660*/  WARPSYNC.ALL ;  /* 0x0000000000007948 */ /* 0x000fea0003800000 */
[----:B------:R-:W-:Y:S01]  /*2670*/  BAR.SYNC.DEFER_BLOCKING 0x0 ;  /* 0x0000000000007b1d */ /* 0x000fe20000010000 */
[----:B------:R-:W-:Y:S02]  /*2680*/  ISETP.NE.AND P0, PT, R24, RZ, PT ;  /* 0x000000ff1800720c */ /* 0x000fe40003f05270 */
[----:B------:R-:W-:-:S03]  /*2690*/  LOP3.LUT R0, R21, 0x80000000, RZ, 0x3c, !PT ;  /* 0x8000000015007812 */ /* 0x000fc600078e3cff */
[----:B------:R-:W-:Y:S01]  /*26a0*/  BSSY.RECONVERGENT B0, `(.L_x_26) ;  /* 0x0000029000007945 */ /* 0x000fe20003800200 */
[----:B------:R-:W-:-:S04]  /*26b0*/  SHF.R.U32.HI R0, RZ, UR11, R0 ;  /* 0x0000000bff007c19 */ /* 0x000fc80008011600 */
[----:B------:R-:W-:Y:S01]  /*26c0*/  LOP3.LUT R0, R0, UR4, RZ, 0x30, !PT ;  /* 0x0000000400007c12 */ /* 0x000fe2000f8e30ff */
[----:B0-----:R-:W0:Y:S02]  /*26d0*/  LDS R6, [R6+0x3410] ;  /* 0x0034100006067984 */ /* 0x001e240000000800 */
[----:B------:R-:W-:Y:S05]  /*26e0*/  @P0 BRA `(.L_x_27) ;  /* 0x0000000000900947 */ /* 0x000fea0003800000 */
[----:B-1----:R-:W0:Y:S04]  /*26f0*/  LDS R13, [R22] ;  /* 0x00000000160d7984 */ /* 0x002e280000000800 */
[----:B------:R-:W1:Y:S04]  /*2700*/  LDS R19, [R22+0x400] ;  /* 0x0004000016137984 */ /* 0x000e680000000800 */
[----:B------:R-:W2:Y:S04]  /*2710*/  LDS R27, [R22+0x800] ;  /* 0x00080000161b7984 */ /* 0x000ea80000000800 */
[----:B------:R-:W3:Y:S04]  /*2720*/  LDS R49, [R22+0xc00] ;  /* 0x000c000016317984 */ /* 0x000ee80000000800 */
[----:B------:R-:W4:Y:S04]  /*2730*/  LDS R51, [R22+0x1000] ;  /* 0x0010000016337984 */ /* 0x000f280000000800 */
[----:B------:R-:W5:Y:S04]  /*2740*/  LDS R53, [R22+0x1400] ;  /* 0x0014000016357984 */ /* 0x000f680000000800 */
[----:B------:R-:W5:Y:S04]  /*2750*/  LDS R4, [R22+0x1800] ;  /* 0x0018000016047984 */ /* 0x000f680000000800 */
[----:B------:R-:W5:Y:S04]  /*2760*/  LDS R11, [R22+0x1c00] ;  /* 0x001c0000160b7984 */ /* 0x000f680000000800 */
[----:B------:R-:W5:Y:S04]  /*2770*/  LDS R3, [R22+0x2000] ;  /* 0x0020000016037984 */ /* 0x000f680000000800 */
[----:B------:R-:W5:Y:S04]  /*2780*/  LDS R9, [R22+0x2400] ;  /* 0x0024000016097984 */ /* 0x000f680000000800 */
[----:B------:R-:W5:Y:S01]  /*2790*/  LDS R7, [R22+0x2800] ;  /* 0x0028000016077984 */ /* 0x000f620000000800 */
[----:B0-----:R-:W-:-:S03]  /*27a0*/  IMAD.IADD R13, R6, 0x1, R13 ;  /* 0x00000001060d7824 */ /* 0x001fc600078e020d */
[----:B------:R-:W0:Y:S01]  /*27b0*/  LDS R5, [R22+0x2c00] ;  /* 0x002c000016057984 */ /* 0x000e220000000800 */
[C---:B-1----:R-:W-:Y:S02]  /*27c0*/  IMAD.IADD R19, R6.reuse, 0x1, R19 ;  /* 0x0000000106137824 */ /* 0x042fe400078e0213 */
[C---:B--2---:R-:W-:Y:S01]  /*27d0*/  IMAD.IADD R27, R6.reuse, 0x1, R27 ;  /* 0x00000001061b7824 */ /* 0x044fe200078e021b */
[----:B------:R2:W-:Y:S01]  /*27e0*/  STS [R22], R13 ;  /* 0x0000000d16007388 */ /* 0x0005e20000000800 */
[----:B---3--:R-:W-:-:S03]  /*27f0*/  IMAD.IADD R49, R6, 0x1, R49 ;  /* 0x0000000106317824 */ /* 0x008fc600078e0231 */
[----:B------:R2:W-:Y:S01]  /*2800*/  STS [R22+0x400], R19 ;  /* 0x0004001316007388 */ /* 0x0005e20000000800 */
[----:B----4-:R-:W-:-:S03]  /*2810*/  IMAD.IADD R51, R6, 0x1, R51 ;  /* 0x0000000106337824 */ /* 0x010fc600078e0233 */
[----:B------:R2:W-:Y:S01]  /*2820*/  STS [R22+0x800], R27 ;  /* 0x0008001b16007388 */ /* 0x0005e20000000800 */
[----:B-----5:R-:W-:-:S03]  /*2830*/  IMAD.IADD R53, R6, 0x1, R53 ;  /* 0x0000000106357824 */ /* 0x020fc600078e0235 */
[----:B------:R2:W-:Y:S01]  /*2840*/  STS [R22+0xc00], R49 ;  /* 0x000c003116007388 */ /* 0x0005e20000000800 */
[----:B------:R-:W-:-:S03]  /*2850*/  IMAD.IADD R4, R6, 0x1, R4 ;  /* 0x0000000106047824 */ /* 0x000fc600078e0204 */
        /* <DEDUP_REMOVED lines=9> */
[----:B0-----:R-:W-:-:S03]  /*28f0*/  IMAD.IADD R5, R6, 0x1, R5 ;  /* 0x0000000106057824 */ /* 0x001fc600078e0205 */
[----:B------:R2:W-:Y:S04]  /*2900*/  STS [R22+0x2400], R9 ;  /* 0x0024000916007388 */ /* 0x0005e80000000800 */
[----:B------:R2:W-:Y:S04]  /*2910*/  STS [R22+0x2800], R7 ;  /* 0x0028000716007388 */ /* 0x0005e80000000800 */
[----:B------:R2:W-:Y:S02]  /*2920*/  STS [R22+0x2c00], R5 ;  /* 0x002c000516007388 */ /* 0x0005e40000000800 */
.L_x_27:
[----:B------:R-:W-:Y:S05]  /*2930*/  BSYNC.RECONVERGENT B0 ;  /* 0x0000000000007941 */ /* 0x000fea0003800200 */
.L_x_26:
[----:B------:R-:W-:Y:S01]  /*2940*/  BAR.SYNC.DEFER_BLOCKING 0x0 ;  /* 0x0000000000007b1d */ /* 0x000fe20000010000 */
[----:B------:R-:W-:Y:S01]  /*2950*/  R2P PR, R0, 0x7f ;  /* 0x0000007f00007804 */ /* 0x000fe20000000000 */
[----:B-12---:R-:W-:-:S04]  /*2960*/  IMAD.MOV.U32 R27, RZ, RZ, RZ ;  /* 0x000000ffff1b7224 */ /* 0x006fc800078e00ff */
[----:B------:R-:W-:Y:S01]  /*2970*/  BSSY.RECONVERGENT B0, `(.L_x_28) ;  /* 0x0000027000007945 */ /* 0x000fe20003800200 */
[----:B------:R-:W1:Y:S07]  /*2980*/  S2R R51, SR_LEMASK ;  /* 0x0000000000337919 */ /* 0x000e6e0000003a00 */
[----:B------:R-:W-:Y:S02]  /*2990*/  VOTE.ANY R3, PT, P0 ;  /* 0x0000000000037806 */ /* 0x000fe400000e0100 */
[----:B------:R-:W-:-:S02]  /*29a0*/  VOTE.ANY R4, PT, P1 ;  /* 0x0000000000047806 */ /* 0x000fc400008e0100 */
[----:B------:R-:W-:Y:S02]  /*29b0*/  @!P0 LOP3.LUT R3, RZ, R3, RZ, 0x33, !PT ;  /* 0x00000003ff038212 */ /* 0x000fe400078e33ff */
[----:B------:R-:W-:Y:S02]  /*29c0*/  VOTE.ANY R8, PT, P2 ;  /* 0x0000000000087806 */ /* 0x000fe400010e0100 */
[----:B------:R-:W-:Y:S02]  /*29d0*/  @!P1 LOP3.LUT R4, RZ, R4, RZ, 0x33, !PT ;  /* 0x00000004ff049212 */ /* 0x000fe400078e33ff */
[----:B------:R-:W-:Y:S02]  /*29e0*/  VOTE.ANY R10, PT, P3 ;  /* 0x00000000000a7806 */ /* 0x000fe400018e0100 */
[----:B------:R-:W-:Y:S02]  /*29f0*/  @!P2 LOP3.LUT R8, RZ, R8, RZ, 0x33, !PT ;  /* 0x00000008ff08a212 */ /* 0x000fe400078e33ff */
[----:B------:R-:W-:-:S02]  /*2a00*/  LOP3.LUT R3, R4, R3, RZ, 0xc0, !PT ;  /* 0x0000000304037212 */ /* 0x000fc400078ec0ff */
[----:B------:R-:W-:Y:S02]  /*2a10*/  @!P3 LOP3.LUT R10, RZ, R10, RZ, 0x33, !PT ;  /* 0x0000000aff0ab212 */ /* 0x000fe400078e33ff */
[----:B------:R-:W-:Y:S02]  /*2a20*/  LOP3.LUT R3, R8, R3, RZ, 0xc0, !PT ;  /* 0x0000000308037212 */ /* 0x000fe400078ec0ff */
[----:B------:R-:W-:Y:S02]  /*2a30*/  VOTE.ANY R4, PT, P4 ;  /* 0x0000000000047806 */ /* 0x000fe400020e0100 */
[----:B------:R-:W-:Y:S02]  /*2a40*/  LOP3.LUT P0, RZ, R0, 0x80, RZ, 0xc0, !PT ;  /* 0x0000008000ff7812 */ /* 0x000fe4000780c0ff */
[----:B------:R-:W-:Y:S02]  /*2a50*/  LOP3.LUT R3, R10, R3, RZ, 0xc0, !PT ;  /* 0x000000030a037212 */ /* 0x000fe400078ec0ff */
[----:B------:R-:W-:-:S02]  /*2a60*/  VOTE.ANY R8, PT, P5 ;  /* 0x0000000000087806 */ /* 0x000fc400028e0100 */
[----:B------:R-:W-:Y:S02]  /*2a70*/  @!P4 LOP3.LUT R4, RZ, R4, RZ, 0x33, !PT ;  /* 0x00000004ff04c212 */ /* 0x000fe400078e33ff */
[----:B------:R-:W-:Y:S02]  /*2a80*/  @!P5 LOP3.LUT R8, RZ, R8, RZ, 0x33, !PT ;  /* 0x00000008ff08d212 */ /* 0x000fe400078e33ff */
[----:B------:R-:W-:Y:S02]  /*2a90*/  LOP3.LUT R3, R4, R3, RZ, 0xc0, !PT ;  /* 0x0000000304037212 */ /* 0x000fe400078ec0ff */
[----:B------:R-:W-:Y:S02]  /*2aa0*/  VOTE.ANY R4, PT, P6 ;  /* 0x0000000000047806 */ /* 0x000fe400030e0100 */
[----:B------:R-:W-:Y:S02]  /*2ab0*/  LOP3.LUT R3, R8, R3, RZ, 0xc0, !PT ;  /* 0x0000000308037212 */ /* 0x000fe400078ec0ff */
[----:B------:R-:W-:-:S02]  /*2ac0*/  VOTE.ANY R8, PT, P0 ;  /* 0x0000000000087806 */ /* 0x000fc400000e0100 */
[----:B------:R-:W-:Y:S02]  /*2ad0*/  @!P6 LOP3.LUT R4, RZ, R4, RZ, 0x33, !PT ;  /* 0x00000004ff04e212 */ /* 0x000fe400078e33ff */
[----:B------:R-:W-:Y:S02]  /*2ae0*/  @!P0 LOP3.LUT R8, RZ, R8, RZ, 0x33, !PT ;  /* 0x00000008ff088212 */ /* 0x000fe400078e33ff */
[----:B------:R-:W-:-:S04]  /*2af0*/  LOP3.LUT R3, R4, R3, RZ, 0xc0, !PT ;  /* 0x0000000304037212 */ /* 0x000fc800078ec0ff */
[----:B------:R-:W-:Y:S01]  /*2b00*/  LOP3.LUT R4, R8, R3, RZ, 0xc0, !PT ;  /* 0x0000000308047212 */ /* 0x000fe200078ec0ff */
[----:B------:R-:W-:Y:S01]  /*2b10*/  IMAD.SHL.U32 R3, R29, 0x20, RZ ;  /* 0x000000201d037824 */ /* 0x000fe200078e00ff */
[----:B------:R-:W-:Y:S02]  /*2b20*/  LOP3.LUT R8, R20, 0x80000000, RZ, 0x3c, !PT ;  /* 0x8000000014087812 */ /* 0x000fe400078e3cff */
[----:B------:R-:W2:Y:S01]  /*2b30*/  FLO.U32 R10, R4 ;  /* 0x00000004000a7300 */ /* 0x000ea200000e0000 */
[----:B-1----:R-:W-:Y:S02]  /*2b40*/  LOP3.LUT R26, R51, R4, RZ, 0xc0, !PT ;  /* 0x00000004331a7212 */ /* 0x002fe400078ec0ff */
[----:B------:R-:W-:Y:S02]  /*2b50*/  LOP3.LUT R3, R3, 0x7c00, RZ, 0xc0, !PT ;  /* 0x00007c0003037812 */ /* 0x000fe400078ec0ff */
[----:B------:R-:W-:-:S03]  /*2b60*/  SHF.R.U32.HI R8, RZ, UR11, R8 ;  /* 0x0000000bff087c19 */ /* 0x000fc60008011608 */
[----:B------:R-:W1:Y:S01]  /*2b70*/  POPC R26, R26 ;  /* 0x0000001a001a7309 */ /* 0x000e620000000000 */
[----:B------:R-:W-:Y:S01]  /*2b80*/  VIADD R5, R3, UR6 ;  /* 0x0000000603057c36 */ /* 0x000fe20008000000 */
[----:B------:R-:W-:Y:S02]  /*2b90*/  LOP3.LUT R8, R8, UR4, RZ, 0x30, !PT ;  /* 0x0000000408087c12 */ /* 0x000fe4000f8e30ff */
[----:B--2---:R-:W-:-:S13]  /*2ba0*/  ISETP.NE.AND P0, PT, R47, R10, PT ;  /* 0x0000000a2f00720c */ /* 0x004fda0003f05270 */
[----:B-1----:R-:W-:Y:S05]  /*2bb0*/  @P0 BRA `(.L_x_29) ;  /* 0x0000000000080947 */ /* 0x002fea0003800000 */
[----:B------:R-:W-:-:S06]  /*2bc0*/  IMAD R27, R0, 0x4, R5 ;  /* 0x00000004001b7824 */ /* 0x000fcc00078e0205 */
[----:B------:R1:W2:Y:S02]  /*2bd0*/  ATOMS.ADD R27, [R27], R26 ;  /* 0x0000001a1b1b738c */ /* 0x0002a40000000000 */
.L_x_29:
[----:B------:R-:W-:Y:S05]  /*2be0*/  BSYNC.RECONVERGENT B0 ;  /* 0x0000000000007941 */ /* 0x000fea0003800200 */
.L_x_28:
[----:B------:R-:W-:Y:S01]  /*2bf0*/  R2P PR, R8, 0x7f ;  /* 0x0000007f08007804 */ /* 0x000fe20000000000 */
[----:B--2---:R2:W3:Y:S01]  /*2c00*/  SHFL.IDX PT, R27, R27, R10, 0x1f ;  /* 0x00001f0a1b1b7589 */ /* 0x0044e200000e0000 */
[----:B------:R-:W-:Y:S01]  /*2c10*/  SHF.R.U32.HI R12, RZ, UR11, R33 ;  /* 0x0000000bff0c7c19 */ /* 0x000fe20008011621 */
[----:B------:R-:W-:Y:S03]  /*2c20*/  BSSY.RECONVERGENT B0, `(.L_x_30) ;  /* 0x0000022000007945 */ /* 0x000fe60003800200 */
[----:B------:R-:W-:-:S07]  /*2c30*/  LOP3.LUT R12, R12, UR4, RZ, 0x30, !PT ;  /* 0x000000040c0c7c12 */ /* 0x000fce000f8e30ff */
[----:B------:R-:W-:Y:S02]  /*2c40*/  VOTE.ANY R0, PT, P0 ;  /* 0x0000000000007806 */ /* 0x000fe400000e0100 */
[----:B------:R-:W-:Y:S02]  /*2c50*/  VOTE.ANY R3, PT, P1 ;  /* 0x0000000000037806 */ /* 0x000fe400008e0100 */
[----:B------:R-:W-:Y:S02]  /*2c60*/  @!P0 LOP3.LUT R0, RZ, R0, RZ, 0x33, !PT ;  /* 0x00000000ff008212 */ /* 0x000fe400078e33ff */
[----:B------:R-:W-:Y:S02]  /*2c70*/  VOTE.ANY R7, PT, P2 ;  /* 0x0000000000077806 */ /* 0x000fe400010e0100 */
[----:B------:R-:W-:Y:S02]  /*2c80*/  @!P1 LOP3.LUT R3, RZ, R3, RZ, 0x33, !PT ;  /* 0x00000003ff039212 */ /* 0x000fe400078e33ff */
[----:B------:R-:W-:-:S02]  /*2c90*/  @!P2 LOP3.LUT R7, RZ, R7, RZ, 0x33, !PT ;  /* 0x00000007ff07a212 */ /* 0x000fc400078e33ff */
[----:B------:R-:W-:Y:S02]  /*2ca0*/  LOP3.LUT R0, R3, R0, RZ, 0xc0, !PT ;  /* 0x0000000003007212 */ /* 0x000fe400078ec0ff */
[----:B------:R-:W-:Y:S02]  /*2cb0*/  VOTE.ANY R3, PT, P3 ;  /* 0x0000000000037806 */ /* 0x000fe400018e0100 */
[----:B------:R-:W-:Y:S02]  /*2cc0*/  LOP3.LUT R0, R7, R0, RZ, 0xc0, !PT ;  /* 0x0000000007007212 */ /* 0x000fe400078ec0ff */
[----:B------:R-:W-:Y:S02]  /*2cd0*/  LOP3.LUT P0, RZ, R8, 0x80, RZ, 0xc0, !PT ;  /* 0x0000008008ff7812 */ /* 0x000fe4000780c0ff */
[----:B------:R-:W-:Y:S02]  /*2ce0*/  VOTE.ANY R7, PT, P4 ;  /* 0x0000000000077806 */ /* 0x000fe400020e0100 */
[----:B------:R-:W-:-:S02]  /*2cf0*/  @!P3 LOP3.LUT R3, RZ, R3, RZ, 0x33, !PT ;  /* 0x00000003ff03b212 */ /* 0x000fc400078e33ff */
[----:B------:R-:W-:Y:S02]  /*2d00*/  @!P4 LOP3.LUT R7, RZ, R7, RZ, 0x33, !PT ;  /* 0x00000007ff07c212 */ /* 0x000fe400078e33ff */
[----:B------:R-:W-:Y:S02]  /*2d10*/  LOP3.LUT R0, R3, R0, RZ, 0xc0, !PT ;  /* 0x0000000003007212 */ /* 0x000fe400078ec0ff */
[----:B------:R-:W-:Y:S02]  /*2d20*/  VOTE.ANY R3, PT, P5 ;  /* 0x0000000000037806 */ /* 0x000fe400028e0100 */
[----:B------:R-:W-:Y:S02]  /*2d30*/  LOP3.LUT R0, R7, R0, RZ, 0xc0, !PT ;  /* 0x0000000007007212 */ /* 0x000fe400078ec0ff */
[----:B------:R-:W-:Y:S02]  /*2d40*/  VOTE.ANY R7, PT, P6 ;  /* 0x0000000000077806 */ /* 0x000fe400030e0100 */
[----:B------:R-:W-:-:S02]  /*2d50*/  @!P5 LOP3.LUT R3, RZ, R3, RZ, 0x33, !PT ;  /* 0x00000003ff03d212 */ /* 0x000fc400078e33ff */
[----:B------:R-:W-:Y:S02]  /*2d60*/  VOTE.ANY R9, PT, P0 ;  /* 0x0000000000097806 */ /* 0x000fe400000e0100 */
[----:B------:R-:W-:Y:S02]  /*2d70*/  @!P6 LOP3.LUT R7, RZ, R7, RZ, 0x33, !PT ;  /* 0x00000007ff07e212 */ /* 0x000fe400078e33ff */
[----:B------:R-:W-:Y:S01]  /*2d80*/  LOP3.LUT R0, R3, R0, RZ, 0xc0, !PT ;  /* 0x0000000003007212 */ /* 0x000fe200078ec0ff */
[----:B------:R-:W-:Y:S01]  /*2d90*/  IMAD.MOV.U32 R3, RZ, RZ, RZ ;  /* 0x000000ffff037224 */ /* 0x000fe200078e00ff */
[----:B------:R-:W-:Y:S02]  /*2da0*/  @!P0 LOP3.LUT R9, RZ, R9, RZ, 0x33, !PT ;  /* 0x00000009ff098212 */ /* 0x000fe400078e33ff */
[----:B------:R-:W-:-:S04]  /*2db0*/  LOP3.LUT R0, R7, R0, RZ, 0xc0, !PT ;  /* 0x0000000007007212 */ /* 0x000fc800078ec0ff */
[----:B------:R-:W-:-:S04]  /*2dc0*/  LOP3.LUT R0, R9, R0, RZ, 0xc0, !PT ;  /* 0x0000000009007212 */ /* 0x000fc800078ec0ff */
[----:B------:R-:W4:Y:S01]  /*2dd0*/  FLO.U32 R50, R0 ;  /* 0x0000000000327300 */ /* 0x000f2200000e0000 */
[----:B------:R-:W-:-:S07]  /*2de0*/  LOP3.LUT R4, R51, R0, RZ, 0xc0, !PT ;  /* 0x0000000033047212 */ /* 0x000fce00078ec0ff */
[----:B------:R-:W0:Y:S01]  /*2df0*/  POPC R4, R4 ;  /* 0x0000000400047309 */ /* 0x000e220000000000 */
[----:B----4-:R-:W-:-:S13]  /*2e00*/  ISETP.NE.AND P0, PT, R47, R50, PT ;  /* 0x000000322f00720c */ /* 0x010fda0003f05270 */
[----:B0-23--:R-:W-:Y:S05]  /*2e10*/  @P0 BRA `(.L_x_31) ;  /* 0x0000000000080947 */ /* 0x00dfea0003800000 */
[----:B------:R-:W-:-:S06]  /*2e20*/  IMAD R3, R8, 0x4, R5 ;  /* 0x0000000408037824 */ /* 0x000fcc00078e0205 */
[----:B------:R0:W2:Y:S02]  /*2e30*/  ATOMS.ADD R3, [R3], R4 ;  /* 0x000000040303738c */ /* 0x0000a40000000000 */
.L_x_31:
[----:B------:R-:W-:Y:S05]  /*2e40*/  BSYNC.RECONVERGENT B0 ;  /* 0x0000000000007941 */ /* 0x000fea0003800200 */
.L_x_30:
[----:B------:R-:W-:Y:S01]  /*2e50*/  R2P PR, R12, 0x7f ;  /* 0x0000007f0c007804 */ /* 0x000fe20000000000 */
[----:B--2---:R2:W3:Y:S01]  /*2e60*/  SHFL.IDX PT, R3, R3, R50, 0x1f ;  /* 0x00001f3203037589 */ /* 0x0044e200000e0000 */
[----:B------:R-:W-:Y:S01]  /*2e70*/  LOP3.LUT R10, R18, 0x80000000, RZ, 0x3c, !PT ;  /* 0x80000000120a7812 */ /* 0x000fe200078e3cff */
[----:B------:R-:W-:Y:S03]  /*2e80*/  BSSY.RECONVERGENT B0, `(.L_x_32) ;  /* 0x0000023000007945 */ /* 0x000fe60003800200 */
[----:B------:R-:W-:-:S04]  /*2e90*/  SHF.R.U32.HI R10, RZ, UR11, R10 ;  /* 0x0000000bff0a7c19 */ /* 0x000fc8000801160a */
[----:B------:R-:W-:-:S03]  /*2ea0*/  LOP3.LUT R10, R10, UR4, RZ, 0x30, !PT ;  /* 0x000000040a0a7c12 */ /* 0x000fc6000f8e30ff */
        /* <DEDUP_REMOVED lines=20> */
[----:B------:R-:W-:Y:S02]  /*2ff0*/  LOP3.LUT R0, R7, R0, RZ, 0xc0, !PT ;  /* 0x0000000007007212 */ /* 0x000fe400078ec0ff */
[----:B------:R-:W-:Y:S02]  /*3000*/  @!P0 LOP3.LUT R11, RZ, R11, RZ, 0x33, !PT ;  /* 0x0000000bff0b8212 */ /* 0x000fe400078e33ff */
[----:B------:R-:W-:Y:S01]  /*3010*/  LOP3.LUT R0, R9, R0, RZ, 0xc0, !PT ;  /* 0x0000000009007212 */ /* 0x000fe200078ec0ff */
[----:B------:R-:W-:-:S03]  /*3020*/  IMAD.MOV.U32 R9, RZ, RZ, RZ ;  /* 0x000000ffff097224 */ /* 0x000fc600078e00ff */
        /* <DEDUP_REMOVED lines=8> */
.L_x_33:
[----:B------:R-:W-:Y:S05]  /*30b0*/  BSYNC.RECONVERGENT B0 ;  /* 0x0000000000007941 */ /* 0x000fea0003800200 */
.L_x_32:
[----:B------:R-:W-:Y:S01]  /*30c0*/  R2P PR, R10, 0x7f ;  /* 0x0000007f0a007804 */ /* 0x000fe20000000000 */
[----:B--2---:R2:W3:Y:S01]  /*30d0*/  SHFL.IDX PT, R8, R9, R8, 0x1f ;  /* 0x00001f0809087589 */ /* 0x0044e200000e0000 */
[----:B------:R-:W-:Y:S01]  /*30e0*/  SHF.R.U32.HI R48, RZ, UR11, R48 ;  /* 0x0000000bff307c19 */ /* 0x000fe20008011630 */
[----:B------:R-:W-:Y:S01]  /*30f0*/  BSSY.RECONVERGENT B0, `(.L_x_34) ;  /* 0x0000022000007945 */ /* 0x000fe20003800200 */
[----:B------:R-:W-:Y:S02]  /*3100*/  IMAD.MOV.U32 R11, RZ, RZ, RZ ;  /* 0x000000ffff0b7224 */ /* 0x000fe400078e00ff */
        /* <DEDUP_REMOVED lines=30> */
[----:B------:R-:W-:-:S05]  /*32f0*/  IMAD R10, R10, 0x4, R5 ;  /* 0x000000040a0a7824 */ /* 0x000fca00078e0205 */
[----:B------:R0:W2:Y:S02]  /*3300*/  ATOMS.ADD R11, [R10], R7 ;  /* 0x000000070a0b738c */ /* 0x0000a40000000000 */
.L_x_35:
[----:B------:R-:W-:Y:S05]  /*3310*/  BSYNC.RECONVERGENT B0 ;  /* 0x0000000000007941 */ /* 0x000fea0003800200 */
.L_x_34:
[----:B------:R-:W-:Y:S01]  /*3320*/  R2P PR, R48, 0x7f ;  /* 0x0000007f30007804 */ /* 0x000fe20000000000 */
[----:B------:R-:W-:Y:S01]  /*3330*/  BSSY.RECONVERGENT B0, `(.L_x_36) ;  /* 0x0000024000007945 */ /* 0x000fe20003800200 */
[----:B------:R-:W-:Y:S01]  /*3340*/  SHF.R.U32.HI R46, RZ, UR11, R46 ;  /* 0x0000000bff2e7c19 */ /* 0x000fe2000801162e */
[----:B------:R-:W-:-:S03]  /*3350*/  IMAD.MOV.U32 R13, RZ, RZ, RZ ;  /* 0x000000ffff0d7224 */ /* 0x000fc600078e00ff */
[----:B------:R-:W-:-:S07]  /*3360*/  LOP3.LUT R46, R46, UR4, RZ, 0x30, !PT ;  /* 0x000000042e2e7c12 */ /* 0x000fce000f8e30ff */
[----:B------:R-:W-:Y:S02]  /*3370*/  VOTE.ANY R9, PT, P0 ;  /* 0x0000000000097806 */ /* 0x000fe400000e0100 */
[----:B0-----:R-:W-:Y:S02]  /*3380*/  VOTE.ANY R10, PT, P1 ;  /* 0x00000000000a7806 */ /* 0x001fe400008e0100 */
[----:B------:R-:W-:Y:S02]  /*3390*/  @!P0 LOP3.LUT R9, RZ, R9, RZ, 0x33, !PT ;  /* 0x00000009ff098212 */ /* 0x000fe400078e33ff */
[----:B------:R-:W-:Y:S02]  /*33a0*/  @!P1 LOP3.LUT R10, RZ, R10, RZ, 0x33, !PT ;  /* 0x0000000aff0a9212 */ /* 0x000fe400078e33ff */
[----:B------:R-:W-:Y:S02]  /*33b0*/  VOTE.ANY R50, PT, P2 ;  /* 0x0000000000327806 */ /* 0x000fe400010e0100 */
[----:B------:R-:W-:-:S02]  /*33c0*/  LOP3.LUT R9, R10, R9, RZ, 0xc0, !PT ;  /* 0x000000090a097212 */ /* 0x000fc400078ec0ff */
[----:B------:R-:W-:Y:S02]  /*33d0*/  VOTE.ANY R10, PT, P3 ;  /* 0x00000000000a7806 */ /* 0x000fe400018e0100 */
[----:B------:R-:W-:Y:S02]  /*33e0*/  @!P2 LOP3.LUT R50, RZ, R50, RZ, 0x33, !PT ;  /* 0x00000032ff32a212 */ /* 0x000fe400078e33ff */
[----:B------:R-:W-:Y:S02]  /*33f0*/  @!P3 LOP3.LUT R10, RZ, R10, RZ, 0x33, !PT ;  /* 0x0000000aff0ab212 */ /* 0x000fe400078e33ff */
[----:B------:R-:W-:Y:S02]  /*3400*/  LOP3.LUT R9, R50, R9, RZ, 0xc0, !PT ;  /* 0x0000000932097212 */ /* 0x000fe400078ec0ff */
[----:B------:R-:W-:Y:S02]  /*3410*/  LOP3.LUT P0, RZ, R48, 0x80, RZ, 0xc0, !PT ;  /* 0x0000008030ff7812 */ /* 0x000fe4000780c0ff */
[----:B------:R-:W-:-:S02]  /*3420*/  VOTE.ANY R50, PT, P4 ;  /* 0x0000000000327806 */ /* 0x000fc400020e0100 */
[----:B------:R-:W-:Y:S02]  /*3430*/  LOP3.LUT R9, R10, R9, RZ, 0xc0, !PT ;  /* 0x000000090a097212 */ /* 0x000fe400078ec0ff */
[----:B------:R-:W-:Y:S02]  /*3440*/  VOTE.ANY R10, PT, P5 ;  /* 0x00000000000a7806 */ /* 0x000fe400028e0100 */
[----:B------:R-:W-:Y:S02]  /*3450*/  @!P4 LOP3.LUT R50, RZ, R50, RZ, 0x33, !PT ;  /* 0x00000032ff32c212 */ /* 0x000fe400078e33ff */
[----:B------:R-:W-:Y:S02]  /*3460*/  @!P5 LOP3.LUT R10, RZ, R10, RZ, 0x33, !PT ;  /* 0x0000000aff0ad212 */ /* 0x000fe400078e33ff */
[----:B------:R-:W-:Y:S02]  /*3470*/  LOP3.LUT R9, R50, R9, RZ, 0xc0, !PT ;  /* 0x0000000932097212 */ /* 0x000fe400078ec0ff */
[----:B------:R-:W-:-:S02]  /*3480*/  VOTE.ANY R50, PT, P6 ;  /* 0x0000000000327806 */ /* 0x000fc400030e0100 */
[----:B------:R-:W-:Y:S02]  /*3490*/  LOP3.LUT R9, R10, R9, RZ, 0xc0, !PT ;  /* 0x000000090a097212 */ /* 0x000fe400078ec0ff */
[----:B------:R-:W-:Y:S02]  /*34a0*/  VOTE.ANY R10, PT, P0 ;  /* 0x00000000000a7806 */ /* 0x000fe400000e0100 */
[----:B------:R-:W-:Y:S02]  /*34b0*/  @!P6 LOP3.LUT R50, RZ, R50, RZ, 0x33, !PT ;  /* 0x00000032ff32e212 */ /* 0x000fe400078e33ff */
[----:B------:R-:W-:Y:S02]  /*34c0*/  @!P0 LOP3.LUT R10, RZ, R10, RZ, 0x33, !PT ;  /* 0x0000000aff0a8212 */ /* 0x000fe400078e33ff */
[----:B------:R-:W-:-:S04]  /*34d0*/  LOP3.LUT R9, R50, R9, RZ, 0xc0, !PT ;  /* 0x0000000932097212 */ /* 0x000fc800078ec0ff */
[----:B------:R-:W-:Y:S02]  /*34e0*/  LOP3.LUT R19, R10, R9, RZ, 0xc0, !PT ;  /* 0x000000090a137212 */ /* 0x000fe400078ec0ff */
[----:B--2---:R0:W2:Y:S02]  /*34f0*/  SHFL.IDX PT, R10, R11, R12, 0x1f ;  /* 0x00001f0c0b0a7589 */ /* 0x0040a400000e0000 */
[----:B------:R-:W3:Y:S01]  /*3500*/  FLO.U32 R50, R19 ;  /* 0x0000001300327300 */ /* 0x000ee200000e0000 */
[----:B------:R-:W-:-:S07]  /*3510*/  LOP3.LUT R9, R51, R19, RZ, 0xc0, !PT ;  /* 0x0000001333097212 */ /* 0x000fce00078ec0ff */
[----:B------:R-:W4:Y:S01]  /*3520*/  POPC R9, R9 ;  /* 0x0000000900097309 */ /* 0x000f220000000000 */
[----:B---3--:R-:W-:-:S13]  /*3530*/  ISETP.NE.AND P0, PT, R47, R50, PT ;  /* 0x000000322f00720c */ /* 0x008fda0003f05270 */
[----:B0-2-4-:R-:W-:Y:S05]  /*3540*/  @P0 BRA `(.L_x_37) ;  /* 0x0000000000080947 */ /* 0x015fea0003800000 */
[----:B------:R-:W-:-:S05]  /*3550*/  IMAD R48, R48, 0x4, R5 ;  /* 0x0000000430307824 */ /* 0x000fca00078e0205 */
[----:B------:R0:W2:Y:S02]  /*3560*/  ATOMS.ADD R13, [R48], R9 ;  /* 0x00000009300d738c */ /* 0x0000a40000000000 */
.L_x_37:
[----:B------:R-:W-:Y:S05]  /*3570*/  BSYNC.RECONVERGENT B0 ;  /* 0x0000000000007941 */ /* 0x000fea0003800200 */
.L_x_36:
[----:B------:R-:W-:Y:S01]  /*3580*/  R2P PR, R46, 0x7f ;  /* 0x0000007f2e007804 */ /* 0x000fe20000000000 */
[----:B------:R-:W-:Y:S01]  /*3590*/  BSSY.RECONVERGENT B0, `(.L_x_38) ;  /* 0x0000024000007945 */ /* 0x000fe20003800200 */
[----:B------:R-:W-:Y:S01]  /*35a0*/  SHF.R.U32.HI R52, RZ, UR11, R45 ;  /* 0x0000000bff347c19 */ /* 0x000fe2000801162d */
[----:B------:R-:W-:-:S03]  /*35b0*/  IMAD.MOV.U32 R19, RZ, RZ, RZ ;  /* 0x000000ffff137224 */ /* 0x000fc600078e00ff */
[----:B------:R-:W-:-:S07]  /*35c0*/  LOP3.LUT R52, R52, UR4, RZ, 0x30, !PT ;  /* 0x0000000434347c12 */ /* 0x000fce000f8e30ff */
[----:B------:R-:W-:Y:S02]  /*35d0*/  VOTE.ANY R11, PT, P0 ;  /* 0x00000000000b7806 */ /* 0x000fe400000e0100 */
[----:B------:R-:W-:Y:S02]  /*35e0*/  VOTE.ANY R12, PT, P1 ;  /* 0x00000000000c7806 */ /* 0x000fe400008e0100 */
[----:B------:R-:W-:Y:S02]  /*35f0*/  @!P0 LOP3.LUT R11, RZ, R11, RZ, 0x33, !PT ;  /* 0x0000000bff0b8212 */ /* 0x000fe400078e33ff */
[----:B------:R-:W-:Y:S02]  /*3600*/  @!P1 LOP3.LUT R12, RZ, R12, RZ, 0x33, !PT ;  /* 0x0000000cff0c9212 */ /* 0x000fe400078e33ff */
[----:B0-----:R-:W-:Y:S02]  /*3610*/  VOTE.ANY R48, PT, P2 ;  /* 0x0000000000307806 */ /* 0x001fe400010e0100 */
[----:B------:R-:W-:-:S02]  /*3620*/  LOP3.LUT R11, R12, R11, RZ, 0xc0, !PT ;  /* 0x0000000b0c0b7212 */ /* 0x000fc400078ec0ff */
[----:B------:R-:W-:Y:S02]  /*3630*/  @!P2 LOP3.LUT R48, RZ, R48, RZ, 0x33, !PT ;  /* 0x00000030ff30a212 */ /* 0x000fe400078e33ff */
[----:B------:R-:W-:Y:S02]  /*3640*/  VOTE.ANY R12, PT, P3 ;  /* 0x00000000000c7806 */ /* 0x000fe400018e0100 */
[----:B------:R-:W-:Y:S02]  /*3650*/  LOP3.LUT R11, R48, R11, RZ, 0xc0, !PT ;  /* 0x0000000b300b7212 */ /* 0x000fe400078ec0ff */
[----:B------:R-:W-:Y:S02]  /*3660*/  @!P3 LOP3.LUT R12, RZ, R12, RZ, 0x33, !PT ;  /* 0x0000000cff0cb212 */ /* 0x000fe400078e33ff */
[----:B------:R-:W-:Y:S02]  /*3670*/  LOP3.LUT P0, RZ, R46, 0x80, RZ, 0xc0, !PT ;  /* 0x000000802eff7812 */ /* 0x000fe4000780c0ff */
[----:B------:R-:W-:-:S02]  /*3680*/  LOP3.LUT R11, R12, R11, RZ, 0xc0, !PT ;  /* 0x0000000b0c0b7212 */ /* 0x000fc400078ec0ff */
[----:B------:R-:W-:Y:S02]  /*3690*/  VOTE.ANY R12, PT, P4 ;  /* 0x00000000000c7806 */ /* 0x000fe400020e0100 */
[----:B------:R-:W-:Y:S02]  /*36a0*/  VOTE.ANY R48, PT, P5 ;  /* 0x0000000000307806 */ /* 0x000fe400028e0100 */
[----:B------:R-:W-:Y:S02]  /*36b0*/  @!P4 LOP3.LUT R12, RZ, R12, RZ, 0x33, !PT ;  /* 0x0000000cff0cc212 */ /* 0x000fe400078e33ff */
[----:B------:R-:W-:Y:S02]  /*36c0*/  @!P5 LOP3.LUT R48, RZ, R48, RZ, 0x33, !PT ;  /* 0x00000030ff30d212 */ /* 0x000fe400078e33ff */
[----:B------:R-:W-:Y:S02]  /*36d0*/  LOP3.LUT R11, R12, R11, RZ, 0xc0, !PT ;  /* 0x0000000b0c0b7212 */ /* 0x000fe400078ec0ff */
[----:B------:R-:W-:-:S02]  /*36e0*/  VOTE.ANY R12, PT, P6 ;  /* 0x00000000000c7806 */ /* 0x000fc400030e0100 */
[----:B------:R-:W-:Y:S02]  /*36f0*/  LOP3.LUT R11, R48, R11, RZ, 0xc0, !PT ;  /* 0x0000000b300b7212 */ /* 0x000fe400078ec0ff */
[----:B------:R-:W-:Y:S02]  /*3700*/  @!P6 LOP3.LUT R12, RZ, R12, RZ, 0x33, !PT ;  /* 0x0000000cff0ce212 */ /* 0x000fe400078e33ff */
[----:B------:R-:W-:Y:S02]  /*3710*/  VOTE.ANY R48, PT, P0 ;  /* 0x0000000000307806 */ /* 0x000fe400000e0100 */
[----:B------:R-:W-:Y:S02]  /*3720*/  LOP3.LUT R11, R12, R11, RZ, 0xc0, !PT ;  /* 0x0000000b0c0b7212 */ /* 0x000fe400078ec0ff */
[----:B------:R-:W-:Y:S01]  /*3730*/  @!P0 LOP3.LUT R48, RZ, R48, RZ, 0x33, !PT ;  /* 0x00000030ff308212 */ /* 0x000fe200078e33ff */
[----:B--2---:R0:W2:Y:S03]  /*3740*/  SHFL.IDX PT, R12, R13, R50, 0x1f ;  /* 0x00001f320d0c7589 */ /* 0x0040a600000e0000 */
[----:B------:R-:W-:-:S04]  /*3750*/  LOP3.LUT R49, R48, R11, RZ, 0xc0, !PT ;  /* 0x0000000b30317212 */ /* 0x000fc800078ec0ff */
[----:B------:R-:W3:Y:S01]  /*3760*/  FLO.U32 R48, R49 ;  /* 0x0000003100307300 */ /* 0x000ee200000e0000 */
[----:B------:R-:W-:-:S07]  /*3770*/  LOP3.LUT R11, R51, R49, RZ, 0xc0, !PT ;  /* 0x00000031330b7212 */ /* 0x000fce00078ec0ff */
[----:B------:R-:W4:Y:S01]  /*3780*/  POPC R11, R11 ;  /* 0x0000000b000b7309 */ /* 0x000f220000000000 */
[----:B---3--:R-:W-:-:S13]  /*3790*/  ISETP.NE.AND P0, PT, R47, R48, PT ;  /* 0x000000302f00720c */ /* 0x008fda0003f05270 */
[----:B0-2-4-:R-:W-:Y:S05]  /*37a0*/  @P0 BRA `(.L_x_39) ;  /* 0x0000000000080947 */ /* 0x015fea0003800000 */
[----:B------:R-:W-:-:S05]  /*37b0*/  IMAD R46, R46, 0x4, R5 ;  /* 0x000000042e2e7824 */ /* 0x000fca00078e0205 */
[----:B------:R0:W2:Y:S02]  /*37c0*/  ATOMS.ADD R19, [R46], R11 ;  /* 0x0000000b2e13738c */ /* 0x0000a40000000000 */
.L_x_39:
[----:B------:R-:W-:Y:S05]  /*37d0*/  BSYNC.RECONVERGENT B0 ;  /* 0x0000000000007941 */ /* 0x000fea0003800200 */
.L_x_38:
[----:B------:R-:W-:Y:S01]  /*37e0*/  R2P PR, R52, 0x7f ;  /* 0x0000007f34007804 */ /* 0x000fe20000000000 */
[----:B--2---:R2:W3:Y:S01]  /*37f0*/  SHFL.IDX PT, R48, R19, R48, 0x1f ;  /* 0x00001f3013307589 */ /* 0x0044e200000e0000 */
[----:B------:R-:W-:Y:S01]  /*3800*/  BSSY.RECONVERGENT B0, `(.L_x_40) ;  /* 0x0000023000007945 */ /* 0x000fe20003800200 */
[----:B------:R-:W-:-:S10]  /*3810*/  IMAD.MOV.U32 R49, RZ, RZ, RZ ;  /* 0x000000ffff317224 */ /* 0x000fd400078e00ff */
[----:B------:R-:W-:Y:S02]  /*3820*/  VOTE.ANY R13, PT, P0 ;  /* 0x00000000000d7806 */ /* 0x000fe400000e0100 */
[----:B0-----:R-:W-:Y:S02]  /*3830*/  VOTE.ANY R46, PT, P1 ;  /* 0x00000000002e7806 */ /* 0x001fe400008e0100 */
[----:B------:R-:W-:Y:S02]  /*3840*/  @!P0 LOP3.LUT R13, RZ, R13, RZ, 0x33, !PT ;  /* 0x0000000dff0d8212 */ /* 0x000fe400078e33ff */
[----:B------:R-:W-:Y:S02]  /*3850*/  @!P1 LOP3.LUT R46, RZ, R46, RZ, 0x33, !PT ;  /* 0x0000002eff2e9212 */ /* 0x000fe400078e33ff */
[----:B------:R-:W-:Y:S02]  /*3860*/  LOP3.LUT P0, RZ, R52, 0x80, RZ, 0xc0, !PT ;  /* 0x0000008034ff7812 */ /* 0x000fe4000780c0ff */
[----:B------:R-:W-:-:S02]  /*3870*/  LOP3.LUT R13, R46, R13, RZ, 0xc0, !PT ;  /* 0x0000000d2e0d7212 */ /* 0x000fc400078ec0ff */
[----:B------:R-:W-:-:S04]  /*3880*/  VOTE.ANY R46, PT, P2 ;  /* 0x00000000002e7806 */ /* 0x000fc800010e0100 */
[----:B------:R-:W-:-:S04]  /*3890*/  @!P2 LOP3.LUT R46, RZ, R46, RZ, 0x33, !PT ;  /* 0x0000002eff2ea212 */ /* 0x000fc800078e33ff */
[----:B------:R-:W-:Y:S02]  /*38a0*/  LOP3.LUT R13, R46, R13, RZ, 0xc0, !PT ;  /* 0x0000000d2e0d7212 */ /* 0x000fe400078ec0ff */
        /* <DEDUP_REMOVED lines=15> */
[----:B------:R-:W-:Y:S02]  /*39a0*/  SHF.R.U32.HI R13, RZ, UR11, R44 ;  /* 0x0000000bff0d7c19 */ /* 0x000fe4000801162c */
[----:B------:R-:W0:Y:S01]  /*39b0*/  FLO.U32 R45, R50 ;  /* 0x00000032002d7300 */ /* 0x000e2200000e0000 */
[----:B------:R-:W-:Y:S02]  /*39c0*/  LOP3.LUT R46, R51, R50, RZ, 0xc0, !PT ;  /* 0x00000032332e7212 */ /* 0x000fe400078ec0ff */
[----:B------:R-:W-:-:S05]  /*39d0*/  LOP3.LUT R13, R13, UR4, RZ, 0x30, !PT ;  /* 0x000000040d0d7c12 */ /* 0x000fca000f8e30ff */
[----:B------:R-:W4:Y:S01]  /*39e0*/  POPC R46, R46 ;  /* 0x0000002e002e7309 */ /* 0x000f220000000000 */
[----:B0-----:R-:W-:-:S13]  /*39f0*/  ISETP.NE.AND P0, PT, R47, R45, PT ;  /* 0x0000002d2f00720c */ /* 0x001fda0003f05270 */
[----:B--234-:R-:W-:Y:S05]  /*3a00*/  @P0 BRA `(.L_x_41) ;  /* 0x0000000000080947 */ /* 0x01cfea0003800000 */
[----:B------:R-:W-:-:S06]  /*3a10*/  IMAD R49, R52, 0x4, R5 ;  /* 0x0000000434317824 */ /* 0x000fcc00078e0205 */
[----:B------:R0:W2:Y:S02]  /*3a20*/  ATOMS.ADD R49, [R49], R46 ;  /* 0x0000002e3131738c */ /* 0x0000a40000000000 */
.L_x_41:
[----:B------:R-:W-:Y:S05]  /*3a30*/  BSYNC.RECONVERGENT B0 ;  /* 0x0000000000007941 */ /* 0x000fea0003800200 */
.L_x_40:
        /* <DEDUP_REMOVED lines=37> */
.L_x_43:
[----:B------:R-:W-:Y:S05]  /*3c90*/  BSYNC.RECONVERGENT B0 ;  /* 0x0000000000007941 */ /* 0x000fea0003800200 */
.L_x_42:
[----:B------:R-:W-:Y:S01]  /*3ca0*/  R2P PR, R52, 0x7f ;  /* 0x0000007f34007804 */ /* 0x000fe20000000000 */
[----:B------:R-:W-:Y:S01]  /*3cb0*/  IMAD.IADD R27, R26, 0x1, R27 ;  /* 0x000000011a1b7824 */ /* 0x000fe200078e021b */
[----:B------:R-:W-:Y:S01]  /*3cc0*/  BSSY.RECONVERGENT B0, `(.L_x_44) ;  /* 0x0000025000007945 */ /* 0x000fe20003800200 */
[----:B-12---:R1:W2:Y:S10]  /*3cd0*/  SHFL.IDX PT, R26, R50, R53, 0x1f ;  /* 0x00001f35321a7589 */ /* 0x0062b400000e0000 */
[----:B0-----:R-:W-:Y:S01]  /*3ce0*/  VOTE.ANY R13, PT, P0 ;  /* 0x00000000000d7806 */ /* 0x001fe200000e0100 */
[----:B-1----:R-:W0:Y:S01]  /*3cf0*/  S2R R53, SR_LEMASK ;  /* 0x0000000000357919 */ /* 0x002e220000003a00 */
[----:B------:R-:W-:Y:S01]  /*3d00*/  VOTE.ANY R19, PT, P1 ;  /* 0x0000000000137806 */ /* 0x000fe200008e0100 */
[----:B------:R-:W-:Y:S01]  /*3d10*/  IMAD.MOV.U32 R50, RZ, RZ, RZ ;  /* 0x000000ffff327224 */ /* 0x000fe200078e00ff */
[----:B------:R-:W-:-:S02]  /*3d20*/  @!P0 LOP3.LUT R13, RZ, R13, RZ, 0x33, !PT ;  /* 0x0000000dff0d8212 */ /* 0x000fc400078e33ff */
[----:B------:R-:W-:Y:S02]  /*3d30*/  @!P1 LOP3.LUT R19, RZ, R19, RZ, 0x33, !PT ;  /* 0x00000013ff139212 */ /* 0x000fe400078e33ff */
[----:B------:R-:W-:Y:S02]  /*3d40*/  LOP3.LUT P0, RZ, R52, 0x80, RZ, 0xc0, !PT ;  /* 0x0000008034ff7812 */ /* 0x000fe4000780c0ff */
[----:B------:R-:W-:Y:S02]  /*3d50*/  LOP3.LUT R13, R19, R13, RZ, 0xc0, !PT ;  /* 0x0000000d130d7212 */ /* 0x000fe400078ec0ff */
[----:B------:R-:W-:-:S04]  /*3d60*/  VOTE.ANY R19, PT, P2 ;  /* 0x0000000000137806 */ /* 0x000fc800010e0100 */
[----:B------:R-:W-:-:S04]  /*3d70*/  @!P2 LOP3.LUT R19, RZ, R19, RZ, 0x33, !PT ;  /* 0x00000013ff13a212 */ /* 0x000fc800078e33ff */
[----:B------:R-:W-:Y:S02]  /*3d80*/  LOP3.LUT R13, R19, R13, RZ, 0xc0, !PT ;  /* 0x0000000d130d7212 */ /* 0x000fe400078ec0ff */
[----:B------:R-:W-:Y:S02]  /*3d90*/  VOTE.ANY R19, PT, P3 ;  /* 0x0000000000137806 */ /* 0x000fe400018e0100 */
[----:B------:R-:W-:Y:S02]  /*3da0*/  VOTE.ANY R51, PT, P0 ;  /* 0x0000000000337806 */ /* 0x000fe400000e0100 */
[----:B------:R-:W-:Y:S02]  /*3db0*/  @!P3 LOP3.LUT R19, RZ, R19, RZ, 0x33, !PT ;  /* 0x00000013ff13b212 */ /* 0x000fe400078e33ff */
[----:B------:R-:W-:Y:S02]  /*3dc0*/  @!P0 LOP3.LUT R51, RZ, R51, RZ, 0x33, !PT ;  /* 0x00000033ff338212 */ /* 0x000fe400078e33ff */
        /* <DEDUP_REMOVED lines=11> */
[----:B------:R-:W-:Y:S02]  /*3e80*/  LOP3.LUT R51, R51, R13, RZ, 0xc0, !PT ;  /* 0x0000000d33337212 */ /* 0x000fe400078ec0ff */
[----:B------:R-:W-:Y:S02]  /*3e90*/  LOP3.LUT R19, R19, UR4, RZ, 0x30, !PT ;  /* 0x0000000413137c12 */ /* 0x000fe4000f8e30ff */
[----:B------:R-:W1:Y:S01]  /*3ea0*/  FLO.U32 R49, R51 ;  /* 0x0000003300317300 */ /* 0x000e6200000e0000 */
[----:B0-----:R-:W-:-:S07]  /*3eb0*/  LOP3.LUT R13, R53, R51, RZ, 0xc0, !PT ;  /* 0x00000033350d7212 */ /* 0x001fce00078ec0ff */
[----:B------:R-:W0:Y:S01]  /*3ec0*/  POPC R13, R13 ;  /* 0x0000000d000d7309 */ /* 0x000e220000000000 */
[----:B-1----:R-:W-:-:S13]  /*3ed0*/  ISETP.NE.AND P0, PT, R47, R49, PT ;  /* 0x000000312f00720c */ /* 0x002fda0003f05270 */
[----:B0-2---:R-:W-:Y:S05]  /*3ee0*/  @P0 BRA `(.L_x_45) ;  /* 0x0000000000080947 */ /* 0x005fea0003800000 */
[----:B------:R-:W-:-:S06]  /*3ef0*/  IMAD R50, R52, 0x4, R5 ;  /* 0x0000000434327824 */ /* 0x000fcc00078e0205 */
[----:B------:R0:W1:Y:S02]  /*3f00*/  ATOMS.ADD R50, [R50], R13 ;  /* 0x0000000d3232738c */ /* 0x0000640000000000 */
.L_x_45:
[----:B------:R-:W-:Y:S05]  /*3f10*/  BSYNC.RECONVERGENT B0 ;  /* 0x0000000000007941 */ /* 0x000fea0003800200 */
.L_x_44:
[----:B------:R-:W-:Y:S01]  /*3f20*/  R2P PR, R19, 0x7f ;  /* 0x0000007f13007804 */ /* 0x000fe20000000000 */
[----:B------:R-:W-:Y:S01]  /*3f30*/  IMAD.IADD R4, R4, 0x1, R3 ;  /* 0x0000000104047824 */ /* 0x000fe200078e0203 */
[----:B------:R-:W-:Y:S01]  /*3f40*/  BSSY.RECONVERGENT B0, `(.L_x_46) ;  /* 0x0000025000007945 */ /* 0x000fe20003800200 */
[----:B------:R-:W-:Y:S01]  /*3f50*/  IMAD.IADD R8, R0, 0x1, R8 ;  /* 0x0000000100087824 */ /* 0x000fe200078e0208 */
[----:B------:R-:W-:-:S09]  /*3f60*/  SHF.R.U32.HI R0, RZ, UR11, R41 ;  /* 0x0000000bff007c19 */ /* 0x000fd20008011629 */
        /* <DEDUP_REMOVED lines=23> */
[----:B-1----:R1:W2:Y:S02]  /*40e0*/  SHFL.IDX PT, R51, R50, R49, 0x1f ;  /* 0x00001f3132337589 */ /* 0x0022a400000e0000 */
[----:B------:R-:W-:-:S04]  /*40f0*/  LOP3.LUT R52, R3, R52, RZ, 0xc0, !PT ;  /* 0x0000003403347212 */ /* 0x000fc800078ec0ff */
[----:B------:R-:W3:Y:S01]  /*4100*/  FLO.U32 R3, R52 ;  /* 0x0000003400037300 */ /* 0x000ee200000e0000 */
[----:B------:R-:W-:Y:S02]  /*4110*/  LOP3.LUT R53, R53, R52, RZ, 0xc0, !PT ;  /* 0x0000003435357212 */ /* 0x000fe400078ec0ff */
[----:B-1----:R-:W-:Y:S01]  /*4120*/  LOP3.LUT R50, R0, UR4, RZ, 0x30, !PT ;  /* 0x0000000400327c12 */ /* 0x002fe2000f8e30ff */
[----:B------:R-:W-:-:S04]  /*4130*/  IMAD.MOV.U32 R0, RZ, RZ, RZ ;  /* 0x000000ffff007224 */ /* 0x000fc800078e00ff */
[----:B------:R1:W4:Y:S01]  /*4140*/  POPC R49, R53 ;  /* 0x0000003500317309 */ /* 0x0003220000000000 */
[----:B---3--:R-:W-:-:S13]  /*4150*/  ISETP.NE.AND P0, PT, R47, R3, PT ;  /* 0x000000032f00720c */ /* 0x008fda0003f05270 */
[----:B-12-4-:R-:W-:Y:S05]  /*4160*/  @P0 BRA `(.L_x_47) ;  /* 0x0000000000080947 */ /* 0x016fea0003800000 */
[----:B------:R-:W-:-:S06]  /*4170*/  IMAD R0, R19, 0x4, R5 ;  /* 0x0000000413007824 */ /* 0x000fcc00078e0205 */
[----:B------:R1:W2:Y:S02]  /*4180*/  ATOMS.ADD R0, [R0], R49 ;  /* 0x000000310000738c */ /* 0x0002a40000000000 */
.L_x_47:
[----:B------:R-:W-:Y:S05]  /*4190*/  BSYNC.RECONVERGENT B0 ;  /* 0x0000000000007941 */ /* 0x000fea0003800200 */
.L_x_46:
[----:B------:R-:W-:Y:S01]  /*41a0*/  R2P PR, R50, 0x7f ;  /* 0x0000007f32007804 */ /* 0x000fe20000000000 */
[----:B------:R-:W3:Y:S01]  /*41b0*/  S2R R53, SR_LEMASK ;  /* 0x0000000000357919 */ /* 0x000ee20000003a00 */
[----:B------:R-:W-:Y:S01]  /*41c0*/  IMAD.IADD R10, R7, 0x1, R10 ;  /* 0x00000001070a7824 */ /* 0x000fe200078e020a */
[----:B------:R-:W-:Y:S01]  /*41d0*/  BSSY.RECONVERGENT B0, `(.L_x_48) ;  /* 0x0000025000007945 */ /* 0x000fe20003800200 */
[----:B------:R-:W-:Y:S01]  /*41e0*/  IMAD.IADD R12, R9, 0x1, R12 ;  /* 0x00000001090c7824 */ /* 0x000fe200078e020c */
[----:B------:R-:W-:-:S04]  /*41f0*/  SHF.R.U32.HI R9, RZ, UR11, R40 ;  /* 0x0000000bff097c19 */ /* 0x000fc80008011628 */
[----:B------:R-:W-:-:S04]  /*4200*/  LOP3.LUT R9, R9, UR4, RZ, 0x30, !PT ;  /* 0x0000000409097c12 */ /* 0x000fc8000f8e30ff */
        /* <DEDUP_REMOVED lines=23> */
[----:B--2---:R2:W4:Y:S02]  /*4380*/  SHFL.IDX PT, R19, R0, R3, 0x1f ;  /* 0x00001f0300137589 */ /* 0x00452400000e0000 */
[----:B------:R-:W-:-:S04]  /*4390*/  LOP3.LUT R52, R7, R52, RZ, 0xc0, !PT ;  /* 0x0000003407347212 */ /* 0x000fc800078ec0ff */
[----:B------:R-:W5:Y:S01]  /*43a0*/  FLO.U32 R7, R52 ;  /* 0x0000003400077300 */ /* 0x000f6200000e0000 */
[----:B---3--:R-:W-:Y:S01]  /*43b0*/  LOP3.LUT R53, R53, R52, RZ, 0xc0, !PT ;  /* 0x0000003435357212 */ /* 0x008fe200078ec0ff */
[----:B--2---:R-:W-:-:S06]  /*43c0*/  IMAD.MOV.U32 R0, RZ, RZ, RZ ;  /* 0x000000ffff007224 */ /* 0x004fcc00078e00ff */
[----:B------:R2:W3:Y:S01]  /*43d0*/  POPC R3, R53 ;  /* 0x0000003500037309 */ /* 0x0004e20000000000 */
[----:B-----5:R-:W-:-:S13]  /*43e0*/  ISETP.NE.AND P0, PT, R47, R7, PT ;  /* 0x000000072f00720c */ /* 0x020fda0003f05270 */
[----:B--234-:R-:W-:Y:S05]  /*43f0*/  @P0 BRA `(.L_x_49) ;  /* 0x0000000000080947 */ /* 0x01cfea0003800000 */
[----:B------:R-:W-:-:S06]  /*4400*/  IMAD R0, R50, 0x4, R5 ;  /* 0x0000000432007824 */ /* 0x000fcc00078e0205 */
[----:B------:R2:W3:Y:S02]  /*4410*/  ATOMS.ADD R0, [R0], R3 ;  /* 0x000000030000738c */ /* 0x0004e40000000000 */
.L_x_49:
[----:B------:R-:W-:Y:S05]  /*4420*/  BSYNC.RECONVERGENT B0 ;  /* 0x0000000000007941 */ /* 0x000fea0003800200 */
.L_x_48:
[----:B------:R-:W-:Y:S01]  /*4430*/  R2P PR, R9, 0x7f ;  /* 0x0000007f09007804 */ /* 0x000fe20000000000 */
[----:B------:R-:W-:Y:S01]  /*4440*/  IMAD.IADD R48, R11, 0x1, R48 ;  /* 0x000000010b307824 */ /* 0x000fe200078e0230 */
[----:B------:R-:W4:Y:S01]  /*4450*/  S2R R53, SR_LEMASK ;  /* 0x0000000000357919 */ /* 0x000f220000003a00 */
[----:B------:R-:W-:Y:S01]  /*4460*/  IMAD.IADD R45, R46, 0x1, R45 ;  /* 0x000000012e2d7824 */ /* 0x000fe200078e022d */
[----:B------:R-:W-:Y:S01]  /*4470*/  SHF.R.U32.HI R46, RZ, UR11, R39 ;  /* 0x0000000bff2e7c19 */ /* 0x000fe20008011627 */
[----:B------:R-:W-:Y:S03]  /*4480*/  BSSY.RECONVERGENT B0, `(.L_x_50) ;  /* 0x0000023000007945 */ /* 0x000fe60003800200 */
[----:B------:R-:W-:-:S05]  /*4490*/  LOP3.LUT R46, R46, UR4, RZ, 0x30, !PT ;  /* 0x000000042e2e7c12 */ /* 0x000fca000f8e30ff */
        /* <DEDUP_REMOVED lines=23> */
[----:B---3--:R3:W0:Y:S02]  /*4610*/  SHFL.IDX PT, R50, R0, R7, 0x1f ;  /* 0x00001f0700327589 */ /* 0x00862400000e0000 */
[----:B------:R-:W-:-:S04]  /*4620*/  LOP3.LUT R52, R52, R11, RZ, 0xc0, !PT ;  /* 0x0000000b34347212 */ /* 0x000fc800078ec0ff */
[----:B------:R-:W5:Y:S01]  /*4630*/  FLO.U32 R11, R52 ;  /* 0x00000034000b7300 */ /* 0x000f6200000e0000 */
[----:B----4-:R-:W-:Y:S01]  /*4640*/  LOP3.LUT R53, R53, R52, RZ, 0xc0, !PT ;  /* 0x0000003435357212 */ /* 0x010fe200078ec0ff */
[----:B---3--:R-:W-:-:S06]  /*4650*/  IMAD.MOV.U32 R0, RZ, RZ, RZ ;  /* 0x000000ffff007224 */ /* 0x008fcc00078e00ff */
[----:B------:R3:W4:Y:S01]  /*4660*/  POPC R7, R53 ;  /* 0x0000003500077309 */ /* 0x0007220000000000 */
[----:B-----5:R-:W-:-:S13]  /*4670*/  ISETP.NE.AND P0, PT, R47, R11, PT ;  /* 0x0000000b2f00720c */ /* 0x020fda0003f05270 */
[----:B0--34-:R-:W-:Y:S05]  /*4680*/  @P0 BRA `(.L_x_51) ;  /* 0x0000000000080947 */ /* 0x019fea0003800000 */
[----:B------:R-:W-:-:S06]  /*4690*/  IMAD R0, R9, 0x4, R5 ;  /* 0x0000000409007824 */ /* 0x000fcc00078e0205 */
[----:B------:R0:W3:Y:S02]  /*46a0*/  ATOMS.ADD R0, [R0], R7 ;  /* 0x000000070000738c */ /* 0x0000e40000000000 */
.L_x_51:
[----:B------:R-:W-:Y:S05]  /*46b0*/  BSYNC.RECONVERGENT B0 ;  /* 0x0000000000007941 */ /* 0x000fea0003800200 */
.L_x_50:
        /* <DEDUP_REMOVED lines=40> */
.L_x_53:
[----:B------:R-:W-:Y:S05]  /*4940*/  BSYNC.RECONVERGENT B0 ;  /* 0x0000000000007941 */ /* 0x000fea0003800200 */
.L_x_52:
[----:B------:R-:W-:Y:S01]  /*4950*/  R2P PR, R13, 0x7f ;  /* 0x0000007f0d007804 */ /* 0x000fe20000000000 */
[----:B------:R-:W-:Y:S01]  /*4960*/  IMAD.IADD R19, R49, 0x1, R19 ;  /* 0x0000000131137824 */ /* 0x000fe200078e0213 */
[----:B------:R-:W2:Y:S01]  /*4970*/  S2R R53, SR_LEMASK ;  /* 0x0000000000357919 */ /* 0x000ea20000003a00 */
[----:B------:R-:W-:Y:S01]  /*4980*/  IMAD.IADD R50, R3, 0x1, R50 ;  /* 0x0000000103327824 */ /* 0x000fe200078e0232 */
[----:B------:R-:W-:Y:S09]  /*4990*/  BSSY.RECONVERGENT B0, `(.L_x_54) ;  /* 0x0000024000007945 */ /* 0x000ff20003800200 */
[----:B------:R-:W-:-:S02]  /*49a0*/  VOTE.ANY R46, PT, P0 ;  /* 0x00000000002e7806 */ /* 0x000fc400000e0100 */
[----:B-1----:R-:W-:Y:S02]  /*49b0*/  VOTE.ANY R49, PT, P1 ;  /* 0x0000000000317806 */ /* 0x002fe400008e0100 */
[----:B------:R-:W-:Y:S02]  /*49c0*/  @!P0 LOP3.LUT R46, RZ, R46, RZ, 0x33, !PT ;  /* 0x0000002eff2e8212 */ /* 0x000fe400078e33ff */
[----:B------:R-:W-:Y:S02]  /*49d0*/  @!P1 LOP3.LUT R49, RZ, R49, RZ, 0x33, !PT ;  /* 0x00000031ff319212 */ /* 0x000fe400078e33ff */
[----:B------:R-:W-:Y:S02]  /*49e0*/  LOP3.LUT P0, RZ, R13, 0x80, RZ, 0xc0, !PT ;  /* 0x000000800dff7812 */ /* 0x000fe4000780c0ff */
        /* <DEDUP_REMOVED lines=19> */
[----:B---3--:R1:W3:Y:S02]  /*4b20*/  SHFL.IDX PT, R49, R0, R9, 0x1f ;  /* 0x00001f0900317589 */ /* 0x0082e400000e0000 */
[----:B------:R-:W4:Y:S01]  /*4b30*/  FLO.U32 R46, R52 ;  /* 0x00000034002e7300 */ /* 0x000f2200000e0000 */
[----:B--2---:R-:W-:Y:S02]  /*4b40*/  LOP3.LUT R3, R53, R52, RZ, 0xc0, !PT ;  /* 0x0000003435037212 */ /* 0x004fe400078ec0ff */
[----:B------:R-:W-:-:S05]  /*4b50*/  SHF.R.U32.HI R53, RZ, UR11, R37 ;  /* 0x0000000bff357c19 */ /* 0x000fca0008011625 */
[----:B------:R-:W2:Y:S01]  /*4b60*/  POPC R3, R3 ;  /* 0x0000000300037309 */ /* 0x000ea20000000000 */
[----:B-1----:R-:W-:Y:S01]  /*4b70*/  LOP3.LUT R0, R53, UR4, RZ, 0x30, !PT ;  /* 0x0000000435007c12 */ /* 0x002fe2000f8e30ff */
[----:B------:R-:W-:Y:S01]  /*4b80*/  IMAD.MOV.U32 R9, RZ, RZ, RZ ;  /* 0x000000ffff097224 */ /* 0x000fe200078e00ff */
[----:B----4-:R-:W-:-:S13]  /*4b90*/  ISETP.NE.AND P0, PT, R47, R46, PT ;  /* 0x0000002e2f00720c */ /* 0x010fda0003f05270 */
[----:B--23--:R-:W-:Y:S05]  /*4ba0*/  @P0 BRA `(.L_x_55) ;  /* 0x0000000000080947 */ /* 0x00cfea0003800000 */
[----:B------:R-:W-:-:S05]  /*4bb0*/  IMAD R52, R13, 0x4, R5 ;  /* 0x000000040d347824 */ /* 0x000fca00078e0205 */
[----:B------:R1:W2:Y:S02]  /*4bc0*/  ATOMS.ADD R9, [R52], R3 ;  /* 0x000000033409738c */ /* 0x0002a40000000000 */
.L_x_55:
[----:B------:R-:W-:Y:S05]  /*4bd0*/  BSYNC.RECONVERGENT B0 ;  /* 0x0000000000007941 */ /* 0x000fea0003800200 */
.L_x_54:
[----:B------:R-:W-:Y:S01]  /*4be0*/  R2P PR, R0, 0x7f ;  /* 0x0000007f00007804 */ /* 0x000fe20000000000 */
[----:B------:R-:W3:Y:S01]  /*4bf0*/  S2R R53, SR_LEMASK ;  /* 0x0000000000357919 */ /* 0x000ee20000003a00 */
[----:B------:R-:W-:Y:S01]  /*4c00*/  IMAD.IADD R44, R7, 0x1, R44 ;  /* 0x00000001072c7824 */ /* 0x000fe200078e022c */
[----:B------:R-:W-:Y:S01]  /*4c10*/  BSSY.RECONVERGENT B0, `(.L_x_56) ;  /* 0x0000025000007945 */ /* 0x000fe20003800200 */
[----:B0-----:R-:W-:Y:S01]  /*4c20*/  IMAD.IADD R11, R11, 0x1, R49 ;  /* 0x000000010b0b7824 */ /* 0x001fe200078e0231 */
[----:B--2---:R0:W2:Y:S08]  /*4c30*/  SHFL.IDX PT, R46, R9, R46, 0x1f ;  /* 0x00001f2e092e7589 */ /* 0x0040b000000e0000 */
        /* <DEDUP_REMOVED lines=21> */
[----:B------:R-:W-:Y:S02]  /*4d90*/  VOTE.ANY R52, PT, P0 ;  /* 0x0000000000347806 */ /* 0x000fe400000e0100 */
[----:B------:R-:W-:Y:S02]  /*4da0*/  SHF.R.U32.HI R13, RZ, UR11, R36 ;  /* 0x0000000bff0d7c19 */ /* 0x000fe40008011624 */
[----:B------:R-:W-:Y:S02]  /*4db0*/  @!P0 LOP3.LUT R52, RZ, R52, RZ, 0x33, !PT ;  /* 0x00000034ff348212 */ /* 0x000fe400078e33ff */
[----:B------:R-:W-:Y:S02]  /*4dc0*/  LOP3.LUT R13, R13, UR4, RZ, 0x30, !PT ;  /* 0x000000040d0d7c12 */ /* 0x000fe4000f8e30ff */
[----:B------:R-:W-:-:S04]  /*4dd0*/  LOP3.LUT R7, R52, R7, RZ, 0xc0, !PT ;  /* 0x0000000734077212 */ /* 0x000fc800078ec0ff */
[----:B------:R-:W1:Y:S01]  /*4de0*/  FLO.U32 R52, R7 ;  /* 0x0000000700347300 */ /* 0x000e6200000e0000 */
[----:B---3--:R-:W-:Y:S01]  /*4df0*/  LOP3.LUT R49, R53, R7, RZ, 0xc0, !PT ;  /* 0x0000000735317212 */ /* 0x008fe200078ec0ff */
[----:B------:R-:W-:-:S06]  /*4e00*/  IMAD.MOV.U32 R53, RZ, RZ, RZ ;  /* 0x000000ffff357224 */ /* 0x000fcc00078e00ff */
[----:B------:R-:W3:Y:S01]  /*4e10*/  POPC R49, R49 ;  /* 0x0000003100317309 */ /* 0x000ee20000000000 */
[----:B-1----:R-:W-:-:S13]  /*4e20*/  ISETP.NE.AND P0, PT, R47, R52, PT ;  /* 0x000000342f00720c */ /* 0x002fda0003f05270 */
[----:B0-23--:R-:W-:Y:S05]  /*4e30*/  @P0 BRA `(.L_x_57) ;  /* 0x0000000000080947 */ /* 0x00dfea0003800000 */
[----:B------:R-:W-:-:S05]  /*4e40*/  IMAD R0, R0, 0x4, R5 ;  /* 0x0000000400007824 */ /* 0x000fca00078e0205 */
[----:B------:R0:W1:Y:S02]  /*4e50*/  ATOMS.ADD R53, [R0], R49 ;  /* 0x000000310035738c */ /* 0x0000640000000000 */
.L_x_57:
[----:B------:R-:W-:Y:S05]  /*4e60*/  BSYNC.RECONVERGENT B0 ;  /* 0x0000000000007941 */ /* 0x000fea0003800200 */
.L_x_56:
[----:B------:R-:W-:Y:S01]  /*4e70*/  R2P PR, R13, 0x7f ;  /* 0x0000007f0d007804 */ /* 0x000fe20000000000 */
[----:B-1----:R1:W2:Y:S01]  /*4e80*/  SHFL.IDX PT, R9, R53, R52, 0x1f ;  /* 0x00001f3435097589 */ /* 0x0022a200000e0000 */
[----:B------:R-:W-:Y:S01]  /*4e90*/  BSSY.RECONVERGENT B0, `(.L_x_58) ;  /* 0x0000026000007945 */ /* 0x000fe20003800200 */
[----:B-1----:R-:W1:Y:S10]  /*4ea0*/  S2R R53, SR_LEMASK ;  /* 0x0000000000357919 */ /* 0x002e740000003a00 */
[----:B0-----:R-:W-:-:S02]  /*4eb0*/  VOTE.ANY R0, PT, P0 ;  /* 0x0000000000007806 */ /* 0x001fc400000e0100 */
[----:B------:R-:W-:Y:S02]  /*4ec0*/  VOTE.ANY R7, PT, P1 ;  /* 0x0000000000077806 */ /* 0x000fe400008e0100 */
        /* <DEDUP_REMOVED lines=21> */
[----:B------:R-:W-:Y:S01]  /*5020*/  LOP3.LUT R7, R0, R7, RZ, 0xc0, !PT ;  /* 0x0000000700077212 */ /* 0x000fe200078ec0ff */
[----:B------:R-:W-:Y:S01]  /*5030*/  IMAD.IADD R0, R3, 0x1, R46 ;  /* 0x0000000103007824 */ /* 0x000fe200078e022e */
[----:B------:R-:W-:Y:S01]  /*5040*/  SHF.R.U32.HI R46, RZ, UR11, R34 ;  /* 0x0000000bff2e7c19 */ /* 0x000fe20008011622 */
[----:B--2---:R-:W-:Y:S01]  /*5050*/  IMAD.IADD R3, R49, 0x1, R9 ;  /* 0x0000000131037824 */ /* 0x004fe200078e0209 */
[----:B------:R-:W0:Y:S01]  /*5060*/  FLO.U32 R52, R7 ;  /* 0x0000000700347300 */ /* 0x000e2200000e0000 */
[----:B-1----:R-:W-:Y:S01]  /*5070*/  LOP3.LUT R9, R53, R7, RZ, 0xc0, !PT ;  /* 0x0000000735097212 */ /* 0x002fe200078ec0ff */
[----:B------:R-:W-:Y:S01]  /*5080*/  IMAD.MOV.U32 R49, RZ, RZ, RZ ;  /* 0x000000ffff317224 */ /* 0x000fe200078e00ff */
[----:B------:R-:W-:-:S05]  /*5090*/  LOP3.LUT R46, R46, UR4, RZ, 0x30, !PT ;  /* 0x000000042e2e7c12 */ /* 0x000fca000f8e30ff */
[----:B------:R-:W1:Y:S01]  /*50a0*/  POPC R9, R9 ;  /* 0x0000000900097309 */ /* 0x000e620000000000 */
[----:B0-----:R-:W-:-:S13]  /*50b0*/  ISETP.NE.AND P0, PT, R47, R52, PT ;  /* 0x000000342f00720c */ /* 0x001fda0003f05270 */
[----:B-1----:R-:W-:Y:S05]  /*50c0*/  @P0 BRA `(.L_x_59) ;  /* 0x0000000000080947 */ /* 0x002fea0003800000 */
[----:B------:R-:W-:-:S05]  /*50d0*/  IMAD R13, R13, 0x4, R5 ;  /* 0x000000040d0d7824 */ /* 0x000fca00078e0205 */
[----:B------:R0:W1:Y:S02]  /*50e0*/  ATOMS.ADD R49, [R13], R9 ;  /* 0x000000090d31738c */ /* 0x0000640000000000 */
.L_x_59:
[----:B------:R-:W-:Y:S05]  /*50f0*/  BSYNC.RECONVERGENT B0 ;  /* 0x0000000000007941 */ /* 0x000fea0003800200 */
.L_x_58:
[----:B------:R-:W-:Y:S01]  /*5100*/  R2P PR, R46, 0x7f ;  /* 0x0000007f2e007804 */ /* 0x000fe20000000000 */
[----:B-1----:R1:W2:Y:S01]  /*5110*/  SHFL.IDX PT, R52, R49, R52, 0x1f ;  /* 0x00001f3431347589 */ /* 0x0022a200000e0000 */
[----:B------:R-:W-:Y:S11]  /*5120*/  BSSY.RECONVERGENT B0, `(.L_x_60) ;  /* 0x0000022000007945 */ /* 0x000ff60003800200 */
[----:B------:R-:W-:-:S02]  /*5130*/  VOTE.ANY R7, PT, P0 ;  /* 0x0000000000077806 */ /* 0x000fc400000e0100 */
[----:B0-----:R-:W-:Y:S02]  /*5140*/  VOTE.ANY R13, PT, P1 ;  /* 0x00000000000d7806 */ /* 0x001fe400008e0100 */
        /* <DEDUP_REMOVED lines=21> */
[----:B-1----:R-:W-:Y:S01]  /*52a0*/  LOP3.LUT R49, R13, R7, RZ, 0xc0, !PT ;  /* 0x000000070d317212 */ /* 0x002fe200078ec0ff */
[----:B--2---:R-:W-:Y:S02]  /*52b0*/  IMAD.IADD R7, R9, 0x1, R52 ;  /* 0x0000000109077824 */ /* 0x004fe400078e0234 */
[----:B------:R-:W-:Y:S01]  /*52c0*/  IMAD.MOV.U32 R52, RZ, RZ, RZ ;  /* 0x000000ffff347224 */ /* 0x000fe200078e00ff */
[----:B------:R-:W0:Y:S01]  /*52d0*/  FLO.U32 R13, R49 ;  /* 0x00000031000d7300 */ /* 0x000e2200000e0000 */
[----:B------:R-:W-:-:S07]  /*52e0*/  LOP3.LUT R53, R53, R49, RZ, 0xc0, !PT ;  /* 0x0000003135357212 */ /* 0x000fce00078ec0ff */
[----:B------:R1:W2:Y:S01]  /*52f0*/  POPC R9, R53 ;  /* 0x0000003500097309 */ /* 0x0002a20000000000 */
[----:B0-----:R-:W-:-:S13]  /*5300*/  ISETP.NE.AND P0, PT, R47, R13, PT ;  /* 0x0000000d2f00720c */ /* 0x001fda0003f05270 */
[----:B-12---:R-:W-:Y:S05]  /*5310*/  @P0 BRA `(.L_x_61) ;  /* 0x0000000000080947 */ /* 0x006fea0003800000 */
[----:B------:R-:W-:-:S05]  /*5320*/  IMAD R46, R46, 0x4, R5 ;  /* 0x000000042e2e7824 */ /* 0x000fca00078e0205 */
[----:B------:R0:W1:Y:S02]  /*5330*/  ATOMS.ADD R52, [R46], R9 ;  /* 0x000000092e34738c */ /* 0x0000640000000000 */
.L_x_61:
[----:B------:R-:W-:Y:S05]  /*5340*/  BSYNC.RECONVERGENT B0 ;  /* 0x0000000000007941 */ /* 0x000fea0003800200 */
.L_x_60:
[----:B0-----:R-:W-:Y:S01]  /*5350*/  SHF.R.U32.HI R46, RZ, UR11, R32 ;  /* 0x0000000bff2e7c19 */ /* 0x001fe20008011620 */
[----:B-1----:R-:W0:Y:S01]  /*5360*/  SHFL.IDX PT, R52, R52, R13, 0x1f ;  /* 0x00001f0d34347589 */ /* 0x002e2200000e0000 */
[----:B------:R-:W-:Y:S02]  /*5370*/  BSSY.RECONVERGENT B0, `(.L_x_62) ;  /* 0x0000025000007945 */ /* 0x000fe40003800200 */
[----:B------:R-:W-:-:S04]  /*5380*/  LOP3.LUT R46, R46, UR4, RZ, 0x30, !PT ;  /* 0x000000042e2e7c12 */ /* 0x000fc8000f8e30ff */
[----:B------:R-:W-:-:S13]  /*5390*/  R2P PR, R46, 0x7f ;  /* 0x0000007f2e007804 */ /* 0x000fda0000000000 */
[----:B------:R-:W-:Y:S02]  /*53a0*/  VOTE.ANY R49, PT, P0 ;  /* 0x0000000000317806 */ /* 0x000fe400000e0100 */
[----:B------:R-:W-:Y:S02]  /*53b0*/  VOTE.ANY R53, PT, P1 ;  /* 0x0000000000357806 */ /* 0x000fe400008e0100 */
[----:B------:R-:W-:Y:S01]  /*53c0*/  @!P0 LOP3.LUT R49, RZ, R49, RZ, 0x33, !PT ;  /* 0x00000031ff318212 */ /* 0x000fe200078e33ff */
[----:B0-----:R-:W-:Y:S01]  /*53d0*/  IMAD.IADD R9, R9, 0x1, R52 ;  /* 0x0000000109097824 */ /* 0x001fe200078e0234 */
[----:B------:R-:W-:Y:S02]  /*53e0*/  @!P1 LOP3.LUT R53, RZ, R53, RZ, 0x33, !PT ;  /* 0x00000035ff359212 */ /* 0x000fe400078e33ff */
[----:B------:R-:W-:Y:S02]  /*53f0*/  VOTE.ANY R52, PT, P3 ;  /* 0x0000000000347806 */ /* 0x000fe400018e0100 */
[----:B------:R-:W-:-:S02]  /*5400*/  LOP3.LUT R49, R53, R49, RZ, 0xc0, !PT ;  /* 0x0000003135317212 */ /* 0x000fc400078ec0ff */
[----:B------:R-:W-:Y:S02]  /*5410*/  VOTE.ANY R53, PT, P2 ;  /* 0x0000000000357806 */ /* 0x000fe400010e0100 */
[----:B------:R-:W-:Y:S02]  /*5420*/  @!P3 LOP3.LUT R52, RZ, R52, RZ, 0x33, !PT ;  /* 0x00000034ff34b212 */ /* 0x000fe400078e33ff */
[----:B------:R-:W-:Y:S02]  /*5430*/  @!P2 LOP3.LUT R53, RZ, R53, RZ, 0x33, !PT ;  /* 0x00000035ff35a212 */ /* 0x000fe400078e33ff */
[----:B------:R-:W-:Y:S02]  /*5440*/  LOP3.LUT P0, RZ, R46, 0x80, RZ, 0xc0, !PT ;  /* 0x000000802eff7812 */ /* 0x000fe4000780c0ff */
[----:B------:R-:W-:Y:S02]  /*5450*/  LOP3.LUT R49, R53, R49, RZ, 0xc0, !PT ;  /* 0x0000003135317212 */ /* 0x000fe400078ec0ff */
[----:B------:R-:W0:Y:S02]  /*5460*/  S2R R53, SR_LEMASK ;  /* 0x0000000000357919 */ /* 0x000e240000003a00 */
        /* <DEDUP_REMOVED lines=13> */
[----:B------:R-:W1:Y:S01]  /*5540*/  FLO.U32 R52, R13 ;  /* 0x0000000d00347300 */ /* 0x000e6200000e0000 */
[----:B0-----:R-:W-:Y:S01]  /*5550*/  LOP3.LUT R49, R53, R13, RZ, 0xc0, !PT ;  /* 0x0000000d35317212 */ /* 0x001fe200078ec0ff */
[----:B------:R-:W-:-:S06]  /*5560*/  IMAD.MOV.U32 R53, RZ, RZ, RZ ;  /* 0x000000ffff357224 */ /* 0x000fcc00078e00ff */
[----:B------:R-:W0:Y:S01]  /*5570*/  POPC R49, R49 ;  /* 0x0000003100317309 */ /* 0x000e220000000000 */
[----:B-1----:R-:W-:-:S13]  /*5580*/  ISETP.NE.AND P0, PT, R47, R52, PT ;  /* 0x000000342f00720c */ /* 0x002fda0003f05270 */
[----:B0-----:R-:W-:Y:S05]  /*5590*/  @P0 BRA `(.L_x_63) ;  /* 0x0000000000080947 */ /* 0x001fea0003800000 */
[----:B------:R-:W-:-:S05]  /*55a0*/  IMAD R46, R46, 0x4, R5 ;  /* 0x000000042e2e7824 */ /* 0x000fca00078e0205 */
[----:B------:R0:W1:Y:S02]  /*55b0*/  ATOMS.ADD R53, [R46], R49 ;  /* 0x000000312e35738c */ /* 0x0000640000000000 */
.L_x_63:
[----:B------:R-:W-:Y:S05]  /*55c0*/  BSYNC.RECONVERGENT B0 ;  /* 0x0000000000007941 */ /* 0x000fea0003800200 */
.L_x_62:
[----:B01----:R0:W1:Y:S01]  /*55d0*/  SHFL.IDX PT, R46, R53, R52, 0x1f ;  /* 0x00001f34352e7589 */ /* 0x00306200000e0000 */
[----:B------:R-:W-:Y:S01]  /*55e0*/  SHF.R.U32.HI R13, RZ, UR11, R25 ;  /* 0x0000000bff0d7c19 */ /* 0x000fe20008011619 */
[----:B------:R-:W-:Y:S03]  /*55f0*/  BSSY.RECONVERGENT B0, `(.L_x_64) ;  /* 0x0000025000007945 */ /* 0x000fe60003800200 */
[----:B------:R-:W-:-:S04]  /*5600*/  LOP3.LUT R13, R13, UR4, RZ, 0x30, !PT ;  /* 0x000000040d0d7c12 */ /* 0x000fc8000f8e30ff */
[----:B------:R-:W-:Y:S01]  /*5610*/  R2P PR, R13, 0x7f ;  /* 0x0000007f0d007804 */ /* 0x000fe20000000000 */
[----:B0-----:R-:W0:-:S12]  /*5620*/  S2R R53, SR_LEMASK ;  /* 0x0000000000357919 */ /* 0x001e180000003a00 */
[----:B------:R-:W-:Y:S01]  /*5630*/  VOTE.ANY R52, PT, P1 ;  /* 0x0000000000347806 */ /* 0x000fe200008e0100 */
[----:B-1----:R-:W-:Y:S01]  /*5640*/  IMAD.IADD R46, R49, 0x1, R46 ;  /* 0x00000001312e7824 */ /* 0x002fe200078e022e */
        /* <DEDUP_REMOVED lines=23> */
[----:B------:R0:W1:Y:S02]  /*57c0*/  FLO.U32 R49, R52 ;  /* 0x0000003400317300 */ /* 0x00006400000e0000 */
[----:B0-----:R-:W-:Y:S01]  /*57d0*/  LOP3.LUT R52, R53, R52, RZ, 0xc0, !PT ;  /* 0x0000003435347212 */ /* 0x001fe200078ec0ff */
[----:B------:R-:W-:Y:S01]  /*57e0*/  IMAD.MOV.U32 R53, RZ, RZ, RZ ;  /* 0x000000ffff357224 */ /* 0x000fe200078e00ff */
[----:B-1----:R-:W-:-:S04]  /*57f0*/  ISETP.NE.AND P0, PT, R47, R49, PT ;  /* 0x000000312f00720c */ /* 0x002fc80003f05270 */
[----:B------:R-:W0:Y:S09]  /*5800*/  POPC R52, R52 ;  /* 0x0000003400347309 */ /* 0x000e320000000000 */
[----:B------:R-:W-:Y:S05]  /*5810*/  @P0 BRA `(.L_x_65) ;  /* 0x0000000000080947 */ /* 0x000fea0003800000 */
[----:B------:R-:W-:-:S05]  /*5820*/  IMAD R13, R13, 0x4, R5 ;  /* 0x000000040d0d7824 */ /* 0x000fca00078e0205 */
[----:B0-----:R1:W2:Y:S02]  /*5830*/  ATOMS.ADD R53, [R13], R52 ;  /* 0x000000340d35738c */ /* 0x0012a40000000000 */
.L_x_65:
[----:B------:R-:W-:Y:S05]  /*5840*/  BSYNC.RECONVERGENT B0 ;  /* 0x0000000000007941 */ /* 0x000fea0003800200 */
.L_x_64:
[----:B------:R-:W-:Y:S01]  /*5850*/  R2P PR, R35, 0x7f ;  /* 0x0000007f23007804 */ /* 0x000fe20000000000 */
[----:B--2---:R2:W0:Y:S01]  /*5860*/  SHFL.IDX PT, R53, R53, R49, 0x1f ;  /* 0x00001f3135357589 */ /* 0x00442200000e0000 */
[----:B------:R-:W-:Y:S11]  /*5870*/  BSSY.RECONVERGENT B0, `(.L_x_66) ;  /* 0x0000023000007945 */ /* 0x000ff60003800200 */
[----:B-1----:R-:W-:-:S02]  /*5880*/  VOTE.ANY R13, PT, P0 ;  /* 0x00000000000d7806 */ /* 0x002fc400000e0100 */
[----:B--2---:R-:W-:Y:S02]  /*5890*/  VOTE.ANY R49, PT, P1 ;  /* 0x0000000000317806 */ /* 0x004fe400008e0100 */
[----:B------:R-:W-:Y:S02]  /*58a0*/  @!P0 LOP3.LUT R13, RZ, R13, RZ, 0x33, !PT ;  /* 0x0000000dff0d8212 */ /* 0x000fe400078e33ff */
[----:B------:R-:W-:Y:S02]  /*58b0*/  @!P1 LOP3.LUT R49, RZ, R49, RZ, 0x33, !PT ;  /* 0x00000031ff319212 */ /* 0x000fe400078e33ff */
[----:B------:R-:W-:Y:S02]  /*58c0*/  LOP3.LUT P0, RZ, R35, 0x80, RZ, 0xc0, !PT ;  /* 0x0000008023ff7812 */ /* 0x000fe4000780c0ff */
[----:B------:R-:W-:Y:S02]  /*58d0*/  LOP3.LUT R13, R49, R13, RZ, 0xc0, !PT ;  /* 0x0000000d310d7212 */ /* 0x000fe400078ec0ff */
[----:B------:R-:W-:Y:S01]  /*58e0*/  VOTE.ANY R49, PT, P2 ;  /* 0x0000000000317806 */ /* 0x000fe200010e0100 */
[----:B0-----:R-:W-:-:S02]  /*58f0*/  IMAD.IADD R52, R52, 0x1, R53 ;  /* 0x0000000134347824 */ /* 0x001fc400078e0235 */
[----:B------:R-:W0:Y:S01]  /*5900*/  S2R R53, SR_LEMASK ;  /* 0x0000000000357919 */ /* 0x000e220000003a00 */
        /* <DEDUP_REMOVED lines=17> */
[----:B------:R-:W1:Y:S02]  /*5a20*/  FLO.U32 R13, R49 ;  /* 0x00000031000d7300 */ /* 0x000e6400000e0000 */
[----:B-1----:R-:W-:Y:S02]  /*5a30*/  ISETP.NE.AND P0, PT, R47, R13, PT ;  /* 0x0000000d2f00720c */ /* 0x002fe40003f05270 */
[----:B0-----:R-:W-:Y:S01]  /*5a40*/  LOP3.LUT R47, R53, R49, RZ, 0xc0, !PT ;  /* 0x00000031352f7212 */ /* 0x001fe200078ec0ff */
[----:B------:R-:W-:-:S05]  /*5a50*/  IMAD.MOV.U32 R53, RZ, RZ, RZ ;  /* 0x000000ffff357224 */ /* 0x000fca00078e00ff */
[----:B------:R-:W0:Y:S05]  /*5a60*/  POPC R47, R47 ;  /* 0x0000002f002f7309 */ /* 0x000e2a0000000000 */
[----:B------:R-:W-:Y:S05]  /*5a70*/  @P0 BRA `(.L_x_67) ;  /* 0x0000000000080947 */ /* 0x000fea0003800000 */
[----:B------:R-:W-:-:S05]  /*5a80*/  IMAD R5, R35, 0x4, R5 ;  /* 0x0000000423057824 */ /* 0x000fca00078e0205 */
[----:B0-----:R1:W2:Y:S02]  /*5a90*/  ATOMS.ADD R53, [R5], R47 ;  /* 0x0000002f0535738c */ /* 0x0012a40000000000 */
.L_x_67:
[----:B------:R-:W-:Y:S05]  /*5aa0*/  BSYNC.RECONVERGENT B0 ;  /* 0x0000000000007941 */ /* 0x000fea0003800200 */
.L_x_66:
[----:B------:R-:W-:Y:S01]  /*5ab0*/  BAR.SYNC.DEFER_BLOCKING 0x0 ;  /* 0x0000000000007b1d */ /* 0x000fe20000010000 */
[----:B------:R-:W-:Y:S02]  /*5ac0*/  ISETP.NE.AND P0, PT, R24, RZ, PT ;  /* 0x000000ff1800720c */ /* 0x000fe40003f05270 */
[----:B------:R-:W-:Y:S02]  /*5ad0*/  LOP3.LUT R35, R21, 0x80000000, RZ, 0x3c, !PT ;  /* 0x8000000015237812 */ /* 0x000fe400078e3cff */
[----:B------:R-:W-:Y:S01]  /*5ae0*/  LEA R27, R27, UR6, 0x2 ;  /* 0x000000061b1b7c11 */ /* 0x000fe2000f8e10ff */
[----:B------:R-:W-:Y:S01]  /*5af0*/  BSSY B1, `(.L_x_68) ;  /* 0x000005b000017945 */ /* 0x000fe20003800000 */
[----:B-1----:R-:W-:Y:S01]  /*5b00*/  LOP3.LUT R5, R20, 0x80000000, RZ, 0x3c, !PT ;  /* 0x8000000014057812 */ /* 0x002fe200078e3cff */
[----:B--2---:R1:W0:Y:S01]  /*5b10*/  SHFL.IDX PT, R24, R53, R13, 0x1f ;  /* 0x00001f0d35187589 */ /* 0x00422200000e0000 */
[----:B------:R-:W-:Y:S02]  /*5b20*/  LEA R4, R4, UR6, 0x2 ;  /* 0x0000000604047c11 */ /* 0x000fe4000f8e10ff */
[----:B------:R-:W-:-:S02]  /*5b30*/  LEA R8, R8, UR6, 0x2 ;  /* 0x0000000608087c11 */ /* 0x000fc4000f8e10ff */
[----:B------:R-:W-:Y:S02]  /*5b40*/  LOP3.LUT R21, R18, 0x80000000, RZ, 0x3c, !PT ;  /* 0x8000000012157812 */ /* 0x000fe400078e3cff */
[----:B------:R-:W-:Y:S02]  /*5b50*/  LEA R10, R10, UR6, 0x2 ;  /* 0x000000060a0a7c11 */ /* 0x000fe4000f8e10ff */
[----:B------:R-:W-:Y:S02]  /*5b60*/  LOP3.LUT R17, R17, 0x80000000, RZ, 0x3c, !PT ;  /* 0x8000000011117812 */ /* 0x000fe400078e3cff */
[----:B------:R-:W-:Y:S02]  /*5b70*/  LEA R12, R12, UR6, 0x2 ;  /* 0x000000060c0c7c11 */ /* 0x000fe4000f8e10ff */
[----:B-1----:R-:W-:Y:S02]  /*5b80*/  LOP3.LUT R13, R16, 0x80000000, RZ, 0x3c, !PT ;  /* 0x80000000100d7812 */ /* 0x002fe400078e3cff */
[----:B------:R-:W-:Y:S01]  /*5b90*/  LEA R48, R48, UR6, 0x2 ;  /* 0x0000000630307c11 */ /* 0x000fe2000f8e10ff */
[----:B------:R-:W-:Y:S01]  /*5ba0*/  STS [R27+-0x4], R35 ;  /* 0xfffffc231b007388 */ /* 0x000fe20000000800 */
[----:B------:R-:W-:-:S02]  /*5bb0*/  LOP3.LUT R16, R15, 0x80000000, RZ, 0x3c, !PT ;  /* 0x800000000f107812 */ /* 0x000fc400078e3cff */
[----:B------:R-:W-:Y:S01]  /*5bc0*/  LEA R45, R45, UR6, 0x2 ;  /* 0x000000062d2d7c11 */ /* 0x000fe2000f8e10ff */
[----:B------:R1:W-:Y:S01]  /*5bd0*/  STS [R4+-0x4], R5 ;  /* 0xfffffc0504007388 */ /* 0x0003e20000000800 */
[----:B------:R-:W-:Y:S02]  /*5be0*/  LOP3.LUT R15, R14, 0x80000000, RZ, 0x3c, !PT ;  /* 0x800000000e0f7812 */ /* 0x000fe400078e3cff */
[----:B------:R-:W-:Y:S01]  /*5bf0*/  LEA R26, R26, UR6, 0x2 ;  /* 0x000000061a1a7c11 */ /* 0x000fe2000f8e10ff */
[----:B------:R2:W-:Y:S01]  /*5c00*/  STS [R8+-0x4], R33 ;  /* 0xfffffc2108007388 */ /* 0x0005e20000000800 */
[----:B------:R-:W-:Y:S01]  /*5c10*/  LEA R14, R51, UR6, 0x2 ;  /* 0x00000006330e7c11 */ /* 0x000fe2000f8e10ff */
[----:B0-----:R-:W-:Y:S01]  /*5c20*/  IMAD.IADD R47, R47, 0x1, R24 ;  /* 0x000000012f2f7824 */ /* 0x001fe200078e0218 */
[----:B------:R-:W-:Y:S01]  /*5c30*/  LEA R19, R19, UR6, 0x2 ;  /* 0x0000000613137c11 */ /* 0x000fe2000f8e10ff */
[----:B------:R2:W-:Y:S01]  /*5c40*/  STS [R10+-0x4], R21 ;  /* 0xfffffc150a007388 */ /* 0x0005e20000000800 */
[----:B------:R-:W-:-:S02]  /*5c50*/  LEA R50, R50, UR6, 0x2 ;  /* 0x0000000632327c11 */ /* 0x000fc4000f8e10ff */
[----:B-1----:R-:W-:Y:S01]  /*5c60*/  LEA R5, R44, UR6, 0x2 ;  /* 0x000000062c057c11 */ /* 0x002fe2000f8e10ff */
[----:B------:R2:W-:Y:S01]  /*5c70*/  STS [R12+-0x4], R17 ;  /* 0xfffffc110c007388 */ /* 0x0005e20000000800 */
[----:B------:R-:W-:Y:S02]  /*5c80*/  LEA R4, R11, UR6, 0x2 ;  /* 0x000000060b047c11 */ /* 0x000fe4000f8e10ff */
[----:B------:R-:W-:Y:S01]  /*5c90*/  LEA R11, R0, UR6, 0x2 ;  /* 0x00000006000b7c11 */ /* 0x000fe2000f8e10ff */
[----:B------:R2:W-:Y:S01]  /*5ca0*/  STS [R48+-0x4], R13 ;  /* 0xfffffc0d30007388 */ /* 0x0005e20000000800 */
[----:B------:R-:W-:Y:S02]  /*5cb0*/  LEA R0, R3, UR6, 0x2 ;  /* 0x0000000603007c11 */ /* 0x000fe4000f8e10ff */
[----:B------:R-:W-:Y:S01]  /*5cc0*/  LEA R7, R7, UR6, 0x2 ;  /* 0x0000000607077c11 */ /* 0x000fe2000f8e10ff */
[----:B------:R2:W-:Y:S01]  /*5cd0*/  STS [R45+-0x4], R16 ;  /* 0xfffffc102d007388 */ /* 0x0005e20000000800 */
[----:B------:R-:W-:-:S02]  /*5ce0*/  LEA R9, R9, UR6, 0x2 ;  /* 0x0000000609097c11 */ /* 0x000fc4000f8e10ff */
[----:B------:R-:W-:Y:S01]  /*5cf0*/  LEA R3, R46, UR6, 0x2 ;  /* 0x000000062e037c11 */ /* 0x000fe2000f8e10ff */
[----:B------:R2:W-:Y:S01]  /*5d00*/  STS [R26+-0x4], R15 ;  /* 0xfffffc0f1a007388 */ /* 0x0005e20000000800 */
[----:B------:R-:W-:Y:S02]  /*5d10*/  LEA R52, R52, UR6, 0x2 ;  /* 0x0000000634347c11 */ /* 0x000fe4000f8e10ff */
[----:B------:R-:W-:Y:S01]  /*5d20*/  LOP3.LUT R2, R2, 0x80000000, RZ, 0x3c, !PT ;  /* 0x8000000002027812 */ /* 0x000fe200078e3cff */
[----:B------:R2:W-:Y:S01]  /*5d30*/  STS [R14+-0x4], R43 ;  /* 0xfffffc2b0e007388 */ /* 0x0005e20000000800 */
[----:B------:R-:W-:-:S03]  /*5d40*/  LEA R47, R47, UR6, 0x2 ;  /* 0x000000062f2f7c11 */ /* 0x000fc6000f8e10ff */
[----:B------:R2:W-:Y:S04]  /*5d50*/  STS [R19+-0x4], R42 ;  /* 0xfffffc2a13007388 */ /* 0x0005e80000000800 */
        /* <DEDUP_REMOVED lines=9> */
[----:B------:R2:W-:Y:S01]  /*5df0*/  STS [R47+-0x4], R2 ;  /* 0xfffffc022f007388 */ /* 0x0005e20000000800 */
[----:B------:R-:W-:Y:S05]  /*5e00*/  @P0 BRA `(.L_x_69) ;  /* 0x0000000000a40947 */ /* 0x000fea0003800000 */
[----:B------:R-:W3:Y:S01]  /*5e10*/  LDG.E R31, desc[UR8][R30.64] ;  /* 0x000000081e1f7981 */ /* 0x000ee2000c1e1900 */
[----:B------:R-:W-:Y:S01]  /*5e20*/  UISETP.GE.AND UP0, UPT, UR10, 0x1, UPT ;  /* 0x000000010a00788c */ /* 0x000fe2000bf06270 */
[----:B--2---:R-:W-:Y:S02]  /*5e30*/  IMAD.MOV.U32 R4, RZ, RZ, R23 ;  /* 0x000000ffff047224 */ /* 0x004fe400078e0017 */
[----:B---3--:R-:W-:-:S05]  /*5e40*/  IMAD.IADD R0, R31, 0x1, -R6 ;  /* 0x000000011f007824 */ /* 0x008fca00078e0a06 */
[----:B------:R0:W-:Y:S01]  /*5e50*/  STS [R22+0x7800], R0 ;  /* 0x0078000016007388 */ /* 0x0001e20000000800 */
[----:B------:R-:W-:Y:S05]  /*5e60*/  BRA.U !UP0, `(.L_x_70) ;  /* 0x00000001086c7547 */ /* 0x000fea000b800000 */
[----:B------:R-:W-:Y:S01]  /*5e70*/  BSSY B0, `(.L_x_71) ;  /* 0x0000019000007945 */ /* 0x000fe20003800000 */
[----:B0-----:R-:W-:Y:S02]  /*5e80*/  IMAD.MOV.U32 R0, RZ, RZ, -0x1 ;  /* 0xffffffffff007424 */ /* 0x001fe400078e00ff */
[----:B------:R-:W-:Y:S02]  /*5e90*/  IMAD.U32 R5, RZ, RZ, UR10 ;  /* 0x0000000aff057e24 */ /* 0x000fe4000f8e00ff */
[----:B------:R-:W-:-:S07]  /*5ea0*/  IMAD.MOV.U32 R4, RZ, RZ, R23 ;  /* 0x000000ffff047224 */ /* 0x000fce00078e0017 */
.L_x_75:
[----:B------:R-:W0:Y:S01]  /*5eb0*/  LDC.64 R2, c[0x0][0x380] ;  /* 0x0000e000ff027b82 */ /* 0x000e220000000a00 */
[----:B------:R-:W-:Y:S01]  /*5ec0*/  VIADD R9, R5, 0xffffffff ;  /* 0xffffffff05097836 */ /* 0x000fe20000000000 */
[----:B------:R-:W-:Y:S03]  /*5ed0*/  BSSY B2, `(.L_x_72) ;  /* 0x0000008000027945 */ /* 0x000fe60003800000 */
[----:B------:R-:W-:-:S04]  /*5ee0*/  IMAD R7, R9, 0x100, R29 ;  /* 0x0000010009077824 */ /* 0x000fc800078e021d */
[----:B0-----:R-:W-:-:S07]  /*5ef0*/  IMAD.WIDE R2, R7, 0x4, R2 ;  /* 0x0000000407027825 */ /* 0x001fce00078e0202 */
.L_x_73:
[----:B------:R-:W-:Y:S05]  /*5f00*/  YIELD ;  /* 0x0000000000007946 */ /* 0x000fea0003800000 */
[----:B------:R0:W-:Y:S06]  /*5f10*/  MEMBAR.SC.CTA ;  /* 0x0000000000007992 */ /* 0x0001ec0000000000 */
[----:B0-----:R-:W2:Y:S02]  /*5f20*/  LDG.E.STRONG.SYS R7, desc[UR8][R2.64] ;  /* 0x0000000802077981 */ /* 0x001ea4000c1f5900 */
[----:B--2---:R-:W-:-:S13]  /*5f30*/  ISETP.NE.AND P0, PT, R7, RZ, PT ;  /* 0x000000ff0700720c */ /* 0x004fda0003f05270 */
[----:B------:R-:W-:Y:S05]  /*5f40*/  @!P0 BRA `(.L_x_73) ;  /* 0xfffffffc00ec8947 */ /* 0x000fea000383ffff */
[----:B------:R-:W-:Y:S05]  /*5f50*/  BSYNC B2 ;  /* 0x0000000000027941 */ /* 0x000fea0003800000 */
.L_x_72:
[----:B------:R-:W-:Y:S01]  /*5f60*/  BSSY.RECONVERGENT B2, `(.L_x_74) ;  /* 0x0000006000027945 */ /* 0x000fe20003800200 */
[C---:B------:R-:W-:Y:S02]  /*5f70*/  ISETP.GT.AND P0, PT, R7.reuse, -0x1, PT ;  /* 0xffffffff0700780c */ /* 0x040fe40003f04270 */
[----:B------:R-:W-:Y:S01]  /*5f80*/  LOP3.LUT R7, R7, 0x3fffffff, RZ, 0xc0, !PT ;  /* 0x3fffffff07077812 */ /* 0x000fe200078ec0ff */
[----:B------:R-:W-:Y:S05]  /*5f90*/  WARPSYNC.EXCLUSIVE R0 ;  /* 0x0000000000007348 */ /* 0x000fea0003a00000 */
[----:B------:R-:W-:-:S05]  /*5fa0*/  IMAD.IADD R4, R7, 0x1, R4 ;  /* 0x0000000107047824 */ /* 0x000fca00078e0204 */
[----:B------:R-:W-:-:S07]  /*5fb0*/  VOTE.ANY R0, PT, P0 ;  /* 0x0000000000007806 */ /* 0x000fce00000e0100 */
[----:B------:R-:W-:Y:S05]  /*5fc0*/  BSYNC.RECONVERGENT B2 ;  /* 0x0000000000027941 */ /* 0x000fea0003800200 */
.L_x_74:
[----:B------:R-:W-:Y:S01]  /*5fd0*/  ISETP.GT.U32.AND P1, PT, R5, 0x1, PT ;  /* 0x000000010500780c */ /* 0x000fe20003f24070 */
[----:B------:R-:W-:-:S12]  /*5fe0*/  IMAD.MOV.U32 R5, RZ, RZ, R9 ;  /* 0x000000ffff057224 */ /* 0x000fd800078e0009 */
[----:B------:R-:W-:Y:S05]  /*5ff0*/  @P0 BRA P1, `(.L_x_75) ;  /* 0xfffffffc00ac0947 */ /* 0x000fea000083ffff */
[----:B------:R-:W-:Y:S05]  /*6000*/  BSYNC B0 ;  /* 0x0000000000007941 */ /* 0x000fea0003800000 */
.L_x_71:
[----:B------:R1:W2:Y:S02]  /*6010*/  LDS R0, [R22+0x7800] ;  /* 0x0078000016007984 */ /* 0x0002a40000000800 */
.L_x_70:
[----:B------:R-:W3:Y:S01]  /*6020*/  LDC.64 R2, c[0x0][0x380] ;  /* 0x0000e000ff027b82 */ /* 0x000ee20000000a00 */
[----:B------:R-:W-:Y:S01]  /*6030*/  IMAD.U32 R9, RZ, RZ, UR10 ;  /* 0x0000000aff097e24 */ /* 0x000fe2000f8e00ff */
[----:B--2---:R-:W-:Y:S02]  /*6040*/  IADD3 R7, PT, PT, R0, R4, -R23 ;  /* 0x0000000400077210 */ /* 0x004fe40007ffe817 */
[----:B------:R-:W-:Y:S01]  /*6050*/  LOP3.LUT R5, R4, 0x80000000, RZ, 0xfc, !PT ;  /* 0x8000000004057812 */ /* 0x000fe200078efcff */
[----:B------:R-:W-:Y:S02]  /*6060*/  IMAD R9, R9, 0x100, R29 ;  /* 0x0000010009097824 */ /* 0x000fe400078e021d */
[----:B------:R4:W-:Y:S02]  /*6070*/  STS [R22+0x7800], R7 ;  /* 0x0078000716007388 */ /* 0x0009e40000000800 */
[----:B---3--:R-:W-:-:S05]  /*6080*/  IMAD.WIDE R2, R9, 0x4, R2 ;  /* 0x0000000409027825 */ /* 0x008fca00078e0202 */
[----:B------:R4:W-:Y:S02]  /*6090*/  STG.E.STRONG.SYS desc[UR8][R2.64], R5 ;  /* 0x0000000502007986 */ /* 0x0009e4000c115908 */
.L_x_69:
[----:B------:R-:W-:Y:S05]  /*60a0*/  BSYNC B1 ;  /* 0x0000000000017941 */ /* 0x000fea0003800000 */
.L_x_68:
[----:B--2-4-:R-:W2:Y:S01]  /*60b0*/  LDC.64 R2, c[0x0][0x390] ;  /* 0x0000e400ff027b82 */ /* 0x014ea20000000a00 */
        /* <DEDUP_REMOVED lines=8> */
[----:B------:R-:W-:-:S13]  /*6140*/  ISETP.GT.U32.OR P0, PT, R29, 0xff, P0 ;  /* 0x000000ff1d00780c */ /* 0x000fda0000704470 */
[----:B0-----:R-:W0:Y:S01]  /*6150*/  @!P0 LDS R0, [R22+0x7800] ;  /* 0x0078000016008984 */ /* 0x001e220000000800 */
[----:B------:R-:W2:Y:S02]  /*6160*/  @!P0 LDC.64 R2, c[0x0][0x390] ;  /* 0x0000e400ff028b82 */ /* 0x000ea40000000a00 */
[----:B--2---:R-:W-:Y:S01]  /*6170*/  @!P0 IMAD.WIDE.U32 R2, R29, 0x4, R2 ;  /* 0x000000041d028825 */ /* 0x004fe200078e0002 */
[----:B0-----:R-:W-:-:S05]  /*6180*/  @!P0 IADD3 R23, PT, PT, R0, R6, R23 ;  /* 0x0000000600178210 */ /* 0x001fca0007ffe017 */
[----:B------:R0:W-:Y:S01]  /*6190*/  @!P0 STG.E desc[UR8][R2.64], R23 ;  /* 0x0000001702008986 */ /* 0x0001e2000c101908 */
[----:B------:R-:W-:Y:S06]  /*61a0*/  BAR.SYNC.DEFER_BLOCKING 0x0 ;  /* 0x0000000000007b1d */ /* 0x000fec0000010000 */
[----:B------:R-:W-:Y:S05]  /*61b0*/  @P1 BRA `(.L_x_76) ;  /* 0x0000000c002c1947 */ /* 0x000fea0003800000 */
[----:B------:R-:W0:Y:S01]  /*61c0*/  LDS R0, [R22] ;  /* 0x0000000016007984 */ /* 0x000e220000000800 */
[----:B------:R-:W0:Y:S02]  /*61d0*/  LDCU UR5, c[0x0][0x3c4] ;  /* 0x00007880ff0577ac */ /* 0x000e240008000800 */
[----:B0-----:R-:W-:Y:S02]  /*61e0*/  SHF.R.U32.HI R2, RZ, UR5, R0 ;  /* 0x00000005ff027c19 */ /* 0x001fe40008011600 */
[----:B------:R-:W-:Y:S02]  /*61f0*/  LOP3.LUT R9, R0, 0x80000000, RZ, 0x3c, !PT ;  /* 0x8000000000097812 */ /* 0x000fe400078e3cff */
[----:B------:R-:W-:-:S04]  /*6200*/  LOP3.LUT R2, R2, UR4, RZ, 0x30, !PT ;  /* 0x0000000402027c12 */ /* 0x000fc8000f8e30ff */
[----:B------:R-:W-:Y:S02]  /*6210*/  LEA R7, R2, UR6, 0x2 ;  /* 0x0000000602077c11 */ /* 0x000fe4000f8e10ff */
[----:B------:R-:W0:Y:S03]  /*6220*/  LDC.64 R2, c[0x0][0x3a0] ;  /* 0x0000e800ff027b82 */ /* 0x000e260000000a00 */
[----:B------:R-:W2:Y:S02]  /*6230*/  LDS R5, [R7+0x7800] ;  /* 0x0078000007057984 */ /* 0x000ea40000000800 */
[----:B--2---:R-:W-:-:S04]  /*6240*/  IMAD.IADD R5, R5, 0x1, R29 ;  /* 0x0000000105057824 */ /* 0x004fc800078e021d */
[----:B0-----:R-:W-:-:S05]  /*6250*/  IMAD.WIDE.U32 R4, R5, 0x4, R2 ;  /* 0x0000000405047825 */ /* 0x001fca00078e0002 */
[----:B------:R-:W-:Y:S01]  /*6260*/  STG.E desc[UR8][R4.64], R9 ;  /* 0x0000000904007986 */ /* 0x000fe2000c101908 */
[----:B------:R-:W-:-:S03]  /*6270*/  NOP ;  /* 0x0000000000007918 */ /* 0x000fc60000000000 */
[----:B------:R-:W0:Y:S02]  /*6280*/  LDS R0, [R22+0x600] ;  /* 0x0006000016007984 */ /* 0x000e240000000800 */
[----:B0-----:R-:W-:Y:S02]  /*6290*/  SHF.R.U32.HI R6, RZ, UR5, R0 ;  /* 0x00000005ff067c19 */ /* 0x001fe40008011600 */
[----:B------:R-:W-:Y:S02]  /*62a0*/  LOP3.LUT R11, R0, 0x80000000, RZ, 0x3c, !PT ;  /* 0x80000000000b7812 */ /* 0x000fe400078e3cff */
[----:B------:R-:W-:-:S04]  /*62b0*/  LOP3.LUT R6, R6, UR4, RZ, 0x30, !PT ;  /* 0x0000000406067c12 */ /* 0x000fc8000f8e30ff */
[----:B------:R-:W-:-:S05]  /*62c0*/  LEA R8, R6, UR6, 0x2 ;  /* 0x0000000606087c11 */ /* 0x000fca000f8e10ff */
[----:B------:R-:W0:Y:S02]  /*62d0*/  LDS R7, [R8+0x7800] ;  /* 0x0078000008077984 */ /* 0x000e240000000800 */
[----:B0-----:R-:W-:-:S05]  /*62e0*/  IADD3 R7, PT, PT, R29, 0x180, R7 ;  /* 0x000001801d077810 */ /* 0x001fca0007ffe007 */
[----:B------:R-:W-:-:S05]  /*62f0*/  IMAD.WIDE.U32 R6, R7, 0x4, R2 ;  /* 0x0000000407067825 */ /* 0x000fca00078e0002 */
        /* <DEDUP_REMOVED lines=181> */
[----:B------:R-:W-:Y:S01]  /*6e50*/  NOP ;  /* 0x0000000000007918 */ /* 0x000fe20000000000 */
[----:B------:R-:W-:Y:S05]  /*6e60*/  EXIT ;  /* 0x000000000000794d */ /* 0x000fea0003800000 */
.L_x_76:
[----:B0-----:R-:W-:Y:S01]  /*6e70*/  IMAD.U32 R3, RZ, RZ, UR10 ;  /* 0x0000000aff037e24 */ /* 0x001fe2000f8e00ff */
[----:B------:R-:W-:Y:S01]  /*6e80*/  BSSY.RECONVERGENT B0, `(.L_x_77) ;  /* 0x0000014000007945 */ /* 0x000fe20003800200 */
[----:B------:R-:W-:Y:S02]  /*6e90*/  VIADD R8, R29, 0x180 ;  /* 0x000001801d087836 */ /* 0x000fe40000000000 */
[----:B------:R-:W-:Y:S02]  /*6ea0*/  IMAD R3, R3, -0x1e00, R4 ;  /* 0xffffe20003037824 */ /* 0x000fe400078e0204 */
[C---:B------:R-:W-:Y:S02]  /*6eb0*/  VIADD R10, R29.reuse, 0x300 ;  /* 0x000003001d0a7836 */ /* 0x040fe40000000000 */
[C---:B------:R-:W-:Y:S01]  /*6ec0*/  VIADD R6, R29.reuse, 0x480 ;  /* 0x000004801d067836 */ /* 0x040fe20000000000 */
[-C--:B------:R-:W-:Y:S02]  /*6ed0*/  ISETP.GE.AND P0, PT, R29, R3.reuse, PT ;  /* 0x000000031d00720c */ /* 0x080fe40003f06270 */
[----:B------:R-:W-:-:S02]  /*6ee0*/  ISETP.GE.AND P1, PT, R8, R3, PT ;  /* 0x000000030800720c */ /* 0x000fc40003f26270 */
[----:B------:R-:W-:-:S09]  /*6ef0*/  ISETP.GE.AND P2, PT, R10, R3, PT ;  /* 0x000000030a00720c */ /* 0x000fd20003f46270 */
[----:B------:R-:W-:Y:S05]  /*6f00*/  @P0 BRA `(.L_x_78) ;  /* 0x00000000002c0947 */ /* 0x000fea0003800000 */
[----:B------:R-:W0:Y:S01]  /*6f10*/  LDS R0, [R22] ;  /* 0x0000000016007984 */ /* 0x000e220000000800 */
[----:B------:R-:W0:Y:S01]  /*6f20*/  LDCU UR5, c[0x0][0x3c4] ;  /* 0x00007880ff0577ac */ /* 0x000e220008000800 */
[----:B------:R-:W2:Y:S01]  /*6f30*/  LDC.64 R4, c[0x0][0x3a0] ;  /* 0x0000e800ff047b82 */ /* 0x000ea20000000a00 */
[----:B0-----:R-:W-:-:S04]  /*6f40*/  SHF.R.U32.HI R2, RZ, UR5, R0 ;  /* 0x00000005ff027c19 */ /* 0x001fc80008011600 */
[----:B------:R-:W-:-:S04]  /*6f50*/  LOP3.LUT R2, R2, UR4, RZ, 0x30, !PT ;  /* 0x0000000402027c12 */ /* 0x000fc8000f8e30ff */
[----:B------:R-:W-:-:S05]  /*6f60*/  LEA R2, R2, UR6, 0x2 ;  /* 0x0000000602027c11 */ /* 0x000fca000f8e10ff */
[----:B------:R-:W0:Y:S02]  /*6f70*/  LDS R7, [R2+0x7800] ;  /* 0x0078000002077984 */ /* 0x000e240000000800 */
[----:B0-----:R-:W-:Y:S01]  /*6f80*/  IMAD.IADD R9, R7, 0x1, R29 ;  /* 0x0000000107097824 */ /* 0x001fe200078e021d */
[----:B------:R-:W-:-:S03]  /*6f90*/  LOP3.LUT R7, R0, 0x80000000, RZ, 0x3c, !PT ;  /* 0x8000000000077812 */ /* 0x000fc600078e3cff */
[----:B--2---:R-:W-:-:S05]  /*6fa0*/  IMAD.WIDE.U32 R4, R9, 0x4, R4 ;  /* 0x0000000409047825 */ /* 0x004fca00078e0004 */
[----:B------:R0:W-:Y:S02]  /*6fb0*/  STG.E desc[UR8][R4.64], R7 ;  /* 0x0000000704007986 */ /* 0x0001e4000c101908 */
.L_x_78:
[----:B------:R-:W-:Y:S05]  /*6fc0*/  BSYNC.RECONVERGENT B0 ;  /* 0x0000000000007941 */ /* 0x000fea0003800200 */
.L_x_77:
[----:B------:R-:W-:Y:S01]  /*6fd0*/  NOP ;  /* 0x0000000000007918 */ /* 0x000fe20000000000 */
[----:B------:R-:W-:Y:S04]  /*6fe0*/  BSSY.RECONVERGENT B0, `(.L_x_79) ;  /* 0x000000d000007945 */ /* 0x000fe80003800200 */
[----:B------:R-:W-:Y:S05]  /*6ff0*/  @P1 BRA `(.L_x_80) ;  /* 0x00000000002c1947 */ /* 0x000fea0003800000 */
[----:B------:R-:W2:Y:S01]  /*7000*/  LDS R0, [R22+0x600] ;  /* 0x0006000016007984 */ /* 0x000ea20000000800 */
[----:B------:R-:W2:Y:S01]  /*7010*/  LDCU UR5, c[0x0][0x3c4] ;  /* 0x00007880ff0577ac */ /* 0x000ea20008000800 */
[----:B0-----:R-:W0:Y:S01]  /*7020*/  LDC.64 R4, c[0x0][0x3a0] ;  /* 0x0000e800ff047b82 */ /* 0x001e220000000a00 */
[----:B--2---:R-:W-:-:S04]  /*7030*/  SHF.R.U32.HI R2, RZ, UR5, R0 ;  /* 0x00000005ff027c19 */ /* 0x004fc80008011600 */
[----:B------:R-:W-:-:S04]  /*7040*/  LOP3.LUT R2, R2, UR4, RZ, 0x30, !PT ;  /* 0x0000000402027c12 */ /* 0x000fc8000f8e30ff */
[----:B------:R-:W-:-:S05]  /*7050*/  LEA R2, R2, UR6, 0x2 ;  /* 0x0000000602027c11 */ /* 0x000fca000f8e10ff */
[----:B------:R-:W2:Y:S02]  /*7060*/  LDS R7, [R2+0x7800] ;  /* 0x0078000002077984 */ /* 0x000ea40000000800 */
[----:B--2---:R-:W-:Y:S01]  /*7070*/  IMAD.IADD R9, R8, 0x1, R7 ;  /* 0x0000000108097824 */ /* 0x004fe200078e0207 */
[----:B------:R-:W-:-:S03]  /*7080*/  LOP3.LUT R7, R0, 0x80000000, RZ, 0x3c, !PT ;  /* 0x8000000000077812 */ /* 0x000fc600078e3cff */
[----:B0-----:R-:W-:-:S05]  /*7090*/  IMAD.WIDE.U32 R4, R9, 0x4, R4 ;  /* 0x0000000409047825 */ /* 0x001fca00078e0004 */
[----:B------:R2:W-:Y:S02]  /*70a0*/  STG.E desc[UR8][R4.64], R7 ;  /* 0x0000000704007986 */ /* 0x0005e4000c101908 */
.L_x_80:
[----:B------:R-:W-:Y:S05]  /*70b0*/  BSYNC.RECONVERGENT B0 ;  /* 0x0000000000007941 */ /* 0x000fea0003800200 */
.L_x_79:
[----:B------:R-:W-:Y:S01]  /*70c0*/  NOP ;  /* 0x0000000000007918 */ /* 0x000fe20000000000 */
[----:B------:R-:W-:Y:S01]  /*70d0*/  BSSY.RECONVERGENT B0, `(.L_x_81) ;  /* 0x000000e000007945 */ /* 0x000fe20003800200 */
[----:B------:R-:W-:-:S03]  /*70e0*/  VIADD R12, R29, 0x600 ;  /* 0x000006001d0c7836 */ /* 0x000fc60000000000 */
[----:B------:R-:W-:Y:S05]  /*70f0*/  @P2 BRA `(.L_x_82) ;  /* 0x00000000002c2947 */ /* 0x000fea0003800000 */
[----:B------:R-:W3:Y:S01]  /*7100*/  LDS R0, [R22+0xc00] ;  /* 0x000c000016007984 */ /* 0x000ee20000000800 */
[----:B------:R-:W3:Y:S01]  /*7110*/  LDCU UR5, c[0x0][0x3c4] ;  /* 0x00007880ff0577ac */ /* 0x000ee20008000800 */
[----:B0-2---:R-:W0:Y:S01]  /*7120*/  LDC.64 R4, c[0x0][0x3a0] ;  /* 0x0000e800ff047b82 */ /* 0x005e220000000a00 */
[----:B---3--:R-:W-:-:S04]  /*7130*/  SHF.R.U32.HI R2, RZ, UR5, R0 ;  /* 0x00000005ff027c19 */ /* 0x008fc80008011600 */
[----:B------:R-:W-:-:S04]  /*7140*/  LOP3.LUT R2, R2, UR4, RZ, 0x30, !PT ;  /* 0x0000000402027c12 */ /* 0x000fc8000f8e30ff */
[----:B------:R-:W-:-:S05]  /*7150*/  LEA R2, R2, UR6, 0x2 ;  /* 0x0000000602027c11 */ /* 0x000fca000f8e10ff */
[----:B------:R-:W2:Y:S02]  /*7160*/  LDS R7, [R2+0x7800] ;  /* 0x0078000002077984 */ /* 0x000ea40000000800 */
[----:B--2---:R-:W-:Y:S01]  /*7170*/  IMAD.IADD R9, R10, 0x1, R7 ;  /* 0x000000010a097824 */ /* 0x004fe200078e0207 */
[----:B------:R-:W-:-:S03]  /*7180*/  LOP3.LUT R7, R0, 0x80000000, RZ, 0x3c, !PT ;  /* 0x8000000000077812 */ /* 0x000fc600078e3cff */
[----:B0-----:R-:W-:-:S05]  /*7190*/  IMAD.WIDE.U32 R4, R9, 0x4, R4 ;  /* 0x0000000409047825 */ /* 0x001fca00078e0004 */
[----:B------:R3:W-:Y:S02]  /*71a0*/  STG.E desc[UR8][R4.64], R7 ;  /* 0x0000000704007986 */ /* 0x0007e4000c101908 */
.L_x_82:
[----:B------:R-:W-:Y:S05]  /*71b0*/  BSYNC.RECONVERGENT B0 ;  /* 0x0000000000007941 */ /* 0x000fea0003800200 */
.L_x_81:
[-C--:B------:R-:W-:Y:S01]  /*71c0*/  ISETP.GE.AND P6, PT, R6, R3.reuse, PT ;  /* 0x000000030600720c */ /* 0x080fe20003fc6270 */
[C---:B------:R-:W-:Y:S01]  /*71d0*/  VIADD R14, R29.reuse, 0x780 ;  /* 0x000007801d0e7836 */ /* 0x040fe20000000000 */
[----:B------:R-:W-:Y:S01]  /*71e0*/  ISETP.GE.AND P2, PT, R12, R3, PT ;  /* 0x000000030c00720c */ /* 0x000fe20003f46270 */
[C---:B------:R-:W-:Y:S01]  /*71f0*/  VIADD R16, R29.reuse, 0x900 ;  /* 0x000009001d107836 */ /* 0x040fe20000000000 */
[C---:B0-23--:R-:W-:Y:S01]  /*7200*/  LOP3.LUT R4, R29.reuse, 0xc00, RZ, 0xfc, !PT ;  /* 0x00000c001d047812 */ /* 0x04dfe200078efcff */
[C---:B------:R-:W-:Y:S01]  /*7210*/  VIADD R8, R29.reuse, 0xa80 ;  /* 0x00000a801d087836 */ /* 0x040fe20000000000 */
[----:B------:R-:W-:Y:S01]  /*7220*/  NOP ;  /* 0x0000000000007918 */ /* 0x000fe20000000000 */
[C---:B------:R-:W-:Y:S01]  /*7230*/  VIADD R2, R29.reuse, 0xd80 ;  /* 0x00000d801d027836 */ /* 0x040fe20000000000 */
[----:B------:R-:W-:Y:S01]  /*7240*/  BSSY.RECONVERGENT B0, `(.L_x_83) ;  /* 0x0000015000007945 */ /* 0x000fe20003800200 */
[----:B------:R-:W-:Y:S01]  /*7250*/  VIADD R0, R29, 0xf00 ;  /* 0x00000f001d007836 */ /* 0x000fe20000000000 */
[----:B------:R-:W-:-:S02]  /*7260*/  P2R R13, PR, RZ, 0x4 ;  /* 0x00000004ff0d7803 */ /* 0x000fc40000000000 */
[-C--:B------:R-:W-:Y:S02]  /*7270*/  ISETP.GE.AND P0, PT, R14, R3.reuse, PT ;  /* 0x000000030e00720c */ /* 0x080fe40003f06270 */
[-C--:B------:R-:W-:Y:S02]  /*7280*/  ISETP.GE.AND P1, PT, R16, R3.reuse, PT ;  /* 0x000000031000720c */ /* 0x080fe40003f26270 */
[-C--:B------:R-:W-:Y:S02]  /*7290*/  ISETP.GE.AND P2, PT, R8, R3.reuse, PT ;  /* 0x000000030800720c */ /* 0x080fe40003f46270 */
[-C--:B------:R-:W-:Y:S02]  /*72a0*/  ISETP.GE.AND P3, PT, R4, R3.reuse, PT ;  /* 0x000000030400720c */ /* 0x080fe40003f66270 */
[-C--:B------:R-:W-:Y:S02]  /*72b0*/  ISETP.GE.AND P4, PT, R2, R3.reuse, PT ;  /* 0x000000030200720c */ /* 0x080fe40003f86270 */
[----:B------:R-:W-:Y:S01]  /*72c0*/  ISETP.GE.AND P5, PT, R0, R3, PT ;  /* 0x000000030000720c */ /* 0x000fe20003fa6270 */
[----:B------:R-:W-:-:S12]  /*72d0*/  @P6 BRA `(.L_x_84) ;  /* 0x00000000002c6947 */ /* 0x000fd80003800000 */
[----:B------:R-:W0:Y:S01]  /*72e0*/  LDS R5, [R22+0x1200] ;  /* 0x0012000016057984 */ /* 0x000e220000000800 */
[----:B------:R-:W0:Y:S01]  /*72f0*/  LDCU UR5, c[0x0][0x3c4] ;  /* 0x00007880ff0577ac */ /* 0x000e220008000800 */
[----:B------:R-:W2:Y:S01]  /*7300*/  LDC.64 R10, c[0x0][0x3a0] ;  /* 0x0000e800ff0a7b82 */ /* 0x000ea20000000a00 */
[----:B0-----:R-:W-:Y:S02]  /*7310*/  SHF.R.U32.HI R7, RZ, UR5, R5 ;  /* 0x00000005ff077c19 */ /* 0x001fe40008011605 */
[----:B------:R-:W-:Y:S02]  /*7320*/  LOP3.LUT R5, R5, 0x80000000, RZ, 0x3c, !PT ;  /* 0x8000000005057812 */ /* 0x000fe400078e3cff */
[----:B------:R-:W-:-:S04]  /*7330*/  LOP3.LUT R7, R7, UR4, RZ, 0x30, !PT ;  /* 0x0000000407077c12 */ /* 0x000fc8000f8e30ff */
[----:B------:R-:W-:-:S06]  /*7340*/  LEA R9, R7, UR6, 0x2 ;  /* 0x0000000607097c11 */ /* 0x000fcc000f8e10ff */
[----:B------:R-:W0:Y:S02]  /*7350*/  LDS R9, [R9+0x7800] ;  /* 0x0078000009097984 */ /* 0x000e240000000800 */
[----:B0-----:R-:W-:-:S04]  /*7360*/  IMAD.IADD R7, R6, 0x1, R9 ;  /* 0x0000000106077824 */ /* 0x001fc800078e0209 */
[----:B--2---:R-:W-:-:S05]  /*7370*/  IMAD.WIDE.U32 R6, R7, 0x4, R10 ;  /* 0x0000000407067825 */ /* 0x004fca00078e000a */
[----:B------:R0:W-:Y:S02]  /*7380*/  STG.E desc[UR8][R6.64], R5 ;  /* 0x0000000506007986 */ /* 0x0001e4000c101908 */
.L_x_84:
[----:B------:R-:W-:Y:S05]  /*7390*/  BSYNC.RECONVERGENT B0 ;  /* 0x0000000000007941 */ /* 0x000fea0003800200 */
.L_x_83:
[----:B------:R-:W-:Y:S01]  /*73a0*/  ISETP.NE.AND P6, PT, R13, RZ, PT ;  /* 0x000000ff0d00720c */ /* 0x000fe20003fc5270 */
[----:B------:R-:W-:Y:S01]  /*73b0*/  NOP ;  /* 0x0000000000007918 */ /* 0x000fe20000000000 */
[----:B------:R-:W-:Y:S11]  /*73c0*/  BSSY.RECONVERGENT B0, `(.L_x_85) ;  /* 0x000000d000007945 */ /* 0x000ff60003800200 */
[----:B------:R-:W-:Y:S05]  /*73d0*/  @P6 BRA `(.L_x_86) ;  /* 0x00000000002c6947 */ /* 0x000fea0003800000 */
[----:B0-----:R-:W0:Y:S01]  /*73e0*/  LDS R5, [R22+0x1800] ;  /* 0x0018000016057984 */ /* 0x001e220000000800 */
[----:B------:R-:W0:Y:S02]  /*73f0*/  LDCU UR5, c[0x0][0x3c4] ;  /* 0x00007880ff0577ac */ /* 0x000e240008000800 */
[----:B0-----:R-:W-:Y:S02]  /*7400*/  SHF.R.U32.HI R6, RZ, UR5, R5 ;  /* 0x00000005ff067c19 */ /* 0x001fe40008011605 */
[----:B------:R-:W-:Y:S02]  /*7410*/  LOP3.LUT R5, R5, 0x80000000, RZ, 0x3c, !PT ;  /* 0x8000000005057812 */ /* 0x000fe400078e3cff */
[----:B------:R-:W-:-:S04]  /*7420*/  LOP3.LUT R6, R6, UR4, RZ, 0x30, !PT ;  /* 0x0000000406067c12 */ /* 0x000fc8000f8e30ff */
[----:B------:R-:W-:Y:S02]  /*7430*/  LEA R9, R6, UR6, 0x2 ;  /* 0x0000000606097c11 */ /* 0x000fe4000f8e10ff */
[----:B------:R-:W0:Y:S04]  /*7440*/  LDC.64 R6, c[0x0][0x3a0] ;  /* 0x0000e800ff067b82 */ /* 0x000e280000000a00 */
[----:B------:R-:W2:Y:S02]  /*7450*/  LDS R9, [R9+0x7800] ;  /* 0x0078000009097984 */ /* 0x000ea40000000800 */
[----:B--2---:R-:W-:-:S04]  /*7460*/  IMAD.IADD R11, R12, 0x1, R9 ;  /* 0x000000010c0b7824 */ /* 0x004fc800078e0209 */
[----:B0-----:R-:W-:-:S05]  /*7470*/  IMAD.WIDE.U32 R6, R11, 0x4, R6 ;  /* 0x000000040b067825 */ /* 0x001fca00078e0006 */
[----:B------:R2:W-:Y:S02]  /*7480*/  STG.E desc[UR8][R6.64], R5 ;  /* 0x0000000506007986 */ /* 0x0005e4000c101908 */
.L_x_86:
[----:B------:R-:W-:Y:S05]  /*7490*/  BSYNC.RECONVERGENT B0 ;  /* 0x0000000000007941 */ /* 0x000fea0003800200 */
.L_x_85:
[----:B------:R-:W-:Y:S01]  /*74a0*/  NOP ;  /* 0x0000000000007918 */ /* 0x000fe20000000000 */
[----:B------:R-:W-:Y:S04]  /*74b0*/  BSSY.RECONVERGENT B0, `(.L_x_87) ;  /* 0x000000d000007945 */ /* 0x000fe80003800200 */
[----:B------:R-:W-:Y:S05]  /*74c0*/  @P0 BRA `(.L_x_88) ;  /* 0x00000000002c0947 */ /* 0x000fea0003800000 */
[----:B0-2---:R-:W0:Y:S01]  /*74d0*/  LDS R5, [R22+0x1e00] ;  /* 0x001e000016057984 */ /* 0x005e220000000800 */
        /* <DEDUP_REMOVED lines=10> */
.L_x_88:
[----:B------:R-:W-:Y:S05]  /*7580*/  BSYNC.RECONVERGENT B0 ;  /* 0x0000000000007941 */ /* 0x000fea0003800200 */
.L_x_87:
[----:B------:R-:W-:Y:S01]  /*7590*/  NOP ;  /* 0x0000000000007918 */ /* 0x000fe20000000000 */
[----:B------:R-:W-:Y:S04]  /*75a0*/  BSSY.RECONVERGENT B0, `(.L_x_89) ;  /* 0x000000d000007945 */ /* 0x000fe80003800200 */
[----:B------:R-:W-:Y:S05]  /*75b0*/  @P1 BRA `(.L_x_90) ;  /* 0x00000000002c1947 */ /* 0x000fea0003800000 */
[----:B0-23--:R-:W0:Y:S01]  /*75c0*/  LDS R5, [R22+0x2400] ;  /* 0x0024000016057984 */ /* 0x00de220000000800 */
        /* <DEDUP_REMOVED lines=10> */
.L_x_90:
[----:B------:R-:W-:Y:S05]  /*7670*/  BSYNC.RECONVERGENT B0 ;  /* 0x0000000000007941 */ /* 0x000fea0003800200 */
.L_x_89:
[----:B------:R-:W-:Y:S01]  /*7680*/  NOP ;  /* 0x0000000000007918 */ /* 0x000fe20000000000 */
[----:B------:R-:W-:Y:S04]  /*7690*/  BSSY.RECONVERGENT B0, `(.L_x_91) ;  /* 0x000000d000007945 */ /* 0x000fe80003800200 */
[----:B------:R-:W-:Y:S05]  /*76a0*/  @P2 BRA `(.L_x_92) ;  /* 0x00000000002c2947 */ /* 0x000fea0003800000 */
[----:B0-234-:R-:W0:Y:S01]  /*76b0*/  LDS R5, [R22+0x2a00] ;  /* 0x002a000016057984 */ /* 0x01de220000000800 */
        /* <DEDUP_REMOVED lines=10> */
.L_x_92:
[----:B------:R-:W-:Y:S05]  /*7760*/  BSYNC.RECONVERGENT B0 ;  /* 0x0000000000007941 */ /* 0x000fea0003800200 */
.L_x_91:
[----:B------:R-:W-:Y:S01]  /*7770*/  NOP ;  /* 0x0000000000007918 */ /* 0x000fe20000000000 */
[----:B------:R-:W-:Y:S04]  /*7780*/  BSSY.RECONVERGENT B0, `(.L_x_93) ;  /* 0x000000d000007945 */ /* 0x000fe80003800200 */
[----:B------:R-:W-:Y:S05]  /*7790*/  @P3 BRA `(.L_x_94) ;  /* 0x00000000002c3947 */ /* 0x000fea0003800000 */
[----:B0-234-:R-:W0:Y:S01]  /*77a0*/  LDS R5, [R22+0x3000] ;  /* 0x0030000016057984 */ /* 0x01de220000000800 */
[----:B------:R-:W0:Y:S02]  /*77b0*/  LDCU UR5, c[0x0][0x3c4] ;  /* 0x00007880ff0577ac */ /* 0x000e240008000800 */
[----:B0-----:R-:W-:-:S04]  /*77c0*/  SHF.R.U32.HI R6, RZ, UR5, R5 ;  /* 0x00000005ff067c19 */ /* 0x001fc80008011605 */
[----:B------:R-:W-:-:S04]  /*77d0*/  LOP3.LUT R6, R6, UR4, RZ, 0x30, !PT ;  /* 0x0000000406067c12 */ /* 0x000fc8000f8e30ff */
[----:B------:R-:W-:Y:S02]  /*77e0*/  LEA R8, R6, UR6, 0x2 ;  /* 0x0000000606087c11 */ /* 0x000fe4000f8e10ff */
[----:B------:R-:W0:Y:S03]  /*77f0*/  LDC.64 R6, c[0x0][0x3a0] ;  /* 0x0000e800ff067b82 */ /* 0x000e260000000a00 */
[----:B------:R-:W2:Y:S02]  /*7800*/  LDS R9, [R8+0x7800] ;  /* 0x0078000008097984 */ /* 0x000ea40000000800 */
[----:B--2---:R-:W-:Y:S01]  /*7810*/  IMAD.IADD R11, R4, 0x1, R9 ;  /* 0x00000001040b7824 */ /* 0x004fe200078e0209 */
[----:B------:R-:W-:-:S03]  /*7820*/  LOP3.LUT R9, R5, 0x80000000, RZ, 0x3c, !PT ;  /* 0x8000000005097812 */ /* 0x000fc600078e3cff */
[----:B0-----:R-:W-:-:S05]  /*7830*/  IMAD.WIDE.U32 R4, R11, 0x4, R6 ;  /* 0x000000040b047825 */ /* 0x001fca00078e0006 */
[----:B------:R0:W-:Y:S02]  /*7840*/  STG.E desc[UR8][R4.64], R9 ;  /* 0x0000000904007986 */ /* 0x0001e4000c101908 */
.L_x_94:
[----:B------:R-:W-:Y:S05]  /*7850*/  BSYNC.RECONVERGENT B0 ;  /* 0x0000000000007941 */ /* 0x000fea0003800200 */
.L_x_93:
[----:B------:R-:W-:Y:S01]  /*7860*/  NOP ;  /* 0x0000000000007918 */ /* 0x000fe20000000000 */
[----:B------:R-:W-:Y:S01]  /*7870*/  BSSY.RECONVERGENT B0, `(.L_x_95) ;  /* 0x000000e000007945 */ /* 0x000fe20003800200 */
[----:B------:R-:W-:-:S03]  /*7880*/  VIADD R10, R29, 0x1080 ;  /* 0x000010801d0a7836 */ /* 0x000fc60000000000 */
        /* <DEDUP_REMOVED lines=12> */
.L_x_96:
[----:B------:R-:W-:Y:S05]  /*7950*/  BSYNC.RECONVERGENT B0 ;  /* 0x0000000000007941 */ /* 0x000fea0003800200 */
.L_x_95:
[----:B------:R-:W-:Y:S01]  /*7960*/  NOP ;  /* 0x0000000000007918 */ /* 0x000fe20000000000 */
[----:B------:R-:W-:Y:S01]  /*7970*/  BSSY.RECONVERGENT B0, `(.L_x_97) ;  /* 0x000000e000007945 */ /* 0x000fe20003800200 */
[----:B------:R-:W-:-:S03]  /*7980*/  VIADD R12, R29, 0x1200 ;  /* 0x000012001d0c7836 */ /* 0x000fc60000000000 */
[----:B------:R-:W-:Y:S05]  /*7990*/  @P5 BRA `(.L_x_98) ;  /* 0x00000000002c5947 */ /* 0x000fea0003800000 */
[----:B------:R-:W0:Y:S01]  /*79a0*/  LDS R2, [R22+0x3c00] ;  /* 0x003c000016027984 */ /* 0x000e220000000800 */
[----:B------:R-:W0:Y:S02]  /*79b0*/  LDCU UR5, c[0x0][0x3c4] ;  /* 0x00007880ff0577ac */ /* 0x000e240008000800 */
[----:B0-----:R-:W-:-:S04]  /*79c0*/  SHF.R.U32.HI R4, RZ, UR5, R2 ;  /* 0x00000005ff047c19 */ /* 0x001fc80008011602 */
[----:B------:R-:W-:-:S04]  /*79d0*/  LOP3.LUT R4, R4, UR4, RZ, 0x30, !PT ;  /* 0x0000000404047c12 */ /* 0x000fc8000f8e30ff */
[----:B--234-:R-:W-:Y:S02]  /*79e0*/  LEA R6, R4, UR6, 0x2 ;  /* 0x0000000604067c11 */ /* 0x01cfe4000f8e10ff */
[----:B------:R-:W0:Y:S03]  /*79f0*/  LDC.64 R4, c[0x0][0x3a0] ;  /* 0x0000e800ff047b82 */ /* 0x000e260000000a00 */
[----:B------:R-:W2:Y:S02]  /*7a00*/  LDS R7, [R6+0x7800] ;  /* 0x0078000006077984 */ /* 0x000ea40000000800 */
[----:B--2---:R-:W-:Y:S01]  /*7a10*/  IMAD.IADD R9, R0, 0x1, R7 ;  /* 0x0000000100097824 */ /* 0x004fe200078e0207 */
[----:B------:R-:W-:-:S03]  /*7a20*/  LOP3.LUT R7, R2, 0x80000000, RZ, 0x3c, !PT ;  /* 0x8000000002077812 */ /* 0x000fc600078e3cff */
[----:B0-----:R-:W-:-:S05]  /*7a30*/  IMAD.WIDE.U32 R4, R9, 0x4, R4 ;  /* 0x0000000409047825 */ /* 0x001fca00078e0004 */
[----:B------:R0:W-:Y:S02]  /*7a40*/  STG.E desc[UR8][R4.64], R7 ;  /* 0x0000000704007986 */ /* 0x0001e4000c101908 */
.L_x_98:
[----:B------:R-:W-:Y:S05]  /*7a50*/  BSYNC.RECONVERGENT B0 ;  /* 0x0000000000007941 */ /* 0x000fea0003800200 */
.L_x_97:
[-C--:B------:R-:W-:Y:S01]  /*7a60*/  ISETP.GE.AND P6, PT, R10, R3.reuse, PT ;  /* 0x000000030a00720c */ /* 0x080fe20003fc6270 */
[C---:B------:R-:W-:Y:S01]  /*7a70*/  VIADD R14, R29.reuse, 0x1380 ;  /* 0x000013801d0e7836 */ /* 0x040fe20000000000 */
[----:B------:R-:W-:Y:S01]  /*7a80*/  ISETP.GE.AND P2, PT, R12, R3, PT ;  /* 0x000000030c00720c */ /* 0x000fe20003f46270 */
[C---:B------:R-:W-:Y:S01]  /*7a90*/  VIADD R16, R29.reuse, 0x1500 ;  /* 0x000015001d107836 */ /* 0x040fe20000000000 */
[C---:B0-----:R-:W-:Y:S01]  /*7aa0*/  LOP3.LUT R4, R29.reuse, 0x1800, RZ, 0xfc, !PT ;  /* 0x000018001d047812 */ /* 0x041fe200078efcff */
[C---:B--234-:R-:W-:Y:S01]  /*7ab0*/  VIADD R6, R29.reuse, 0x1680 ;  /* 0x000016801d067836 */ /* 0x05cfe20000000000 */
        /* <DEDUP_REMOVED lines=23> */
.L_x_100:
[----:B------:R-:W-:Y:S05]  /*7c30*/  BSYNC.RECONVERGENT B0 ;  /* 0x0000000000007941 */ /* 0x000fea0003800200 */
.L_x_99:
[----:B------:R-:W-:Y:S01]  /*7c40*/  ISETP.NE.AND P6, PT, R13, RZ, PT ;  /* 0x000000ff0d00720c */ /* 0x000fe20003fc5270 */
[----:B------:R-:W-:Y:S01]  /*7c50*/  NOP ;  /* 0x0000000000007918 */ /* 0x000fe20000000000 */
[----:B------:R-:W-:Y:S11]  /*7c60*/  BSSY.RECONVERGENT B0, `(.L_x_101) ;  /* 0x000000d000007945 */ /* 0x000ff60003800200 */
[----:B------:R-:W-:Y:S05]  /*7c70*/  @P6 BRA `(.L_x_102) ;  /* 0x00000000002c6947 */ /* 0x000fea0003800000 */
[----:B0-----:R-:W0:Y:S01]  /*7c80*/  LDS R5, [R22+0x4800] ;  /* 0x0048000016057984 */ /* 0x001e220000000800 */
        /* <DEDUP_REMOVED lines=10> */
.L_x_102:
[----:B------:R-:W-:Y:S05]  /*7d30*/  BSYNC.RECONVERGENT B0 ;  /* 0x0000000000007941 */ /* 0x000fea0003800200 */
.L_x_101:
[----:B------:R-:W-:Y:S01]  /*7d40*/  NOP ;  /* 0x0000000000007918 */ /* 0x000fe20000000000 */
[----:B------:R-:W-:Y:S04]  /*7d50*/  BSSY.RECONVERGENT B0, `(.L_x_103) ;  /* 0x000000d000007945 */ /* 0x000fe80003800200 */
[----:B------:R-:W-:Y:S05]  /*7d60*/  @P0 BRA `(.L_x_104) ;  /* 0x00000000002c0947 */ /* 0x000fea0003800000 */
[----:B0-2---:R-:W0:Y:S01]  /*7d70*/  LDS R5, [R22+0x4e00] ;  /* 0x004e000016057984 */ /* 0x005e220000000800 */
        /* <DEDUP_REMOVED lines=10> */
.L_x_104:
[----:B------:R-:W-:Y:S05]  /*7e20*/  BSYNC.RECONVERGENT B0 ;  /* 0x0000000000007941 */ /* 0x000fea0003800200 */
.L_x_103:
[----:B------:R-:W-:Y:S01]  /*7e30*/  NOP ;  /* 0x0000000000007918 */ /* 0x000fe20000000000 */
[----:B------:R-:W-:Y:S04]  /*7e40*/  BSSY.RECONVERGENT B0, `(.L_x_105) ;  /* 0x000000d000007945 */ /* 0x000fe80003800200 */
[----:B------:R-:W-:Y:S05]  /*7e50*/  @P1 BRA `(.L_x_106) ;  /* 0x00000000002c1947 */ /* 0x000fea0003800000 */
[----:B0-23--:R-:W0:Y:S01]  /*7e60*/  LDS R5, [R22+0x5400] ;  /* 0x0054000016057984 */ /* 0x00de220000000800 */
        /* <DEDUP_REMOVED lines=10> */
.L_x_106:
[----:B------:R-:W-:Y:S05]  /*7f10*/  BSYNC.RECONVERGENT B0 ;  /* 0x0000000000007941 */ /* 0x000fea0003800200 */
.L_x_105:
[----:B------:R-:W-:Y:S01]  /*7f20*/  NOP ;  /* 0x0000000000007918 */ /* 0x000fe20000000000 */
[----:B------:R-:W-:Y:S04]  /*7f30*/  BSSY.RECONVERGENT B0, `(.L_x_107) ;  /* 0x000000d000007945 */ /* 0x000fe80003800200 */
[----:B------:R-:W-:Y:S05]  /*7f40*/  @P2 BRA `(.L_x_108) ;  /* 0x00000000002c2947 */ /* 0x000fea0003800000 */
[----:B0-234-:R-:W0:Y:S01]  /*7f50*/  LDS R5, [R22+0x5a00] ;  /* 0x005a000016057984 */ /* 0x01de220000000800 */
[----:B------:R-:W0:Y:S01]  /*7f60*/  LDCU UR5, c[0x0][0x3c4] ;  /* 0x00007880ff0577ac */ /* 0x000e220008000800 */
[----:B------:R-:W2:Y:S01]  /*7f70*/  LDC.64 R8, c[0x0][0x3a0] ;  /* 0x0000e800ff087b82 */ /* 0x000ea20000000a00 */
[----:B0-----:R-:W-:Y:S02]  /*7f80*/  SHF.R.U32.HI R7, RZ, UR5, R5 ;  /* 0x00000005ff077c19 */ /* 0x001fe40008011605 */
[----:B------:R-:W-:Y:S02]  /*7f90*/  LOP3.LUT R5, R5, 0x80000000, RZ, 0x3c, !PT ;  /* 0x8000000005057812 */ /* 0x000fe400078e3cff */
[----:B------:R-:W-:-:S04]  /*7fa0*/  LOP3.LUT R7, R7, UR4, RZ, 0x30, !PT ;  /* 0x0000000407077c12 */ /* 0x000fc8000f8e30ff */
[----:B------:R-:W-:-:S05]  /*7fb0*/  LEA R10, R7, UR6, 0x2 ;  /* 0x00000006070a7c11 */ /* 0x000fca000f8e10ff */
[----:B------:R-:W0:Y:S02]  /*7fc0*/  LDS R7, [R10+0x7800] ;  /* 0x007800000a077984 */ /* 0x000e240000000800 */
[----:B0-----:R-:W-:-:S04]  /*7fd0*/  IMAD.IADD R7, R6, 0x1, R7 ;  /* 0x0000000106077824 */ /* 0x001fc800078e0207 */
[----:B--2---:R-:W-:-:S05]  /*7fe0*/  IMAD.WIDE.U32 R6, R7, 0x4, R8 ;  /* 0x0000000407067825 */ /* 0x004fca00078e0008 */
[----:B------:R0:W-:Y:S02]  /*7ff0*/  STG.E desc[UR8][R6.64], R5 ;  /* 0x0000000506007986 */ /* 0x0001e4000c101908 */
.L_x_108:
[----:B------:R-:W-:Y:S05]  /*8000*/  BSYNC.RECONVERGENT B0 ;  /* 0x0000000000007941 */ /* 0x000fea0003800200 */
.L_x_107:
        /* <DEDUP_REMOVED lines=14> */
.L_x_110:
[----:B------:R-:W-:Y:S05]  /*80f0*/  BSYNC.RECONVERGENT B0 ;  /* 0x0000000000007941 */ /* 0x000fea0003800200 */
.L_x_109:
[----:B------:R-:W-:Y:S01]  /*8100*/  NOP ;  /* 0x0000000000007918 */ /* 0x000fe20000000000 */
[----:B------:R-:W-:Y:S04]  /*8110*/  BSSY.RECONVERGENT B0, `(.L_x_111) ;  /* 0x000000d000007945 */ /* 0x000fe80003800200 */
[----:B------:R-:W-:Y:S05]  /*8120*/  @P4 BRA `(.L_x_112) ;  /* 0x00000000002c4947 */ /* 0x000fea0003800000 */
[----:B0-----:R-:W0:Y:S01]  /*8130*/  LDS R6, [R22+0x6600] ;  /* 0x0066000016067984 */ /* 0x001e220000000800 */
[----:B------:R-:W0:Y:S02]  /*8140*/  LDCU UR5, c[0x0][0x3c4] ;  /* 0x00007880ff0577ac */ /* 0x000e240008000800 */
[----:B0-----:R-:W-:Y:S02]  /*8150*/  SHF.R.U32.HI R4, RZ, UR5, R6 ;  /* 0x00000005ff047c19 */ /* 0x001fe40008011606 */
[----:B--234-:R-:W-:Y:S02]  /*8160*/  LOP3.LUT R9, R6, 0x80000000, RZ, 0x3c, !PT ;  /* 0x8000000006097812 */ /* 0x01cfe400078e3cff */
[----:B------:R-:W-:-:S04]  /*8170*/  LOP3.LUT R4, R4, UR4, RZ, 0x30, !PT ;  /* 0x0000000404047c12 */ /* 0x000fc8000f8e30ff */
[----:B------:R-:W-:Y:S02]  /*8180*/  LEA R7, R4, UR6, 0x2 ;  /* 0x0000000604077c11 */ /* 0x000fe4000f8e10ff */
[----:B------:R-:W0:Y:S04]  /*8190*/  LDC.64 R4, c[0x0][0x3a0] ;  /* 0x0000e800ff047b82 */ /* 0x000e280000000a00 */
[----:B------:R-:W2:Y:S02]  /*81a0*/  LDS R7, [R7+0x7800] ;  /* 0x0078000007077984 */ /* 0x000ea40000000800 */
[----:B--2---:R-:W-:-:S04]  /*81b0*/  IMAD.IADD R11, R2, 0x1, R7 ;  /* 0x00000001020b7824 */ /* 0x004fc800078e0207 */
[----:B0-----:R-:W-:-:S05]  /*81c0*/  IMAD.WIDE.U32 R4, R11, 0x4, R4 ;  /* 0x000000040b047825 */ /* 0x001fca00078e0004 */
[----:B------:R0:W-:Y:S02]  /*81d0*/  STG.E desc[UR8][R4.64], R9 ;  /* 0x0000000904007986 */ /* 0x0001e4000c101908 */
.L_x_112:
[----:B------:R-:W-:Y:S05]  /*81e0*/  BSYNC.RECONVERGENT B0 ;  /* 0x0000000000007941 */ /* 0x000fea0003800200 */
.L_x_111:
[----:B------:R-:W-:Y:S01]  /*81f0*/  NOP ;  /* 0x0000000000007918 */ /* 0x000fe20000000000 */
[----:B------:R-:W-:Y:S04]  /*8200*/  BSSY.RECONVERGENT B0, `(.L_x_113) ;  /* 0x000000d000007945 */ /* 0x000fe80003800200 */
[----:B------:R-:W-:Y:S05]  /*8210*/  @P5 BRA `(.L_x_114) ;  /* 0x00000000002c5947 */ /* 0x000fea0003800000 */
[----:B------:R-:W0:Y:S01]  /*8220*/  LDS R2, [R22+0x6c00] ;  /* 0x006c000016027984 */ /* 0x000e220000000800 */
[----:B------:R-:W0:Y:S02]  /*8230*/  LDCU UR5, c[0x0][0x3c4] ;  /* 0x00007880ff0577ac */ /* 0x000e240008000800 */
[----:B0-----:R-:W-:-:S04]  /*8240*/  SHF.R.U32.HI R4, RZ, UR5, R2 ;  /* 0x00000005ff047c19 */ /* 0x001fc80008011602 */
[----:B------:R-:W-:-:S04]  /*8250*/  LOP3.LUT R4, R4, UR4, RZ, 0x30, !PT ;  /* 0x0000000404047c12 */ /* 0x000fc8000f8e30ff */
[----:B------:R-:W-:Y:S02]  /*8260*/  LEA R6, R4, UR6, 0x2 ;  /* 0x0000000604067c11 */ /* 0x000fe4000f8e10ff */
[----:B--234-:R-:W0:Y:S03]  /*8270*/  LDC.64 R4, c[0x0][0x3a0] ;  /* 0x0000e800ff047b82 */ /* 0x01ce260000000a00 */
[----:B------:R-:W2:Y:S02]  /*8280*/  LDS R7, [R6+0x7800] ;  /* 0x0078000006077984 */ /* 0x000ea40000000800 */
[----:B--2---:R-:W-:Y:S01]  /*8290*/  IMAD.IADD R9, R0, 0x1, R7 ;  /* 0x0000000100097824 */ /* 0x004fe200078e0207 */
[----:B------:R-:W-:-:S03]  /*82a0*/  LOP3.LUT R7, R2, 0x80000000, RZ, 0x3c, !PT ;  /* 0x8000000002077812 */ /* 0x000fc600078e3cff */
[----:B0-----:R-:W-:-:S05]  /*82b0*/  IMAD.WIDE.U32 R4, R9, 0x4, R4 ;  /* 0x0000000409047825 */ /* 0x001fca00078e0004 */
[----:B------:R0:W-:Y:S02]  /*82c0*/  STG.E desc[UR8][R4.64], R7 ;  /* 0x0000000704007986 */ /* 0x0001e4000c101908 */
.L_x_114:
[----:B------:R-:W-:Y:S05]  /*82d0*/  BSYNC.RECONVERGENT B0 ;  /* 0x0000000000007941 */ /* 0x000fea0003800200 */
.L_x_113:
[----:B------:R-:W-:Y:S01]  /*82e0*/  NOP ;  /* 0x0000000000007918 */ /* 0x000fe20000000000 */
[----:B-1----:R-:W1:Y:S01]  /*82f0*/  LDS R22, [R22+0x7200] ;  /* 0x0072000016167984 */ /* 0x002e620000000800 */
[----:B------:R-:W1:Y:S01]  /*8300*/  LDCU UR5, c[0x0][0x3c4] ;  /* 0x00007880ff0577ac */ /* 0x000e620008000800 */
[----:B------:R-:W-:-:S05]  /*8310*/  VIADD R28, R29, 0x1c80 ;  /* 0x00001c801d1c7836 */ /* 0x000fca0000000000 */
[----:B------:R-:W-:-:S13]  /*8320*/  ISETP.GE.AND P0, PT, R28, R3, PT ;  /* 0x000000031c00720c */ /* 0x000fda0003f06270 */
[----:B------:R-:W5:Y:S01]  /*8330*/  @!P0 LDC.64 R2, c[0x0][0x3a0] ;  /* 0x0000e800ff028b82 */ /* 0x000f620000000a00 */
[----:B-1----:R-:W-:Y:S02]  /*8340*/  SHF.R.U32.HI R0, RZ, UR5, R22 ;  /* 0x00000005ff007c19 */ /* 0x002fe40008011616 */
[----:B0-----:R-:W-:Y:S02]  /*8350*/  @!P0 LOP3.LUT R7, R22, 0x80000000, RZ, 0x3c, !PT ;  /* 0x8000000016078812 */ /* 0x001fe400078e3cff */
[----:B------:R-:W-:-:S04]  /*8360*/  LOP3.LUT R0, R0, UR4, RZ, 0x30, !PT ;  /* 0x0000000400007c12 */ /* 0x000fc8000f8e30ff */
[----:B------:R-:W-:-:S05]  /*8370*/  LEA R0, R0, UR6, 0x2 ;  /* 0x0000000600007c11 */ /* 0x000fca000f8e10ff */
[----:B--234-:R-:W0:Y:S02]  /*8380*/  LDS R5, [R0+0x7800] ;  /* 0x0078000000057984 */ /* 0x01ce240000000800 */
[----:B0-----:R-:W-:-:S04]  /*8390*/  IMAD.IADD R5, R28, 0x1, R5 ;  /* 0x000000011c057824 */ /* 0x001fc800078e0205 */
[----:B-----5:R-:W-:-:S05]  /*83a0*/  @!P0 IMAD.WIDE.U32 R2, R5, 0x4, R2 ;  /* 0x0000000405028825 */ /* 0x020fca00078e0002 */
[----:B------:R-:W-:Y:S01]  /*83b0*/  @!P0 STG.E desc[UR8][R2.64], R7 ;  /* 0x0000000702008986 */ /* 0x000fe2000c101908 */
[----:B------:R-:W-:Y:S01]  /*83c0*/  NOP ;  /* 0x0000000000007918 */ /* 0x000fe20000000000 */
[----:B------:R-:W-:Y:S05]  /*83d0*/  EXIT ;  /* 0x000000000000794d */ /* 0x000fea0003800000 */
.L_x_25:
[----:B------:R-:W-:Y:S02]  /*83e0*/  IMAD.MOV.U32 R19, RZ, RZ, 0x1 ;  /* 0x00000001ff137424 */ /* 0x000fe400078e00ff */
[----:B------:R-:W-:Y:S02]  /*83f0*/  IMAD.MOV.U32 R53, RZ, RZ, R27 ;  /* 0x000000ffff357224 */ /* 0x000fe400078e001b */
[----:B------:R-:W-:Y:S02]  /*8400*/  IMAD.MOV.U32 R50, RZ, RZ, RZ ;  /* 0x000000ffff327224 */ /* 0x000fe400078e00ff */
[----:B------:R-:W-:-:S07]  /*8410*/  IMAD.MOV.U32 R49, RZ, RZ, -0x1 ;  /* 0xffffffffff317424 */ /* 0x000fce00078e00ff */
[----:B------:R-:W-:Y:S05]  /*8420*/  WARPSYNC.COLLECTIVE R49, `(.L_x_115) ;  /* 0x0000000031087348 */ /* 0x000fea0003c00000 */
[----:B------:R0:W1:Y:S02]  /*8430*/  SHFL.UP P0, R19, R53, R19, R50 ;  /* 0x0400001335137389 */ /* 0x0000640000000032 */
[----:B01----:R-:W-:Y:S05]  /*8440*/  ENDCOLLECTIVE ;  /* 0x000000000000791b */ /* 0x003fea0003800000 */
.L_x_115:
[----:B------:R-:W-:Y:S02]  /*8450*/  IMAD.MOV.U32 R52, RZ, RZ, R19 ;  /* 0x000000ffff347224 */ /* 0x000fe400078e0013 */
[----:B------:R-:W-:Y:S02]  /*8460*/  IMAD.MOV.U32 R19, RZ, RZ, 0x2 ;  /* 0x00000002ff137424 */ /* 0x000fe400078e00ff */
[----:B------:R-:W-:-:S04]  /*8470*/  @P0 IMAD.IADD R52, R27, 0x1, R52 ;  /* 0x000000011b340824 */ /* 0x000fc800078e0234 */
[----:B------:R-:W-:-:S07]  /*8480*/  IMAD.MOV.U32 R53, RZ, RZ, R52 ;  /* 0x000000ffff357224 */ /* 0x000fce00078e0034 */
[----:B------:R-:W-:Y:S05]  /*8490*/  WARPSYNC.COLLECTIVE R49, `(.L_x_116) ;  /* 0x0000000031087348 */ /* 0x000fea0003c00000 */
[----:B------:R0:W1:Y:S02]  /*84a0*/  SHFL.UP P0, R19, R53, R19, R50 ;  /* 0x0400001335137389 */ /* 0x0000640000000032 */
[----:B01----:R-:W-:Y:S05]  /*84b0*/  ENDCOLLECTIVE ;  /* 0x000000000000791b */ /* 0x003fea0003800000 */
.L_x_116:
[----:B------:R-:W-:Y:S02]  /*84c0*/  IMAD.MOV.U32 R51, RZ, RZ, R19 ;  /* 0x000000ffff337224 */ /* 0x000fe400078e0013 */
[----:B------:R-:W-:Y:S02]  /*84d0*/  IMAD.MOV.U32 R19, RZ, RZ, 0x4 ;  /* 0x00000004ff137424 */ /* 0x000fe400078e00ff */
[----:B------:R-:W-:-:S04]  /*84e0*/  @P0 IMAD.IADD R51, R52, 0x1, R51 ;  /* 0x0000000134330824 */ /* 0x000fc800078e0233 */
[----:B------:R-:W-:-:S07]  /*84f0*/  IMAD.MOV.U32 R53, RZ, RZ, R51 ;  /* 0x000000ffff357224 */ /* 0x000fce00078e0033 */
[----:B------:R-:W-:Y:S05]  /*8500*/  WARPSYNC.COLLECTIVE R49, `(.L_x_117) ;  /* 0x0000000031087348 */ /* 0x000fea0003c00000 */
[----:B------:R0:W1:Y:S02]  /*8510*/  SHFL.UP P0, R19, R53, R19, R50 ;  /* 0x0400001335137389 */ /* 0x0000640000000032 */
[----:B01----:R-:W-:Y:S05]  /*8520*/  ENDCOLLECTIVE ;  /* 0x000000000000791b */ /* 0x003fea0003800000 */
.L_x_117:
[----:B------:R-:W-:Y:S02]  /*8530*/  IMAD.MOV.U32 R52, RZ, RZ, R19 ;  /* 0x000000ffff347224 */ /* 0x000fe400078e0013 */
[----:B------:R-:W-:Y:S02]  /*8540*/  IMAD.MOV.U32 R19, RZ, RZ, 0x8 ;  /* 0x00000008ff137424 */ /* 0x000fe400078e00ff */
[----:B------:R-:W-:-:S04]  /*8550*/  @P0 IMAD.IADD R52, R51, 0x1, R52 ;  /* 0x0000000133340824 */ /* 0x000fc800078e0234 */
[----:B------:R-:W-:-:S07]  /*8560*/  IMAD.MOV.U32 R53, RZ, RZ, R52 ;  /* 0x000000ffff357224 */ /* 0x000fce00078e0034 */
[----:B------:R-:W-:Y:S05]  /*8570*/  WARPSYNC.COLLECTIVE R49, `(.L_x_118) ;  /* 0x0000000031087348 */ /* 0x000fea0003c00000 */
[----:B------:R0:W1:Y:S02]  /*8580*/  SHFL.UP P0, R19, R53, R19, R50 ;  /* 0x0400001335137389 */ /* 0x0000640000000032 */
[----:B01----:R-:W-:Y:S05]  /*8590*/  ENDCOLLECTIVE ;  /* 0x000000000000791b */ /* 0x003fea0003800000 */
.L_x_118:
[----:B------:R-:W-:Y:S02]  /*85a0*/  IMAD.MOV.U32 R53, RZ, RZ, R19 ;  /* 0x000000ffff357224 */ /* 0x000fe400078e0013 */
[----:B------:R-:W-:Y:S02]  /*85b0*/  IMAD.MOV.U32 R19, RZ, RZ, 0x10 ;  /* 0x00000010ff137424 */ /* 0x000fe400078e00ff */
[----:B------:R-:W-:-:S07]  /*85c0*/  @P0 IMAD.IADD R53, R52, 0x1, R53 ;  /* 0x0000000134350824 */ /* 0x000fce00078e0235 */
[----:B------:R-:W-:Y:S05]  /*85d0*/  WARPSYNC.COLLECTIVE R49, `(.L_x_119) ;  /* 0x0000000031087348 */ /* 0x000fea0003c00000 */
[----:B------:R0:W1:Y:S02]  /*85e0*/  SHFL.UP P0, R19, R53, R19, R50 ;  /* 0x0400001335137389 */ /* 0x0000640000000032 */
[----:B01----:R-:W-:Y:S05]  /*85f0*/  ENDCOLLECTIVE ;  /* 0x000000000000791b */ /* 0x003fea0003800000 */
.L_x_119:
[----:B------:R-:W-:Y:S01]  /*8600*/  IMAD.MOV.U32 R51, RZ, RZ, R19 ;  /* 0x000000ffff337224 */ /* 0x000fe200078e0013 */
[----:B------:R-:W-:Y:S06]  /*8610*/  BRA `(.L_x_120) ;  /* 0xffffff9c00ac7947 */ /* 0x000fec000383ffff */
.L_x_121:
[----:B------:R-:W-:-:S00]  /*8620*/  BRA `(.L_x_121) ;  /* 0xfffffffc00fc7947 */ /* 0x000fc0000383ffff */
[----:B------:R-:W-:-:S00]  /*8630*/  NOP ;  /* 0x0000000000007918 */ /* 0x000fc00000000000 */
        /* <DEDUP_REMOVED lines=12> */
.L_x_220:


//--------------------- .text._ZN3cub18CUB_300001_SM_10006detail10radix_sort33DeviceRadixSortExclusiveSumKernelINS1_5radix10policy_hubIiNS0_8NullTypeEjE10Policy1000EjEEvPT0_ --------------------------
	.section	.text._ZN3cub18CUB_300001_SM_10006detail10radix_sort33DeviceRadixSortExclusiveSumKernelINS1_5radix10policy_hubIiNS0_8NullTypeEjE10Policy1000EjEEvPT0_,"ax",@progbits
	.align	128
        .global         _ZN3cub18CUB_300001_SM_10006detail10radix_sort33DeviceRadixSortExclusiveSumKernelINS1_5radix10policy_hubIiNS0_8NullTypeEjE10Policy1000EjEEvPT0_
        .type           _ZN3cub18CUB_300001_SM_10006detail10radix_sort33DeviceRadixSortExclusiveSumKernelINS1_5radix10policy_hubIiNS0_8NullTypeEjE10Policy1000EjEEvPT0_,@function
        .size           _ZN3cub18CUB_300001_SM_10006detail10radix_sort33DeviceRadixSortExclusiveSumKernelINS1_5radix10policy_hubIiNS0_8NullTypeEjE10Policy1000EjEEvPT0_,(.L_x_221 - _ZN3cub18CUB_300001_SM_10006detail10radix_sort33DeviceRadixSortExclusiveSumKernelINS1_5radix10policy_hubIiNS0_8NullTypeEjE10Policy1000EjEEvPT0_)
        .other          _ZN3cub18CUB_300001_SM_10006detail10radix_sort33DeviceRadixSortExclusiveSumKernelINS1_5radix10policy_hubIiNS0_8NullTypeEjE10Policy1000EjEEvPT0_,@"STO_CUDA_ENTRY STV_DEFAULT"
_ZN3cub18CUB_300001_SM_10006detail10radix_sort33DeviceRadixSortExclusiveSumKernelINS1_5radix10policy_hubIiNS0_8NullTypeEjE10Policy1000EjEEvPT0_:
.text._ZN3cub18CUB_300001_SM_10006detail10radix_sort33DeviceRadixSortExclusiveSumKernelINS1_5radix10policy_hubIiNS0_8NullTypeEjE10Policy1000EjEEvPT0_:
[----:B------:R-:W-:Y:S01]  /*0000*/  LDC R1, c[0x0][0x37c] ;  /* 0x0000df00ff017b82 */ /* 0x000fe20000000800 */
[----:B------:R-:W0:Y:S07]  /*0010*/  S2R R4, SR_TID.X ;  /* 0x0000000000047919 */ /* 0x000e2e0000002100 */
[----:B------:R-:W1:Y:S01]  /*0020*/  LDC.64 R2, c[0x0][0x380] ;  /* 0x0000e000ff027b82 */ /* 0x000e620000000a00 */
[----:B------:R-:W2:Y:S01]  /*0030*/  LDCU.64 UR4, c[0x0][0x358] ;  /* 0x00006b00ff0477ac */ /* 0x000ea20008000a00 */
[----:B------:R-:W3:Y:S01]  /*0040*/  S2R R5, SR_CTAID.X ;  /* 0x0000000000057919 */ /* 0x000ee20000002500 */
[----:B0-----:R-:W-:Y:S01]  /*0050*/  ISETP.GT.U32.AND P1, PT, R4, 0xff, PT ;  /* 0x000000ff0400780c */ /* 0x001fe20003f24070 */
[----:B---3--:R-:W-:-:S04]  /*0060*/  IMAD R5, R5, 0x100, R4 ;  /* 0x0000010005057824 */ /* 0x008fc800078e0204 */
[----:B-1----:R-:W-:-:S08]  /*0070*/  IMAD.WIDE R2, R5, 0x4, R2 ;  /* 0x0000000405027825 */ /* 0x002fd000078e0202 */
[----:B--2---:R-:W2:Y:S01]  /*0080*/  @!P1 LDG.E R7, desc[UR4][R2.64] ;  /* 0x0000000402079981 */ /* 0x004ea2000c1e1900 */
[----:B------:R-:W-:Y:S02]  /*0090*/  MOV R0, 0x400 ;  /* 0x0000040000007802 */ /* 0x000fe40000000f00 */
[C---:B------:R-:W-:Y:S01]  /*00a0*/  ISETP.GT.U32.AND P0, PT, R4.reuse, 0x1f, PT ;  /* 0x0000001f0400780c */ /* 0x040fe20003f04070 */
[----:B------:R-:W0:Y:S02]  /*00b0*/  S2R R5, SR_CgaCtaId ;  /* 0x0000000000057919 */ /* 0x000e240000008800 */
[----:B0-----:R-:W-:Y:S02]  /*00c0*/  LEA R5, R5, R0, 0x18 ;  /* 0x0000000005057211 */ /* 0x001fe400078ec0ff */
[----:B------:R-:W-:-:S05]  /*00d0*/  LEA.HI R0, R4, R4, RZ, 0x1d ;  /* 0x0000000404007211 */ /* 0x000fca00078fe8ff */
[----:B------:R-:W-:-:S05]  /*00e0*/  IMAD R0, R0, 0x4, R5 ;  /* 0x0000000400007824 */ /* 0x000fca00078e0205 */
[----:B--2---:R0:W-:Y:S01]  /*00f0*/  STS [R0+0x10], R7 ;  /* 0x0000100700007388 */ /* 0x0041e20000000800 */
[----:B------:R-:W-:Y:S06]  /*0100*/  BAR.SYNC.DEFER_BLOCKING 0x0 ;  /* 0x0000000000007b1d */ /* 0x000fec0000010000 */
[----:B------:R-:W-:Y:S05]  /*0110*/  @P0 BRA `(.L_x_122) ;  /* 0x0000000000a40947 */ /* 0x000fea0003800000 */
[----:B------:R-:W-:Y:S01]  /*0120*/  IMAD R4, R4, 0x24, R5 ;  /* 0x0000002404047824 */ /* 0x000fe200078e0205 */
[----:B------:R-:W-:-:S04]  /*0130*/  UMOV UR6, 0xffffffff ;  /* 0xffffffff00067882 */ /* 0x000fc80000000000 */
[----:B------:R-:W-:Y:S04]  /*0140*/  LDS R9, [R4+0x10] ;  /* 0x0000100004097984 */ /* 0x000fe80000000800 */
[----:B------:R-:W-:Y:S04]  /*0150*/  LDS R10, [R4+0x14] ;  /* 0x00001400040a7984 */ /* 0x000fe80000000800 */
[----:B------:R-:W1:Y:S04]  /*0160*/  LDS R11, [R4+0x18] ;  /* 0x00001800040b7984 */ /* 0x000e680000000800 */
[----:B------:R-:W-:Y:S04]  /*0170*/  LDS R8, [R4+0x1c] ;  /* 0x00001c0004087984 */ /* 0x000fe80000000800 */
[----:B0-----:R-:W0:Y:S04]  /*0180*/  LDS R7, [R4+0x20] ;  /* 0x0000200004077984 */ /* 0x001e280000000800 */
[----:B------:R-:W-:Y:S04]  /*0190*/  LDS R6, [R4+0x24] ;  /* 0x0000240004067984 */ /* 0x000fe80000000800 */
[----:B------:R-:W2:Y:S04]  /*01a0*/  LDS R5, [R4+0x28] ;  /* 0x0000280004057984 */ /* 0x000ea80000000800 */
[----:B------:R-:W3:Y:S01]  /*01b0*/  LDS R12, [R4+0x2c] ;  /* 0x00002c00040c7984 */ /* 0x000ee20000000800 */
[----:B-1----:R-:W-:-:S04]  /*01c0*/  IADD3 R13, PT, PT, R11, R10, R9 ;  /* 0x0000000a0b0d7210 */ /* 0x002fc80007ffe009 */
[----:B0-----:R-:W-:-:S04]  /*01d0*/  IADD3 R13, PT, PT, R7, R13, R8 ;  /* 0x0000000d070d7210 */ /* 0x001fc80007ffe008 */
[----:B--2---:R-:W-:-:S04]  /*01e0*/  IADD3 R13, PT, PT, R5, R13, R6 ;  /* 0x0000000d050d7210 */ /* 0x004fc80007ffe006 */
[----:B---3--:R-:W-:Y:S01]  /*01f0*/  IADD3 R12, PT, PT, R12, R13, RZ ;  /* 0x0000000d0c0c7210 */ /* 0x008fe20007ffe0ff */
[----:B------:R-:W-:Y:S06]  /*0200*/  BRA.DIV UR6, `(.L_x_123) ;  /* 0x0000000206807947 */ /* 0x000fec000b800000 */
[----:B------:R-:W0:Y:S02]  /*0210*/  SHFL.UP P0, R13, R12, 0x1, RZ ;  /* 0x042000000c0d7989 */ /* 0x000e2400000000ff */
[----:B0-----:R-:W-:-:S05]  /*0220*/  @P0 IMAD.IADD R13, R12, 0x1, R13 ;  /* 0x000000010c0d0824 */ /* 0x001fca00078e020d */
[----:B------:R-:W0:Y:S02]  /*0230*/  SHFL.UP P0, R14, R13, 0x2, RZ ;  /* 0x044000000d0e7989 */ /* 0x000e2400000000ff */
[----:B0-----:R-:W-:-:S05]  /*0240*/  @P0 IMAD.IADD R14, R13, 0x1, R14 ;  /* 0x000000010d0e0824 */ /* 0x001fca00078e020e */
[----:B------:R-:W0:Y:S02]  /*0250*/  SHFL.UP P0, R15, R14, 0x4, RZ ;  /* 0x048000000e0f7989 */ /* 0x000e2400000000ff */
[----:B0-----:R-:W-:-:S05]  /*0260*/  @P0 IADD3 R15, PT, PT, R14, R15, RZ ;  /* 0x0000000f0e0f0210 */ /* 0x001fca0007ffe0ff */
[----:B------:R-:W0:Y:S02]  /*0270*/  SHFL.UP P0, R16, R15, 0x8, RZ ;  /* 0x050000000f107989 */ /* 0x000e2400000000ff */
[----:B0-----:R-:W-:-:S05]  /*0280*/  @P0 IMAD.IADD R16, R15, 0x1, R16 ;  /* 0x000000010f100824 */ /* 0x001fca00078e0210 */
[----:B------:R0:W1:Y:S02]  /*0290*/  SHFL.UP P0, R17, R16, 0x10, RZ ;  /* 0x0600000010117989 */ /* 0x00006400000000ff */
.L_x_129:
[----:B-1----:R-:W-:-:S05]  /*02a0*/  @P0 IMAD.IADD R17, R16, 0x1, R17 ;  /* 0x0000000110110824 */ /* 0x002fca00078e0211 */
[----:B------:R-:W-:-:S05]  /*02b0*/  IADD3 R12, PT, PT, -R12, R17, RZ ;  /* 0x000000110c0c7210 */ /* 0x000fca0007ffe1ff */
[----:B------:R-:W-:Y:S01]  /*02c0*/  IMAD.IADD R9, R9, 0x1, R12 ;  /* 0x0000000109097824 */ /* 0x000fe200078e020c */
[----:B------:R1:W-:Y:S03]  /*02d0*/  STS [R4+0x10], R12 ;  /* 0x0000100c04007388 */ /* 0x0003e60000000800 */
[----:B------:R-:W-:Y:S01]  /*02e0*/  IMAD.IADD R10, R10, 0x1, R9 ;  /* 0x000000010a0a7824 */ /* 0x000fe200078e0209 */
[----:B------:R1:W-:Y:S04]  /*02f0*/  STS [R4+0x14], R9 ;  /* 0x0000140904007388 */ /* 0x0003e80000000800 */
[----:B------:R-:W-:Y:S01]  /*0300*/  IADD3 R11, PT, PT, R11, R10, RZ ;  /* 0x0000000a0b0b7210 */ /* 0x000fe20007ffe0ff */
[----:B------:R1:W-:Y:S04]  /*0310*/  STS [R4+0x18], R10 ;  /* 0x0000180a04007388 */ /* 0x0003e80000000800 */
        /* <DEDUP_REMOVED lines=8> */
[----:B------:R1:W-:Y:S02]  /*03a0*/  STS [R4+0x2c], R5 ;  /* 0x00002c0504007388 */ /* 0x0003e40000000800 */
.L_x_122:
[----:B------:R-:W-:Y:S05]  /*03b0*/  WARPSYNC.ALL ;  /* 0x0000000000007948 */ /* 0x000fea0003800000 */
[----:B------:R-:W-:Y:S06]  /*03c0*/  BAR.SYNC.DEFER_BLOCKING 0x0 ;  /* 0x0000000000007b1d */ /* 0x000fec0000010000 */
[----:B------:R-:W-:Y:S05]  /*03d0*/  @P1 EXIT ;  /* 0x000000000000194d */ /* 0x000fea0003800000 */
[----:B-1----:R-:W1:Y:S04]  /*03e0*/  LDS R5, [R0+0x10] ;  /* 0x0000100000057984 */ /* 0x002e680000000800 */
[----:B-1----:R-:W-:Y:S01]  /*03f0*/  STG.E desc[UR4][R2.64], R5 ;  /* 0x0000000502007986 */ /* 0x002fe2000c101904 */
[----:B------:R-:W-:Y:S05]  /*0400*/  EXIT ;  /* 0x000000000000794d */ /* 0x000fea0003800000 */
.L_x_123:
[----:B------:R-:W-:Y:S02]  /*0410*/  HFMA2 R20, -RZ, RZ, 0, 5.9604644775390625e-08 ;  /* 0x00000001ff147431 */ /* 0x000fe400000001ff */
[----:B------:R-:W-:Y:S01]  /*0420*/  IMAD.MOV.U32 R19, RZ, RZ, R12 ;  /* 0x000000ffff137224 */ /* 0x000fe200078e000c */
[----:B------:R-:W-:Y:S01]  /*0430*/  MOV R18, 0xffffffff ;  /* 0xffffffff00127802 */ /* 0x000fe20000000f00 */
[----:B------:R-:W-:-:S07]  /*0440*/  IMAD.MOV.U32 R21, RZ, RZ, RZ ;  /* 0x000000ffff157224 */ /* 0x000fce00078e00ff */
[----:B------:R-:W-:Y:S05]  /*0450*/  WARPSYNC.COLLECTIVE R18, `(.L_x_124) ;  /* 0x0000000012087348 */ /* 0x000fea0003c00000 */
[----:B------:R0:W1:Y:S02]  /*0460*/  SHFL.UP P0, R17, R19, R20, R21 ;  /* 0x0400001413117389 */ /* 0x0000640000000015 */
[----:B01----:R-:W-:Y:S05]  /*0470*/  ENDCOLLECTIVE ;  /* 0x000000000000791b */ /* 0x003fea0003800000 */
.L_x_124:
[----:B------:R-:W-:Y:S02]  /*0480*/  HFMA2 R20, -RZ, RZ, 0, 1.1920928955078125e-07 ;  /* 0x00000002ff147431 */ /* 0x000fe400000001ff */
[----:B------:R-:W-:-:S05]  /*0490*/  IMAD.MOV.U32 R13, RZ, RZ, R17 ;  /* 0x000000ffff0d7224 */ /* 0x000fca00078e0011 */
[----:B------:R-:W-:-:S05]  /*04a0*/  @P0 IADD3 R13, PT, PT, R12, R13, RZ ;  /* 0x0000000d0c0d0210 */ /* 0x000fca0007ffe0ff */
[----:B------:R-:W-:-:S07]  /*04b0*/  IMAD.MOV.U32 R19, RZ, RZ, R13 ;  /* 0x000000ffff137224 */ /* 0x000fce00078e000d */
[----:B------:R-:W-:Y:S05]  /*04c0*/  WARPSYNC.COLLECTIVE R18, `(.L_x_125) ;  /* 0x0000000012087348 */ /* 0x000fea0003c00000 */
[----:B------:R0:W1:Y:S02]  /*04d0*/  SHFL.UP P0, R17, R19, R20, R21 ;  /* 0x0400001413117389 */ /* 0x0000640000000015 */
[----:B01----:R-:W-:Y:S05]  /*04e0*/  ENDCOLLECTIVE ;  /* 0x000000000000791b */ /* 0x003fea0003800000 */
.L_x_125:
[----:B------:R-:W-:Y:S01]  /*04f0*/  MOV R20, 0x4 ;  /* 0x0000000400147802 */ /* 0x000fe20000000f00 */
[----:B------:R-:W-:-:S05]  /*0500*/  IMAD.MOV.U32 R14, RZ, RZ, R17 ;  /* 0x000000ffff0e7224 */ /* 0x000fca00078e0011 */
[----:B------:R-:W-:-:S05]  /*0510*/  @P0 IADD3 R14, PT, PT, R13, R14, RZ ;  /* 0x0000000e0d0e0210 */ /* 0x000fca0007ffe0ff */
[----:B------:R-:W-:-:S07]  /*0520*/  IMAD.MOV.U32 R19, RZ, RZ, R14 ;  /* 0x000000ffff137224 */ /* 0x000fce00078e000e */
[----:B------:R-:W-:Y:S05]  /*0530*/  WARPSYNC.COLLECTIVE R18, `(.L_x_126) ;  /* 0x0000000012087348 */ /* 0x000fea0003c00000 */
[----:B------:R0:W1:Y:S02]  /*0540*/  SHFL.UP P0, R17, R19, R20, R21 ;  /* 0x0400001413117389 */ /* 0x0000640000000015 */
[----:B01----:R-:W-:Y:S05]  /*0550*/  ENDCOLLECTIVE ;  /* 0x000000000000791b */ /* 0x003fea0003800000 */
.L_x_126:
[----:B------:R-:W-:Y:S02]  /*0560*/  HFMA2 R20, -RZ, RZ, 0, 4.76837158203125e-07 ;  /* 0x00000008ff147431 */ /* 0x000fe400000001ff */
[----:B------:R-:W-:-:S05]  /*0570*/  IMAD.MOV.U32 R15, RZ, RZ, R17 ;  /* 0x000000ffff0f7224 */ /* 0x000fca00078e0011 */
[----:B------:R-:W-:-:S05]  /*0580*/  @P0 IADD3 R15, PT, PT, R14, R15, RZ ;  /* 0x0000000f0e0f0210 */ /* 0x000fca0007ffe0ff */
[----:B------:R-:W-:-:S07]  /*0590*/  IMAD.MOV.U32 R19, RZ, RZ, R15 ;  /* 0x000000ffff137224 */ /* 0x000fce00078e000f */
[----:B------:R-:W-:Y:S05]  /*05a0*/  WARPSYNC.COLLECTIVE R18, `(.L_x_127) ;  /* 0x0000000012087348 */ /* 0x000fea0003c00000 */
[----:B------:R0:W1:Y:S02]  /*05b0*/  SHFL.UP P0, R17, R19, R20, R21 ;  /* 0x0400001413117389 */ /* 0x0000640000000015 */
[----:B01----:R-:W-:Y:S05]  /*05c0*/  ENDCOLLECTIVE ;  /* 0x000000000000791b */ /* 0x003fea0003800000 */
.L_x_127:
[----:B------:R-:W-:Y:S01]  /*05d0*/  MOV R20, 0x10 ;  /* 0x0000001000147802 */ /* 0x000fe20000000f00 */
[----:B------:R-:W-:-:S05]  /*05e0*/  IMAD.MOV.U32 R16, RZ, RZ, R17 ;  /* 0x000000ffff107224 */ /* 0x000fca00078e0011 */
[----:B------:R-:W-:-:S05]  /*05f0*/  @P0 IADD3 R16, PT, PT, R15, R16, RZ ;  /* 0x000000100f100210 */ /* 0x000fca0007ffe0ff */
[----:B------:R-:W-:-:S07]  /*0600*/  IMAD.MOV.U32 R19, RZ, RZ, R16 ;  /* 0x000000ffff137224 */ /* 0x000fce00078e0010 */
[----:B------:R-:W-:Y:S05]  /*0610*/  WARPSYNC.COLLECTIVE R18, `(.L_x_128) ;  /* 0x0000000012087348 */ /* 0x000fea0003c00000 */
[----:B------:R0:W1:Y:S02]  /*0620*/  SHFL.UP P0, R17, R19, R20, R21 ;  /* 0x0400001413117389 */ /* 0x0000640000000015 */
[----:B01----:R-:W-:Y:S05]  /*0630*/  ENDCOLLECTIVE ;  /* 0x000000000000791b */ /* 0x003fea0003800000 */
.L_x_128:
[----:B------:R-:W-:Y:S05]  /*0640*/  BRA `(.L_x_129) ;  /* 0xfffffffc00147947 */ /* 0x000fea000383ffff */
.L_x_130:
        /* <DEDUP_REMOVED lines=11> */
.L_x_221:


//--------------------- .text._ZN3cub18CUB_300001_SM_10006detail10radix_sort30DeviceRadixSortHistogramKernelINS1_5radix10policy_hubIiNS0_8NullTypeEjE10Policy1000ELNS0_9SortOrderE0EijNS1_21identity_decomposer_tEEEvPT2_PKT1_SB_iiT3_ --------------------------
	.section	.text._ZN3cub18CUB_300001_SM_10006detail10radix_sort30DeviceRadixSortHistogramKernelINS1_5radix10policy_hubIiNS0_8NullTypeEjE10Policy1000ELNS0_9SortOrderE0EijNS1_21identity_decomposer_tEEEvPT2_PKT1_SB_iiT3_,"ax",@progbits
	.align	128
        .global         _ZN3cub18CUB_300001_SM_10006detail10radix_sort30DeviceRadixSortHistogramKernelINS1_5radix10policy_hubIiNS0_8NullTypeEjE10Policy1000ELNS0_9SortOrderE0EijNS1_21identity_decomposer_tEEEvPT2_PKT1_SB_iiT3_
        .type           _ZN3cub18CUB_300001_SM_10006detail10radix_sort30DeviceRadixSortHistogramKernelINS1_5radix10policy_hubIiNS0_8NullTypeEjE10Policy1000ELNS0_9SortOrderE0EijNS1_21identity_decomposer_tEEEvPT2_PKT1_SB_iiT3_,@function
        .size           _ZN3cub18CUB_300001_SM_10006detail10radix_sort30DeviceRadixSortHistogramKernelINS1_5radix10policy_hubIiNS0_8NullTypeEjE10Policy1000ELNS0_9SortOrderE0EijNS1_21identity_decomposer_tEEEvPT2_PKT1_SB_iiT3_,(.L_x_222 - _ZN3cub18CUB_300001_SM_10006detail10radix_sort30DeviceRadixSortHistogramKernelINS1_5radix10policy_hubIiNS0_8NullTypeEjE10Policy1000ELNS0_9SortOrderE0EijNS1_21identity_decomposer_tEEEvPT2_PKT1_SB_iiT3_)
        .other          _ZN3cub18CUB_300001_SM_10006detail10radix_sort30DeviceRadixSortHistogramKernelINS1_5radix10policy_hubIiNS0_8NullTypeEjE10Policy1000ELNS0_9SortOrderE0EijNS1_21identity_decomposer_tEEEvPT2_PKT1_SB_iiT3_,@"STO_CUDA_ENTRY STV_DEFAULT"
_ZN3cub18CUB_300001_SM_10006detail10radix_sort30DeviceRadixSortHistogramKernelINS1_5radix10policy_hubIiNS0_8NullTypeEjE10Policy1000ELNS0_9SortOrderE0EijNS1_21identity_decomposer_tEEEvPT2_PKT1_SB_iiT3_:
.text._ZN3cub18CUB_300001_SM_10006detail10radix_sort30DeviceRadixSortHistogramKernelINS1_5radix10policy_hubIiNS0_8NullTypeEjE10Policy1000ELNS0_9SortOrderE0EijNS1_21identity_decomposer_tEEEvPT2_PKT1_SB_iiT3_:
[----:B------:R-:W-:Y:S01]  /*0000*/  LDC R1, c[0x0][0x37c] ;  /* 0x0000df00ff017b82 */ /* 0x000fe20000000800 */
[----:B------:R-:W0:Y:S02]  /*0010*/  LDCU UR4, c[0x0][0x390] ;  /* 0x00007200ff0477ac */ /* 0x000e240008000800 */
[----:B0-----:R-:W-:-:S13]  /*0020*/  ISETP.NE.AND P0, PT, RZ, UR4, PT ;  /* 0x00000004ff007c0c */ /* 0x001fda000bf05270 */
[----:B------:R-:W-:Y:S05]  /*0030*/  @!P0 EXIT ;  /* 0x000000000000894d */ /* 0x000fea0003800000 */
[----:B------:R-:W0:Y:S01]  /*0040*/  LDC R2, c[0x0][0x398] ;  /* 0x0000e600ff027b82 */ /* 0x000e220000000800 */
[----:B------:R-:W1:Y:S01]  /*0050*/  S2R R0, SR_TID.X ;  /* 0x0000000000007919 */ /* 0x000e620000002100 */
[----:B------:R-:W2:Y:S01]  /*0060*/  LDCU.64 UR12, c[0x0][0x358] ;  /* 0x00006b00ff0c77ac */ /* 0x000ea20008000a00 */
[----:B------:R-:W3:Y:S05]  /*0070*/  LDCU UR14, c[0x0][0x370] ;  /* 0x00006e00ff0e77ac */ /* 0x000eea0008000800 */
[----:B------:R-:W0:Y:S01]  /*0080*/  LDC R3, c[0x0][0x394] ;  /* 0x0000e500ff037b82 */ /* 0x000e220000000800 */
[----:B------:R-:W-:-:S07]  /*0090*/  UMOV UR4, URZ ;  /* 0x000000ff00047c82 */ /* 0x000fce0008000000 */
[----:B------:R-:W4:Y:S01]  /*00a0*/  S2UR UR6, SR_CTAID.X ;  /* 0x00000000000679c3 */ /* 0x000f220000002500 */
[----:B0-----:R-:W-:Y:S01]  /*00b0*/  IADD3 R2, PT, PT, R2, 0x7, -R3 ;  /* 0x0000000702027810 */ /* 0x001fe20007ffe803 */
[----:B-1----:R-:W-:-:S03]  /*00c0*/  VIADD R4, R0, 0x780 ;  /* 0x0000078000047836 */ /* 0x002fc60000000000 */
[----:B------:R-:W-:Y:S02]  /*00d0*/  SHF.R.S32.HI R3, RZ, 0x1f, R2 ;  /* 0x0000001fff037819 */ /* 0x000fe40000011402 */
[----:B------:R-:W-:Y:S02]  /*00e0*/  ISETP.GE.AND P0, PT, R2, 0x8, PT ;  /* 0x000000080200780c */ /* 0x000fe40003f06270 */
[----:B------:R-:W-:Y:S01]  /*00f0*/  LEA.HI R3, R3, R2, RZ, 0x3 ;  /* 0x0000000203037211 */ /* 0x000fe200078f18ff */
[C---:B------:R-:W-:Y:S01]  /*0100*/  VIADD R2, R0.reuse, 0x300 ;  /* 0x0000030000027836 */ /* 0x040fe20000000000 */
[C---:B------:R-:W-:Y:S01]  /*0110*/  ISETP.GT.U32.OR P0, PT, R0.reuse, 0xff, !P0 ;  /* 0x000000ff0000780c */ /* 0x040fe20004704470 */
[----:B----4-:R-:W-:Y:S01]  /*0120*/  USHF.L.U32 UR6, UR6, 0xb, URZ ;  /* 0x0000000b06067899 */ /* 0x010fe200080006ff */
[----:B------:R-:W-:Y:S01]  /*0130*/  SHF.R.S32.HI R7, RZ, 0x3, R3 ;  /* 0x00000003ff077819 */ /* 0x000fe20000011403 */
[----:B------:R-:W-:Y:S01]  /*0140*/  VIADD R3, R0, 0x500 ;  /* 0x0000050000037836 */ /* 0x000fe20000000000 */
[----:B------:R-:W-:-:S02]  /*0150*/  P2R R8, PR, RZ, 0x1 ;  /* 0x00000001ff087803 */ /* 0x000fc40000000000 */
[C---:B------:R-:W-:Y:S01]  /*0160*/  LOP3.LUT R6, R7.reuse, 0x7, RZ, 0xc0, !PT ;  /* 0x0000000707067812 */ /* 0x040fe200078ec0ff */
[C---:B------:R-:W-:Y:S01]  /*0170*/  VIADD R5, R7.reuse, 0xffffffff ;  /* 0xffffffff07057836 */ /* 0x040fe20000000000 */
[----:B--23--:R-:W-:-:S07]  /*0180*/  LOP3.LUT R7, R7, 0x3, RZ, 0xc0, !PT ;  /* 0x0000000307077812 */ /* 0x00cfce00078ec0ff */
.L_x_214:
[----:B------:R-:W-:Y:S01]  /*0190*/  ISETP.NE.AND P0, PT, R8, RZ, PT ;  /* 0x000000ff0800720c */ /* 0x000fe20003f05270 */
[----:B------:R-:W-:-:S12]  /*01a0*/  BSSY.RECONVERGENT B0, `(.L_x_131) ;  /* 0x0000083000007945 */ /* 0x000fd80003800200 */
[----:B0-2345:R-:W-:Y:S05]  /*01b0*/  @P0 BRA `(.L_x_132) ;  /* 0x0000000800040947 */ /* 0x03dfea0003800000 */
[----:B------:R-:W0:Y:S01]  /*01c0*/  LDC R9, c[0x0][0x398] ;  /* 0x0000e600ff097b82 */ /* 0x000e220000000800 */
[----:B------:R-:W-:Y:S01]  /*01d0*/  ISETP.GE.U32.AND P0, PT, R5, 0xf, PT ;  /* 0x0000000f0500780c */ /* 0x000fe20003f06070 */
[----:B------:R-:W-:-:S06]  /*01e0*/  UMOV UR5, 0x400 ;  /* 0x0000040000057882 */ /* 0x000fcc0000000000 */
[----:B------:R-:W0:Y:S08]  /*01f0*/  LDC R10, c[0x0][0x394] ;  /* 0x0000e500ff0a7b82 */ /* 0x000e300000000800 */
[----:B------:R-:W1:Y:S01]  /*0200*/  S2UR UR7, SR_CgaCtaId ;  /* 0x00000000000779c3 */ /* 0x000e620000008800 */
[----:B0-----:R-:W-:-:S04]  /*0210*/  IADD3 R9, PT, PT, R9, 0x7, -R10 ;  /* 0x0000000709097810 */ /* 0x001fc80007ffe80a */
[----:B------:R-:W-:Y:S01]  /*0220*/  SHF.R.S32.HI R10, RZ, 0x1f, R9 ;  /* 0x0000001fff0a7819 */ /* 0x000fe20000011409 */
[----:B-1----:R-:W-:-:S03]  /*0230*/  ULEA UR5, UR7, UR5, 0x18 ;  /* 0x0000000507057291 */ /* 0x002fc6000f8ec0ff */
[----:B------:R-:W-:Y:S01]  /*0240*/  LEA.HI R10, R10, R9, RZ, 0x3 ;  /* 0x000000090a0a7211 */ /* 0x000fe200078f18ff */
[----:B------:R-:W-:-:S03]  /*0250*/  IMAD.MOV.U32 R9, RZ, RZ, RZ ;  /* 0x000000ffff097224 */ /* 0x000fc600078e00ff */
[----:B------:R-:W-:Y:S02]  /*0260*/  SHF.R.S32.HI R11, RZ, 0x3, R10 ;  /* 0x00000003ff0b7819 */ /* 0x000fe4000001140a */
[----:B------:R-:W-:Y:S02]  /*0270*/  LEA R14, R0, UR5, 0x2 ;  /* 0x00000005000e7c11 */ /* 0x000fe4000f8e10ff */
[----:B------:R-:W-:Y:S01]  /*0280*/  LOP3.LUT R12, R11, 0xffffff0, RZ, 0xc0, !PT ;  /* 0x0ffffff00b0c7812 */ /* 0x000fe200078ec0ff */
[----:B------:R-:W-:Y:S06]  /*0290*/  @!P0 BRA `(.L_x_133) ;  /* 0x00000000005c8947 */ /* 0x000fec0003800000 */
[----:B------:R-:W-:Y:S02]  /*02a0*/  IMAD.MOV R10, RZ, RZ, -R12 ;  /* 0x000000ffff0a7224 */ /* 0x000fe400078e0a0c */
[----:B------:R-:W-:-:S07]  /*02b0*/  VIADD R9, R14, 0x2000 ;  /* 0x000020000e097836 */ /* 0x000fce0000000000 */
.L_x_134:
[----:B------:R-:W-:Y:S01]  /*02c0*/  VIADD R10, R10, 0x10 ;  /* 0x000000100a0a7836 */ /* 0x000fe20000000000 */
[----:B------:R-:W-:Y:S04]  /*02d0*/  STS [R9+-0x2000], RZ ;  /* 0xffe000ff09007388 */ /* 0x000fe80000000800 */
        /* <DEDUP_REMOVED lines=18> */
[----:B------:R-:W-:-:S07]  /*0400*/  IMAD.MOV.U32 R9, RZ, RZ, R12 ;  /* 0x000000ffff097224 */ /* 0x000fce00078e000c */
.L_x_133:
[----:B------:R-:W-:Y:S01]  /*0410*/  LOP3.LUT R11, R11, 0xf, RZ, 0xc0, !PT ;  /* 0x0000000f0b0b7812 */ /* 0x000fe200078ec0ff */
[----:B------:R-:W-:-:S03]  /*0420*/  VIADD R13, R6, 0xffffffff ;  /* 0xffffffff060d7836 */ /* 0x000fc60000000000 */
[C---:B------:R-:W-:Y:S01]  /*0430*/  ISETP.NE.AND P1, PT, R11.reuse, RZ, PT ;  /* 0x000000ff0b00720c */ /* 0x040fe20003f25270 */
[----:B------:R-:W-:-:S12]  /*0440*/  VIADD R11, R11, 0xffffffff ;  /* 0xffffffff0b0b7836 */ /* 0x000fd80000000000 */
[----:B------:R-:W-:Y:S05]  /*0450*/  @!P1 BRA `(.L_x_135) ;  /* 0x0000000000789947 */ /* 0x000fea0003800000 */
[----:B------:R-:W-:Y:S02]  /*0460*/  ISETP.GE.U32.AND P2, PT, R11, 0x7, PT ;  /* 0x000000070b00780c */ /* 0x000fe40003f46070 */
[----:B------:R-:W-:-:S11]  /*0470*/  ISETP.NE.AND P3, PT, R6, RZ, PT ;  /* 0x000000ff0600720c */ /* 0x000fd60003f65270 */
[----:B------:R-:W-:Y:S05]  /*0480*/  @!P2 BRA `(.L_x_136) ;  /* 0x000000000028a947 */ /* 0x000fea0003800000 */
        /* <DEDUP_REMOVED lines=10> */
.L_x_136:
[----:B------:R-:W-:Y:S05]  /*0530*/  @!P3 BRA `(.L_x_135) ;  /* 0x000000000040b947 */ /* 0x000fea0003800000 */
[----:B------:R-:W-:Y:S02]  /*0540*/  ISETP.GE.U32.AND P2, PT, R13, 0x3, PT ;  /* 0x000000030d00780c */ /* 0x000fe40003f46070 */
[----:B------:R-:W-:-:S11]  /*0550*/  ISETP.NE.AND P3, PT, R7, RZ, PT ;  /* 0x000000ff0700720c */ /* 0x000fd60003f65270 */
[C---:B0-----:R-:W-:Y:S02]  /*0560*/  @P2 IMAD R10, R9.reuse, 0x400, R14 ;  /* 0x00000400090a2824 */ /* 0x041fe400078e020e */
[----:B------:R-:W-:-:S03]  /*0570*/  @P2 VIADD R9, R9, 0x4 ;  /* 0x0000000409092836 */ /* 0x000fc60000000000 */
[----:B------:R1:W-:Y:S04]  /*0580*/  @P2 STS [R10], RZ ;  /* 0x000000ff0a002388 */ /* 0x0003e80000000800 */
[----:B------:R1:W-:Y:S04]  /*0590*/  @P2 STS [R10+0x400], RZ ;  /* 0x000400ff0a002388 */ /* 0x0003e80000000800 */
[----:B------:R1:W-:Y:S04]  /*05a0*/  @P2 STS [R10+0x800], RZ ;  /* 0x000800ff0a002388 */ /* 0x0003e80000000800 */
[----:B------:R1:W-:Y:S01]  /*05b0*/  @P2 STS [R10+0xc00], RZ ;  /* 0x000c00ff0a002388 */ /* 0x0003e20000000800 */
[----:B------:R-:W-:Y:S05]  /*05c0*/  @!P3 BRA `(.L_x_135) ;  /* 0x00000000001cb947 */ /* 0x000fea0003800000 */
[----:B------:R-:W-:Y:S01]  /*05d0*/  IMAD R9, R9, 0x400, R14 ;  /* 0x0000040009097824 */ /* 0x000fe200078e020e */
[----:B------:R-:W-:-:S04]  /*05e0*/  ISETP.NE.AND P2, PT, R7, 0x1, PT ;  /* 0x000000010700780c */ /* 0x000fc80003f45270 */
[----:B------:R2:W-:Y:S09]  /*05f0*/  STS [R9], RZ ;  /* 0x000000ff09007388 */ /* 0x0005f20000000800 */
[----:B--2---:R-:W-:Y:S05]  /*0600*/  @!P2 BRA `(.L_x_135) ;  /* 0x00000000000ca947 */ /* 0x004fea0003800000 */
[----:B------:R-:W-:Y:S01]  /*0610*/  ISETP.NE.AND P2, PT, R7, 0x2, PT ;  /* 0x000000020700780c */ /* 0x000fe20003f45270 */
[----:B------:R2:W-:-:S12]  /*0620*/  STS [R9+0x400], RZ ;  /* 0x000400ff09007388 */ /* 0x0005d80000000800 */
[----:B------:R2:W-:Y:S02]  /*0630*/  @P2 STS [R9+0x800], RZ ;  /* 0x000800ff09002388 */ /* 0x0005e40000000800 */
.L_x_135:
[----:B------:R-:W-:-:S13]  /*0640*/  ISETP.GT.U32.AND P2, PT, R0, 0x7f, PT ;  /* 0x0000007f0000780c */ /* 0x000fda0003f44070 */
[----:B------:R-:W-:Y:S05]  /*0650*/  @P2 BRA `(.L_x_132) ;  /* 0x0000000000dc2947 */ /* 0x000fea0003800000 */
[----:B--2---:R-:W-:Y:S01]  /*0660*/  IMAD.MOV.U32 R9, RZ, RZ, RZ ;  /* 0x000000ffff097224 */ /* 0x004fe200078e00ff */
[----:B------:R-:W-:Y:S06]  /*0670*/  @!P0 BRA `(.L_x_137) ;  /* 0x0000000000588947 */ /* 0x000fec0003800000 */
[----:B------:R-:W-:-:S07]  /*0680*/  IMAD.MOV.U32 R9, RZ, RZ, RZ ;  /* 0x000000ffff097224 */ /* 0x000fce00078e00ff */
.L_x_138:
[C---:B012---:R-:W-:Y:S02]  /*0690*/  IMAD R10, R9.reuse, 0x400, R14 ;  /* 0x00000400090a7824 */ /* 0x047fe400078e020e */
[----:B------:R-:W-:-:S03]  /*06a0*/  VIADD R9, R9, 0x10 ;  /* 0x0000001009097836 */ /* 0x000fc60000000000 */
[----:B------:R2:W-:Y:S02]  /*06b0*/  STS [R10+0x200], RZ ;  /* 0x000200ff0a007388 */ /* 0x0005e40000000800 */
[----:B------:R-:W-:Y:S02]  /*06c0*/  ISETP.NE.AND P0, PT, R9, R12, PT ;  /* 0x0000000c0900720c */ /* 0x000fe40003f05270 */
[----:B------:R2:W-:Y:S04]  /*06d0*/  STS [R10+0x600], RZ ;  /* 0x000600ff0a007388 */ /* 0x0005e80000000800 */
        /* <DEDUP_REMOVED lines=13> */
[----:B------:R2:W-:Y:S01]  /*07b0*/  STS [R10+0x3e00], RZ ;  /* 0x003e00ff0a007388 */ /* 0x0005e20000000800 */
[----:B------:R-:W-:Y:S05]  /*07c0*/  @P0 BRA `(.L_x_138) ;  /* 0xfffffffc00b00947 */ /* 0x000fea000383ffff */
[----:B------:R-:W-:-:S07]  /*07d0*/  IMAD.MOV.U32 R9, RZ, RZ, R12 ;  /* 0x000000ffff097224 */ /* 0x000fce00078e000c */
.L_x_137:
[----:B------:R-:W-:Y:S05]  /*07e0*/  @!P1 BRA `(.L_x_132) ;  /* 0x0000000000789947 */ /* 0x000fea0003800000 */
[----:B------:R-:W-:Y:S02]  /*07f0*/  ISETP.GE.U32.AND P0, PT, R11, 0x7, PT ;  /* 0x000000070b00780c */ /* 0x000fe40003f06070 */
[----:B------:R-:W-:-:S11]  /*0800*/  ISETP.NE.AND P1, PT, R6, RZ, PT ;  /* 0x000000ff0600720c */ /* 0x000fd60003f25270 */
[----:B------:R-:W-:Y:S05]  /*0810*/  @!P0 BRA `(.L_x_139) ;  /* 0x0000000000288947 */ /* 0x000fea0003800000 */
[C---:B012---:R-:W-:Y:S02]  /*0820*/  IMAD R10, R9.reuse, 0x400, R14 ;  /* 0x00000400090a7824 */ /* 0x047fe400078e020e */
[----:B------:R-:W-:-:S03]  /*0830*/  VIADD R9, R9, 0x8 ;  /* 0x0000000809097836 */ /* 0x000fc60000000000 */
[----:B------:R3:W-:Y:S04]  /*0840*/  STS [R10+0x200], RZ ;  /* 0x000200ff0a007388 */ /* 0x0007e80000000800 */
[----:B------:R3:W-:Y:S04]  /*0850*/  STS [R10+0x600], RZ ;  /* 0x000600ff0a007388 */ /* 0x0007e80000000800 */
[----:B------:R3:W-:Y:S04]  /*0860*/  STS [R10+0xa00], RZ ;  /* 0x000a00ff0a007388 */ /* 0x0007e80000000800 */
[----:B------:R3:W-:Y:S04]  /*0870*/  STS [R10+0xe00], RZ ;  /* 0x000e00ff0a007388 */ /* 0x0007e80000000800 */
[----:B------:R3:W-:Y:S04]  /*0880*/  STS [R10+0x1200], RZ ;  /* 0x001200ff0a007388 */ /* 0x0007e80000000800 */
[----:B------:R3:W-:Y:S04]  /*0890*/  STS [R10+0x1600], RZ ;  /* 0x001600ff0a007388 */ /* 0x0007e80000000800 */
[----:B------:R3:W-:Y:S04]  /*08a0*/  STS [R10+0x1a00], RZ ;  /* 0x001a00ff0a007388 */ /* 0x0007e80000000800 */
[----:B------:R3:W-:Y:S02]  /*08b0*/  STS [R10+0x1e00], RZ ;  /* 0x001e00ff0a007388 */ /* 0x0007e40000000800 */
.L_x_139:
[----:B------:R-:W-:Y:S05]  /*08c0*/  @!P1 BRA `(.L_x_132) ;  /* 0x0000000000409947 */ /* 0x000fea0003800000 */
[----:B------:R-:W-:Y:S02]  /*08d0*/  ISETP.GE.U32.AND P0, PT, R13, 0x3, PT ;  /* 0x000000030d00780c */ /* 0x000fe40003f06070 */
[----:B------:R-:W-:-:S11]  /*08e0*/  ISETP.NE.AND P1, PT, R7, RZ, PT ;  /* 0x000000ff0700720c */ /* 0x000fd60003f25270 */
[C---:B0123--:R-:W-:Y:S02]  /*08f0*/  @P0 IMAD R10, R9.reuse, 0x400, R14 ;  /* 0x00000400090a0824 */ /* 0x04ffe400078e020e */
[----:B------:R-:W-:-:S03]  /*0900*/  @P0 VIADD R9, R9, 0x4 ;  /* 0x0000000409090836 */ /* 0x000fc60000000000 */
[----:B------:R4:W-:Y:S04]  /*0910*/  @P0 STS [R10+0x200], RZ ;  /* 0x000200ff0a000388 */ /* 0x0009e80000000800 */
[----:B------:R4:W-:Y:S04]  /*0920*/  @P0 STS [R10+0x600], RZ ;  /* 0x000600ff0a000388 */ /* 0x0009e80000000800 */
[----:B------:R4:W-:Y:S04]  /*0930*/  @P0 STS [R10+0xa00], RZ ;  /* 0x000a00ff0a000388 */ /* 0x0009e80000000800 */
[----:B------:R4:W-:Y:S01]  /*0940*/  @P0 STS [R10+0xe00], RZ ;  /* 0x000e00ff0a000388 */ /* 0x0009e20000000800 */
[----:B------:R-:W-:Y:S05]  /*0950*/  @!P1 BRA `(.L_x_132) ;  /* 0x00000000001c9947 */ /* 0x000fea0003800000 */
[----:B------:R-:W-:Y:S01]  /*0960*/  IMAD R9, R9, 0x400, R14 ;  /* 0x0000040009097824 */ /* 0x000fe200078e020e */
[----:B------:R-:W-:-:S04]  /*0970*/  ISETP.NE.AND P0, PT, R7, 0x1, PT ;  /* 0x000000010700780c */ /* 0x000fc80003f05270 */
[----:B------:R0:W-:Y:S09]  /*0980*/  STS [R9+0x200], RZ ;  /* 0x000200ff09007388 */ /* 0x0001f20000000800 */
[----:B0-----:R-:W-:Y:S05]  /*0990*/  @!P0 BRA `(.L_x_132) ;  /* 0x00000000000c8947 */ /* 0x001fea0003800000 */
[----:B------:R-:W-:Y:S01]  /*09a0*/  ISETP.NE.AND P0, PT, R7, 0x2, PT ;  /* 0x000000020700780c */ /* 0x000fe20003f05270 */
[----:B------:R0:W-:-:S12]  /*09b0*/  STS [R9+0x600], RZ ;  /* 0x000600ff09007388 */ /* 0x0001d80000000800 */
[----:B------:R0:W-:Y:S02]  /*09c0*/  @P0 STS [R9+0xa00], RZ ;  /* 0x000a00ff09000388 */ /* 0x0001e40000000800 */
.L_x_132:
[----:B------:R-:W-:Y:S05]  /*09d0*/  BSYNC.RECONVERGENT B0 ;  /* 0x0000000000007941 */ /* 0x000fea0003800200 */
.L_x_131:
[----:B------:R-:W-:Y:S06]  /*09e0*/  BAR.SYNC.DEFER_BLOCKING 0x0 ;  /* 0x0000000000007b1d */ /* 0x000fec0000010000 */
[----:B------:R-:W5:Y:S02]  /*09f0*/  LDCU UR5, c[0x0][0x390] ;  /* 0x00007200ff0577ac */ /* 0x000f640008000800 */
[----:B-----5:R-:W-:-:S04]  /*0a00*/  UIMAD UR5, UR4, -0x40000000, UR5 ;  /* 0xc0000000040578a4 */ /* 0x020fc8000f8e0205 */
[----:B------:R-:W-:-:S04]  /*0a10*/  UISETP.LT.U32.AND UP0, UPT, UR5, 0x40000000, UPT ;  /* 0x400000000500788c */ /* 0x000fc8000bf01070 */
[----:B------:R-:W-:-:S04]  /*0a20*/  USEL UR8, UR5, 0x40000000, UP0 ;  /* 0x4000000005087887 */ /* 0x000fc80008000000 */
[----:B------:R-:W-:Y:S01]  /*0a30*/  UISETP.GE.U32.AND UP0, UPT, UR6, UR8, UPT ;  /* 0x000000080600728c */ /* 0x000fe2000bf06070 */
[----:B------:R-:W-:Y:S08]  /*0a40*/  BAR.SYNC.DEFER_BLOCKING 0x0 ;  /* 0x0000000000007b1d */ /* 0x000ff00000010000 */
[----:B------:R-:W-:Y:S05]  /*0a50*/  BRA.U UP0, `(.L_x_140) ;  /* 0x0000000900f87547 */ /* 0x000fea000b800000 */
[----:B------:R-:W-:-:S05]  /*0a60*/  UMOV UR7, UR6 ;  /* 0x0000000600077c82 */ /* 0x000fca0008000000 */
.L_x_145:
[----:B-----5:R-:W5:Y:S01]  /*0a70*/  LDCU UR5, c[0x0][0x390] ;  /* 0x00007200ff0577ac */ /* 0x020f620008000800 */
[----:B------:R-:W-:Y:S02]  /*0a80*/  ULEA UR9, UR4, UR7, 0x1e ;  /* 0x0000000704097291 */ /* 0x000fe4000f8ef0ff */
[----:B------:R-:W-:-:S04]  /*0a90*/  ULEA UR7, UR14, UR7, 0xb ;  /* 0x000000070e077291 */ /* 0x000fc8000f8e58ff */
[----:B------:R-:W-:Y:S02]  /*0aa0*/  UISETP.GE.U32.AND UP1, UPT, UR7, UR8, UPT ;  /* 0x000000080700728c */ /* 0x000fe4000bf26070 */
[----:B-----5:R-:W-:-:S04]  /*0ab0*/  UIADD3 UR5, UPT, UPT, -UR9, UR5, URZ ;  /* 0x0000000509057290 */ /* 0x020fc8000fffe1ff */
[----:B------:R-:W-:-:S09]  /*0ac0*/  UISETP.GE.U32.AND UP0, UPT, UR5, 0x800, UPT ;  /* 0x000008000500788c */ /* 0x000fd2000bf06070 */
[----:B0-----:R-:W-:Y:S05]  /*0ad0*/  BRA.U !UP0, `(.L_x_141) ;  /* 0x0000000108507547 */ /* 0x001fea000b800000 */
[----:B01234-:R-:W0:Y:S01]  /*0ae0*/  LDC.64 R10, c[0x0][0x388] ;  /* 0x0000e200ff0a7b82 */ /* 0x01fe220000000a00 */
[----:B------:R-:W-:-:S04]  /*0af0*/  VIADD R9, R0, UR9 ;  /* 0x0000000900097c36 */ /* 0x000fc80008000000 */
[----:B0-----:R-:W-:-:S05]  /*0b00*/  IMAD.WIDE.U32 R10, R9, 0x4, R10 ;  /* 0x00000004090a7825 */ /* 0x001fca00078e000a */
        /* <DEDUP_REMOVED lines=15> */
[----:B------:R0:W5:Y:S01]  /*0c00*/  LDG.E R26, desc[UR12][R10.64+0x1e00] ;  /* 0x001e000c0a1a7981 */ /* 0x000162000c1e1900 */
[----:B------:R-:W-:Y:S05]  /*0c10*/  BRA `(.L_x_142) ;  /* 0x0000000000fc7947 */ /* 0x000fea0003800000 */
.L_x_141:
[----:B01234-:R-:W0:Y:S01]  /*0c20*/  LDC.64 R10, c[0x0][0x388] ;  /* 0x0000e200ff0a7b82 */ /* 0x01fe220000000a00 */
[C---:B------:R-:W-:Y:S01]  /*0c30*/  ISETP.GE.AND P1, PT, R0.reuse, UR5, PT ;  /* 0x0000000500007c0c */ /* 0x040fe2000bf26270 */
[C---:B------:R-:W-:Y:S02]  /*0c40*/  VIADD R12, R0.reuse, 0x80 ;  /* 0x00000080000c7836 */ /* 0x040fe40000000000 */
[C---:B------:R-:W-:Y:S02]  /*0c50*/  VIADD R14, R0.reuse, 0x100 ;  /* 0x00000100000e7836 */ /* 0x040fe40000000000 */
[----:B------:R-:W-:Y:S01]  /*0c60*/  VIADD R13, R0, 0x180 ;  /* 0x00000180000d7836 */ /* 0x000fe20000000000 */
[----:B------:R-:W-:Y:S01]  /*0c70*/  ISETP.GE.AND P2, PT, R12, UR5, PT ;  /* 0x000000050c007c0c */ /* 0x000fe2000bf46270 */
[----:B------:R-:W-:Y:S01]  /*0c80*/  VIADD R9, R0, UR9 ;  /* 0x0000000900097c36 */ /* 0x000fe20008000000 */
[----:B------:R-:W-:Y:S01]  /*0c90*/  ISETP.GE.AND P3, PT, R14, UR5, PT ;  /* 0x000000050e007c0c */ /* 0x000fe2000bf66270 */
[----:B------:R-:W-:Y:S01]  /*0ca0*/  IMAD.MOV.U32 R22, RZ, RZ, 0x7fffffff ;  /* 0x7fffffffff167424 */ /* 0x000fe200078e00ff */
[----:B------:R-:W-:Y:S01]  /*0cb0*/  ISETP.GE.AND P4, PT, R13, UR5, PT ;  /* 0x000000050d007c0c */ /* 0x000fe2000bf86270 */
[----:B------:R-:W-:-:S02]  /*0cc0*/  VIADD R12, R0, 0x200 ;  /* 0x00000200000c7836 */ /* 0x000fc40000000000 */
[----:B------:R-:W-:Y:S02]  /*0cd0*/  VIADD R13, R0, 0x280 ;  /* 0x00000280000d7836 */ /* 0x000fe40000000000 */
[----:B------:R-:W-:Y:S01]  /*0ce0*/  IMAD.MOV.U32 R21, RZ, RZ, 0x7fffffff ;  /* 0x7fffffffff157424 */ /* 0x000fe200078e00ff */
[----:B------:R-:W-:Y:S01]  /*0cf0*/  ISETP.GE.AND P5, PT, R12, UR5, PT ;  /* 0x000000050c007c0c */ /* 0x000fe2000bfa6270 */
[----:B------:R-:W-:Y:S01]  /*0d00*/  IMAD.MOV.U32 R20, RZ, RZ, 0x7fffffff ;  /* 0x7fffffffff147424 */ /* 0x000fe200078e00ff */
[----:B------:R-:W-:Y:S01]  /*0d10*/  ISETP.GE.AND P0, PT, R13, UR5, PT ;  /* 0x000000050d007c0c */ /* 0x000fe2000bf06270 */
[----:B------:R-:W-:Y:S02]  /*0d20*/  IMAD.MOV.U32 R19, RZ, RZ, 0x7fffffff ;  /* 0x7fffffffff137424 */ /* 0x000fe400078e00ff */
[----:B0-----:R-:W-:-:S04]  /*0d30*/  IMAD.WIDE.U32 R10, R9, 0x4, R10 ;  /* 0x00000004090a7825 */ /* 0x001fc800078e000a */
[C---:B------:R-:W-:Y:S01]  /*0d40*/  VIADD R9, R0.reuse, 0x380 ;  /* 0x0000038000097836 */ /* 0x040fe20000000000 */
[----:B------:R1:W5:Y:S01]  /*0d50*/  @!P1 LDG.E R22, desc[UR12][R10.64] ;  /* 0x0000000c0a169981 */ /* 0x000362000c1e1900 */
[----:B------:R-:W-:-:S03]  /*0d60*/  VIADD R12, R0, 0x480 ;  /* 0x00000480000c7836 */ /* 0x000fc60000000000 */
[----:B------:R-:W-:Y:S01]  /*0d70*/  ISETP.GE.AND P1, PT, R9, UR5, PT ;  /* 0x0000000509007c0c */ /* 0x000fe2000bf26270 */
[----:B------:R1:W5:Y:S01]  /*0d80*/  @!P2 LDG.E R21, desc[UR12][R10.64+0x200] ;  /* 0x0002000c0a15a981 */ /* 0x000362000c1e1900 */
[----:B------:R-:W-:Y:S01]  /*0d90*/  LOP3.LUT R9, R0, 0x400, RZ, 0xfc, !PT ;  /* 0x0000040000097812 */ /* 0x000fe200078efcff */
[----:B------:R-:W-:Y:S01]  /*0da0*/  IMAD.MOV.U32 R18, RZ, RZ, 0x7fffffff ;  /* 0x7fffffffff127424 */ /* 0x000fe200078e00ff */
[----:B------:R-:W-:Y:S01]  /*0db0*/  ISETP.GE.AND P2, PT, R2, UR5, PT ;  /* 0x0000000502007c0c */ /* 0x000fe2000bf46270 */
[----:B------:R1:W5:Y:S01]  /*0dc0*/  @!P3 LDG.E R20, desc[UR12][R10.64+0x400] ;  /* 0x0004000c0a14b981 */ /* 0x000362000c1e1900 */
[----:B------:R-:W-:Y:S01]  /*0dd0*/  ISETP.GE.AND P3, PT, R9, UR5, PT ;  /* 0x0000000509007c0c */ /* 0x000fe2000bf66270 */
[----:B------:R-:W-:Y:S02]  /*0de0*/  IMAD.MOV.U32 R17, RZ, RZ, 0x7fffffff ;  /* 0x7fffffffff117424 */ /* 0x000fe400078e00ff */
[----:B------:R1:W5:Y:S01]  /*0df0*/  @!P4 LDG.E R19, desc[UR12][R10.64+0x600] ;  /* 0x0006000c0a13c981 */ /* 0x000362000c1e1900 */
[----:B------:R-:W-:Y:S01]  /*0e00*/  ISETP.GE.AND P4, PT, R12, UR5, PT ;  /* 0x000000050c007c0c */ /* 0x000fe2000bf86270 */
[----:B------:R-:W-:-:S02]  /*0e10*/  VIADD R9, R0, 0x580 ;  /* 0x0000058000097836 */ /* 0x000fc40000000000 */
[----:B------:R-:W-:Y:S01]  /*0e20*/  VIADD R12, R0, 0x600 ;  /* 0x00000600000c7836 */ /* 0x000fe20000000000 */
[----:B------:R1:W5:Y:S01]  /*0e30*/  @!P5 LDG.E R18, desc[UR12][R10.64+0x800] ;  /* 0x0008000c0a12d981 */ /* 0x000362000c1e1900 */
[----:B------:R-:W-:Y:S01]  /*0e40*/  IMAD.MOV.U32 R16, RZ, RZ, 0x7fffffff ;  /* 0x7fffffffff107424 */ /* 0x000fe200078e00ff */
[----:B------:R-:W-:Y:S01]  /*0e50*/  ISETP.GE.AND P5, PT, R9, UR5, PT ;  /* 0x0000000509007c0c */ /* 0x000fe2000bfa6270 */
[----:B------:R-:W-:Y:S01]  /*0e60*/  IMAD.MOV.U32 R15, RZ, RZ, 0x7fffffff ;  /* 0x7fffffffff0f7424 */ /* 0x000fe200078e00ff */
[----:B------:R1:W5:Y:S01]  /*0e70*/  @!P0 LDG.E R17, desc[UR12][R10.64+0xa00] ;  /* 0x000a000c0a118981 */ /* 0x000362000c1e1900 */
[----:B------:R-:W-:Y:S01]  /*0e80*/  IMAD.MOV.U32 R14, RZ, RZ, 0x7fffffff ;  /* 0x7fffffffff0e7424 */ /* 0x000fe200078e00ff */
[----:B------:R-:W-:Y:S01]  /*0e90*/  ISETP.GE.AND P0, PT, R12, UR5, PT ;  /* 0x000000050c007c0c */ /* 0x000fe2000bf06270 */
[----:B------:R-:W-:Y:S01]  /*0ea0*/  IMAD.MOV.U32 R13, RZ, RZ, 0x7fffffff ;  /* 0x7fffffffff0d7424 */ /* 0x000fe200078e00ff */
[----:B------:R1:W5:Y:S01]  /*0eb0*/  @!P2 LDG.E R16, desc[UR12][R10.64+0xc00] ;  /* 0x000c000c0a10a981 */ /* 0x000362000c1e1900 */
[----:B------:R-:W-:-:S02]  /*0ec0*/  VIADD R9, R0, 0x680 ;  /* 0x0000068000097836 */ /* 0x000fc40000000000 */
[----:B------:R-:W-:Y:S01]  /*0ed0*/  VIADD R12, R0, 0x700 ;  /* 0x00000700000c7836 */ /* 0x000fe20000000000 */
[----:B------:R1:W5:Y:S01]  /*0ee0*/  @!P1 LDG.E R15, desc[UR12][R10.64+0xe00] ;  /* 0x000e000c0a0f9981 */ /* 0x000362000c1e1900 */
[----:B------:R-:W-:Y:S02]  /*0ef0*/  ISETP.GE.AND P2, PT, R3, UR5, PT ;  /* 0x0000000503007c0c */ /* 0x000fe4000bf46270 */
[----:B------:R-:W-:Y:S01]  /*0f00*/  ISETP.GE.AND P1, PT, R9, UR5, PT ;  /* 0x0000000509007c0c */ /* 0x000fe2000bf26270 */
[----:B------:R1:W5:Y:S01]  /*0f10*/  @!P3 LDG.E R14, desc[UR12][R10.64+0x1000] ;  /* 0x0010000c0a0eb981 */ /* 0x000362000c1e1900 */
[----:B------:R-:W-:-:S03]  /*0f20*/  ISETP.GE.AND P3, PT, R12, UR5, PT ;  /* 0x000000050c007c0c */ /* 0x000fc6000bf66270 */
[----:B------:R1:W5:Y:S01]  /*0f30*/  @!P4 LDG.E R13, desc[UR12][R10.64+0x1200] ;  /* 0x0012000c0a0dc981 */ /* 0x000362000c1e1900 */
[----:B------:R-:W-:Y:S01]  /*0f40*/  ISETP.GE.AND P4, PT, R4, UR5, PT ;  /* 0x0000000504007c0c */ /* 0x000fe2000bf86270 */
[----:B------:R-:W-:Y:S02]  /*0f50*/  IMAD.MOV.U32 R12, RZ, RZ, 0x7fffffff ;  /* 0x7fffffffff0c7424 */ /* 0x000fe400078e00ff */
[----:B------:R-:W-:Y:S02]  /*0f60*/  IMAD.MOV.U32 R9, RZ, RZ, 0x7fffffff ;  /* 0x7fffffffff097424 */ /* 0x000fe400078e00ff */
[----:B------:R-:W-:Y:S02]  /*0f70*/  IMAD.MOV.U32 R23, RZ, RZ, 0x7fffffff ;  /* 0x7fffffffff177424 */ /* 0x000fe400078e00ff */
[----:B------:R-:W-:Y:S01]  /*0f80*/  IMAD.MOV.U32 R25, RZ, RZ, 0x7fffffff ;  /* 0x7fffffffff197424 */ /* 0x000fe200078e00ff */
[----:B------:R1:W5:Y:S01]  /*0f90*/  @!P2 LDG.E R12, desc[UR12][R10.64+0x1400] ;  /* 0x0014000c0a0ca981 */ /* 0x000362000c1e1900 */
[----:B------:R-:W-:-:S02]  /*0fa0*/  IMAD.MOV.U32 R24, RZ, RZ, 0x7fffffff ;  /* 0x7fffffffff187424 */ /* 0x000fc400078e00ff */
[----:B------:R-:W-:Y:S01]  /*0fb0*/  IMAD.MOV.U32 R26, RZ, RZ, 0x7fffffff ;  /* 0x7fffffffff1a7424 */ /* 0x000fe200078e00ff */
[----:B------:R1:W5:Y:S04]  /*0fc0*/  @!P5 LDG.E R9, desc[UR12][R10.64+0x1600] ;  /* 0x0016000c0a09d981 */ /* 0x000368000c1e1900 */
[----:B------:R1:W5:Y:S04]  /*0fd0*/  @!P0 LDG.E R23, desc[UR12][R10.64+0x1800] ;  /* 0x0018000c0a178981 */ /* 0x000368000c1e1900 */
[----:B------:R1:W5:Y:S04]  /*0fe0*/  @!P1 LDG.E R25, desc[UR12][R10.64+0x1a00] ;  /* 0x001a000c0a199981 */ /* 0x000368000c1e1900 */
[----:B------:R1:W5:Y:S04]  /*0ff0*/  @!P3 LDG.E R24, desc[UR12][R10.64+0x1c00] ;  /* 0x001c000c0a18b981 */ /* 0x000368000c1e1900 */
[----:B------:R1:W5:Y:S02]  /*1000*/  @!P4 LDG.E R26, desc[UR12][R10.64+0x1e00] ;  /* 0x001e000c0a1ac981 */ /* 0x000364000c1e1900 */
.L_x_142:
[----:B01----:R-:W0:Y:S01]  /*1010*/  LDC R10, c[0x0][0x398] ;  /* 0x0000e600ff0a7b82 */ /* 0x003e220000000800 */
[----:B------:R-:W0:Y:S02]  /*1020*/  LDCU UR5, c[0x0][0x394] ;  /* 0x00007280ff0577ac */ /* 0x000e240008000800 */
[----:B0-----:R-:W-:-:S13]  /*1030*/  ISETP.GT.AND P0, PT, R10, UR5, PT ;  /* 0x000000050a007c0c */ /* 0x001fda000bf04270 */
[----:B------:R-:W-:Y:S05]  /*1040*/  @!P0 BRA `(.L_x_143) ;  /* 0x0000000400788947 */ /* 0x000fea0003800000 */
[----:B------:R-:W0:Y:S01]  /*1050*/  S2UR UR9, SR_CgaCtaId ;  /* 0x00000000000979c3 */ /* 0x000e220000008800 */
[----:B-----5:R-:W-:Y:S01]  /*1060*/  LOP3.LUT R11, R26, 0x80000000, RZ, 0x3c, !PT ;  /* 0x800000001a0b7812 */ /* 0x020fe200078e3cff */
[----:B------:R-:W-:Y:S01]  /*1070*/  UMOV UR5, 0x400 ;  /* 0x0000040000057882 */ /* 0x000fe20000000000 */
[----:B------:R-:W-:Y:S01]  /*1080*/  LOP3.LUT R24, R24, 0x80000000, RZ, 0x3c, !PT ;  /* 0x8000000018187812 */ /* 0x000fe200078e3cff */
[----:B------:R-:W1:Y:S01]  /*1090*/  LDCU UR10, c[0x0][0x394] ;  /* 0x00007280ff0a77ac */ /* 0x000e620008000800 */
[----:B------:R-:W-:Y:S02]  /*10a0*/  LOP3.LUT R25, R25, 0x80000000, RZ, 0x3c, !PT ;  /* 0x8000000019197812 */ /* 0x000fe400078e3cff */
[----:B------:R-:W-:Y:S02]  /*10b0*/  LOP3.LUT R23, R23, 0x80000000, RZ, 0x3c, !PT ;  /* 0x8000000017177812 */ /* 0x000fe400078e3cff */
[----:B------:R-:W-:Y:S02]  /*10c0*/  LOP3.LUT R9, R9, 0x80000000, RZ, 0x3c, !PT ;  /* 0x8000000009097812 */ /* 0x000fe400078e3cff */
[----:B------:R-:W-:-:S02]  /*10d0*/  LOP3.LUT R12, R12, 0x80000000, RZ, 0x3c, !PT ;  /* 0x800000000c0c7812 */ /* 0x000fc400078e3cff */
[----:B------:R-:W-:Y:S02]  /*10e0*/  LOP3.LUT R13, R13, 0x80000000, RZ, 0x3c, !PT ;  /* 0x800000000d0d7812 */ /* 0x000fe400078e3cff */
[----:B------:R-:W-:Y:S02]  /*10f0*/  LOP3.LUT R14, R14, 0x80000000, RZ, 0x3c, !PT ;  /* 0x800000000e0e7812 */ /* 0x000fe400078e3cff */
[----:B------:R-:W-:Y:S02]  /*1100*/  LOP3.LUT R15, R15, 0x80000000, RZ, 0x3c, !PT ;  /* 0x800000000f0f7812 */ /* 0x000fe400078e3cff */
[----:B------:R-:W-:Y:S02]  /*1110*/  LOP3.LUT R16, R16, 0x80000000, RZ, 0x3c, !PT ;  /* 0x8000000010107812 */ /* 0x000fe400078e3cff */
[----:B------:R-:W-:Y:S02]  /*1120*/  LOP3.LUT R17, R17, 0x80000000, RZ, 0x3c, !PT ;  /* 0x8000000011117812 */ /* 0x000fe400078e3cff */
[----:B------:R-:W-:Y:S01]  /*1130*/  LOP3.LUT R18, R18, 0x80000000, RZ, 0x3c, !PT ;  /* 0x8000000012127812 */ /* 0x000fe200078e3cff */
[----:B0-----:R-:W-:Y:S01]  /*1140*/  ULEA UR9, UR9, UR5, 0x18 ;  /* 0x0000000509097291 */ /* 0x001fe2000f8ec0ff */
[----:B------:R-:W-:-:S02]  /*1150*/  LOP3.LUT R19, R19, 0x80000000, RZ, 0x3c, !PT ;  /* 0x8000000013137812 */ /* 0x000fc400078e3cff */
[----:B------:R-:W-:Y:S01]  /*1160*/  LOP3.LUT R20, R20, 0x80000000, RZ, 0x3c, !PT ;  /* 0x8000000014147812 */ /* 0x000fe200078e3cff */
[----:B------:R-:W-:Y:S01]  /*1170*/  UMOV UR5, URZ ;  /* 0x000000ff00057c82 */ /* 0x000fe20008000000 */
[----:B------:R-:W-:Y:S02]  /*1180*/  LOP3.LUT R21, R21, 0x80000000, RZ, 0x3c, !PT ;  /* 0x8000000015157812 */ /* 0x000fe400078e3cff */
[----:B-1----:R-:W-:-:S07]  /*1190*/  LOP3.LUT R22, R22, 0x80000000, RZ, 0x3c, !PT ;  /* 0x8000000016167812 */ /* 0x002fce00078e3cff */
.L_x_144:
[----:B------:R-:W-:Y:S01]  /*11a0*/  IMAD R27, RZ, RZ, -UR10 ;  /* 0x8000000aff1b7e24 */ /* 0x000fe2000f8e02ff */
[----:B------:R-:W-:Y:S01]  /*11b0*/  ULEA UR11, UR5, UR9, 0xa ;  /* 0x00000009050b7291 */ /* 0x000fe2000f8e50ff */
[----:B0-----:R-:W-:Y:S01]  /*11c0*/  SHF.R.U32.HI R29, RZ, UR10, R21 ;  /* 0x0000000aff1d7c19 */ /* 0x001fe20008011615 */
[----:B------:R-:W-:Y:S01]  /*11d0*/  UIADD3 UR5, UPT, UPT, UR5, 0x1, URZ ;  /* 0x0000000105057890 */ /* 0x000fe2000fffe0ff */
[----:B------:R-:W-:Y:S02]  /*11e0*/  SHF.R.U32.HI R28, RZ, UR10, R20 ;  /* 0x0000000aff1c7c19 */ /* 0x000fe40008011614 */
[----:B------:R-:W-:Y:S01]  /*11f0*/  VIADDMNMX R26, R27, R10, 0x8, PT ;  /* 0x000000081b1a7446 */ /* 0x000fe2000380010a */
[----:B------:R-:W-:-:S05]  /*1200*/  IMAD.MOV.U32 R27, RZ, RZ, -0x1 ;  /* 0xffffffffff1b7424 */ /* 0x000fca00078e00ff */
[----:B------:R-:W-:Y:S02]  /*1210*/  SHF.L.U32 R26, R27, R26, RZ ;  /* 0x0000001a1b1a7219 */ /* 0x000fe400000006ff */
[----:B------:R-:W-:Y:S02]  /*1220*/  SHF.R.U32.HI R27, RZ, UR10, R22 ;  /* 0x0000000aff1b7c19 */ /* 0x000fe40008011616 */
[-C--:B------:R-:W-:Y:S02]  /*1230*/  LOP3.LUT R29, R29, R26.reuse, RZ, 0x30, !PT ;  /* 0x0000001a1d1d7212 */ /* 0x080fe400078e30ff */
[-C--:B------:R-:W-:Y:S02]  /*1240*/  LOP3.LUT R27, R27, R26.reuse, RZ, 0x30, !PT ;  /* 0x0000001a1b1b7212 */ /* 0x080fe400078e30ff */
[----:B------:R-:W-:Y:S02]  /*1250*/  LOP3.LUT R28, R28, R26, RZ, 0x30, !PT ;  /* 0x0000001a1c1c7212 */ /* 0x000fe400078e30ff */
[----:B------:R-:W-:-:S02]  /*1260*/  LEA R27, R27, UR11, 0x2 ;  /* 0x0000000b1b1b7c11 */ /* 0x000fc4000f8e10ff */
[----:B------:R-:W-:Y:S02]  /*1270*/  LEA R29, R29, UR11, 0x2 ;  /* 0x0000000b1d1d7c11 */ /* 0x000fe4000f8e10ff */
[----:B------:R-:W-:Y:S01]  /*1280*/  LEA R28, R28, UR11, 0x2 ;  /* 0x0000000b1c1c7c11 */ /* 0x000fe2000f8e10ff */
[----:B------:R0:W-:Y:S04]  /*1290*/  ATOMS.POPC.INC.32 RZ, [R27+URZ] ;  /* 0x000000001bff7f8c */ /* 0x0001e8000d8000ff */
[----:B------:R-:W-:Y:S01]  /*12a0*/  ATOMS.POPC.INC.32 RZ, [R29+URZ] ;  /* 0x000000001dff7f8c */ /* 0x000fe2000d8000ff */
[----:B0-----:R-:W-:-:S03]  /*12b0*/  SHF.R.U32.HI R27, RZ, UR10, R19 ;  /* 0x0000000aff1b7c19 */ /* 0x001fc60008011613 */
[----:B------:R-:W-:Y:S01]  /*12c0*/  ATOMS.POPC.INC.32 RZ, [R28+URZ] ;  /* 0x000000001cff7f8c */ /* 0x000fe2000d8000ff */
[----:B------:R-:W-:-:S04]  /*12d0*/  LOP3.LUT R27, R27, R26, RZ, 0x30, !PT ;  /* 0x0000001a1b1b7212 */ /* 0x000fc800078e30ff */
[----:B------:R-:W-:-:S05]  /*12e0*/  LEA R27, R27, UR11, 0x2 ;  /* 0x0000000b1b1b7c11 */ /* 0x000fca000f8e10ff */
[----:B------:R0:W-:Y:S02]  /*12f0*/  ATOMS.POPC.INC.32 RZ, [R27+URZ] ;  /* 0x000000001bff7f8c */ /* 0x0001e4000d8000ff */
[----:B0-----:R-:W-:-:S04]  /*1300*/  SHF.R.U32.HI R27, RZ, UR10, R18 ;  /* 0x0000000aff1b7c19 */ /* 0x001fc80008011612 */
[----:B------:R-:W-:-:S04]  /*1310*/  LOP3.LUT R27, R27, R26, RZ, 0x30, !PT ;  /* 0x0000001a1b1b7212 */ /* 0x000fc800078e30ff */
[----:B------:R-:W-:Y:S02]  /*1320*/  LEA R29, R27, UR11, 0x2 ;  /* 0x0000000b1b1d7c11 */ /* 0x000fe4000f8e10ff */
[----:B------:R-:W-:-:S03]  /*1330*/  SHF.R.U32.HI R27, RZ, UR10, R17 ;  /* 0x0000000aff1b7c19 */ /* 0x000fc60008011611 */
[----:B------:R-:W-:Y:S01]  /*1340*/  ATOMS.POPC.INC.32 RZ, [R29+URZ] ;  /* 0x000000001dff7f8c */ /* 0x000fe2000d8000ff */
[----:B------:R-:W-:-:S04]  /*1350*/  LOP3.LUT R27, R27, R26, RZ, 0x30, !PT ;  /* 0x0000001a1b1b7212 */ /* 0x000fc800078e30ff */
[----:B------:R-:W-:Y:S02]  /*1360*/  LEA R28, R27, UR11, 0x2 ;  /* 0x0000000b1b1c7c11 */ /* 0x000fe4000f8e10ff */
[----:B------:R-:W-:-:S03]  /*1370*/  SHF.R.U32.HI R27, RZ, UR10, R16 ;  /* 0x0000000aff1b7c19 */ /* 0x000fc60008011610 */
        /* <DEDUP_REMOVED lines=32> */
[----:B------:R0:W-:Y:S01]  /*1580*/  ATOMS.POPC.INC.32 RZ, [R29+URZ] ;  /* 0x000000001dff7f8c */ /* 0x0001e2000d8000ff */
[----:B------:R-:W-:-:S04]  /*1590*/  LOP3.LUT R27, R27, R26, RZ, 0x30, !PT ;  /* 0x0000001a1b1b7212 */ /* 0x000fc800078e30ff */
[----:B------:R-:W-:Y:S02]  /*15a0*/  LEA R28, R27, UR11, 0x2 ;  /* 0x0000000b1b1c7c11 */ /* 0x000fe4000f8e10ff */
[----:B------:R-:W-:Y:S01]  /*15b0*/  SHF.R.U32.HI R27, RZ, UR10, R11 ;  /* 0x0000000aff1b7c19 */ /* 0x000fe2000801160b */
[----:B------:R-:W-:Y:S02]  /*15c0*/  UIADD3 UR10, UPT, UPT, UR10, 0x8, URZ ;  /* 0x000000080a0a7890 */ /* 0x000fe4000fffe0ff */
[----:B------:R0:W-:Y:S01]  /*15d0*/  ATOMS.POPC.INC.32 RZ, [R28+URZ] ;  /* 0x000000001cff7f8c */ /* 0x0001e2000d8000ff */
[----:B------:R-:W-:-:S03]  /*15e0*/  LOP3.LUT R26, R27, R26, RZ, 0x30, !PT ;  /* 0x0000001a1b1a7212 */ /* 0x000fc600078e30ff */
[----:B------:R-:W-:Y:S02]  /*15f0*/  ISETP.LE.AND P0, PT, R10, UR10, PT ;  /* 0x0000000a0a007c0c */ /* 0x000fe4000bf03270 */
[----:B------:R-:W-:-:S05]  /*1600*/  LEA R26, R26, UR11, 0x2 ;  /* 0x0000000b1a1a7c11 */ /* 0x000fca000f8e10ff */
[----:B------:R0:W-:Y:S06]  /*1610*/  ATOMS.POPC.INC.32 RZ, [R26+URZ] ;  /* 0x000000001aff7f8c */ /* 0x0001ec000d8000ff */
[----:B------:R-:W-:Y:S05]  /*1620*/  @!P0 BRA `(.L_x_144) ;  /* 0xfffffff800dc8947 */ /* 0x000fea000383ffff */
.L_x_143:
[----:B------:R-:W-:Y:S05]  /*1630*/  BRA.U !UP1, `(.L_x_145) ;  /* 0xfffffff5090c7547 */ /* 0x000fea000b83ffff */
.L_x_140:
[----:B------:R-:W-:Y:S01]  /*1640*/  BAR.SYNC.DEFER_BLOCKING 0x0 ;  /* 0x0000000000007b1d */ /* 0x000fe20000010000 */
[----:B------:R-:W-:-:S05]  /*1650*/  ISETP.NE.AND P0, PT, R8, RZ, PT ;  /* 0x000000ff0800720c */ /* 0x000fca0003f05270 */
[----:B------:R-:W-:Y:S08]  /*1660*/  BSSY.RECONVERGENT B0, `(.L_x_146) ;  /* 0x0000141000007945 */ /* 0x000ff00003800200 */
[----:B------:R-:W-:Y:S05]  /*1670*/  @P0 BRA `(.L_x_147) ;  /* 0x0000001000fc0947 */ /* 0x000fea0003800000 */
[----:B0-2--5:R-:W0:Y:S01]  /*1680*/  LDC R9, c[0x0][0x398] ;  /* 0x0000e600ff097b82 */ /* 0x025e220000000800 */
[----:B------:R-:W-:Y:S01]  /*1690*/  ISETP.GE.U32.AND P0, PT, R5, 0x7, PT ;  /* 0x000000070500780c */ /* 0x000fe20003f06070 */
[----:B------:R-:W-:-:S06]  /*16a0*/  UMOV UR5, 0x400 ;  /* 0x0000040000057882 */ /* 0x000fcc0000000000 */
[----:B-1-34-:R-:W0:Y:S08]  /*16b0*/  LDC R10, c[0x0][0x394] ;  /* 0x0000e500ff0a7b82 */ /* 0x01ae300000000800 */
        /* <DEDUP_REMOVED lines=10> */
[----:B------:R-:W0:Y:S01]  /*1760*/  LDC.64 R14, c[0x0][0x380] ;  /* 0x0000e000ff0e7b82 */ /* 0x000e220000000a00 */
[----:B------:R-:W-:-:S07]  /*1770*/  IMAD.MOV.U32 R9, RZ, RZ, RZ ;  /* 0x000000ffff097224 */ /* 0x000fce00078e00ff */
.L_x_165:
[----:B01234-:R-:W-:Y:S01]  /*1780*/  IMAD R16, R9, 0x400, R10 ;  /* 0x0000040009107824 */ /* 0x01ffe200078e020a */
[----:B------:R-:W-:Y:S04]  /*1790*/  BSSY.RECONVERGENT B1, `(.L_x_149) ;  /* 0x000000e000017945 */ /* 0x000fe80003800200 */
[----:B------:R-:W1:Y:S04]  /*17a0*/  LDS R29, [R16] ;  /* 0x00000000101d7984 */ /* 0x000e680000000800 */
[----:B------:R2:W3:Y:S04]  /*17b0*/  LDS R27, [R16+0x400] ;  /* 0x00040000101b7984 */ /* 0x0004e80000000800 */
[----:B------:R2:W4:Y:S04]  /*17c0*/  LDS R25, [R16+0x800] ;  /* 0x0008000010197984 */ /* 0x0005280000000800 */
[----:B------:R2:W0:Y:S04]  /*17d0*/  LDS R23, [R16+0xc00] ;  /* 0x000c000010177984 */ /* 0x0004280000000800 */
[----:B------:R2:W0:Y:S04]  /*17e0*/  LDS R21, [R16+0x1000] ;  /* 0x0010000010157984 */ /* 0x0004280000000800 */
[----:B------:R2:W0:Y:S04]  /*17f0*/  LDS R19, [R16+0x1400] ;  /* 0x0014000010137984 */ /* 0x0004280000000800 */
[----:B------:R2:W0:Y:S04]  /*1800*/  LDS R13, [R16+0x1800] ;  /* 0x00180000100d7984 */ /* 0x0004280000000800 */
[----:B------:R2:W0:Y:S01]  /*1810*/  LDS R18, [R16+0x1c00] ;  /* 0x001c000010127984 */ /* 0x0004220000000800 */
[----:B-1----:R-:W-:-:S13]  /*1820*/  ISETP.NE.AND P0, PT, R29, RZ, PT ;  /* 0x000000ff1d00720c */ /* 0x002fda0003f05270 */
[----:B--234-:R-:W-:Y:S05]  /*1830*/  @!P0 BRA `(.L_x_150) ;  /* 0x00000000000c8947 */ /* 0x01cfea0003800000 */
[----:B------:R-:W-:-:S04]  /*1840*/  IMAD R17, R9, 0x100, R0 ;  /* 0x0000010009117824 */ /* 0x000fc800078e0200 */
[----:B0-----:R-:W-:-:S05]  /*1850*/  IMAD.WIDE.U32 R16, R17, 0x4, R14 ;  /* 0x0000000411107825 */ /* 0x001fca00078e000e */
[----:B------:R1:W-:Y:S02]  /*1860*/  REDG.E.ADD.STRONG.GPU desc[UR12][R16.64], R29 ;  /* 0x0000001d1000798e */ /* 0x0003e4000c12e10c */
.L_x_150:
[----:B------:R-:W-:Y:S05]  /*1870*/  BSYNC.RECONVERGENT B1 ;  /* 0x0000000000017941 */ /* 0x000fea0003800200 */
.L_x_149:
[----:B------:R-:W-:Y:S01]  /*1880*/  ISETP.NE.AND P6, PT, R27, RZ, PT ;  /* 0x000000ff1b00720c */ /* 0x000fe20003fc5270 */
[----:B------:R-:W-:Y:S01]  /*1890*/  BSSY.RECONVERGENT B1, `(.L_x_151) ;  /* 0x000000c000017945 */ /* 0x000fe20003800200 */
[----:B------:R-:W-:Y:S02]  /*18a0*/  ISETP.NE.AND P0, PT, R25, RZ, PT ;  /* 0x000000ff1900720c */ /* 0x000fe40003f05270 */
[----:B0-----:R-:W-:Y:S02]  /*18b0*/  ISETP.NE.AND P1, PT, R23, RZ, PT ;  /* 0x000000ff1700720c */ /* 0x001fe40003f25270 */
[----:B------:R-:W-:Y:S02]  /*18c0*/  ISETP.NE.AND P2, PT, R21, RZ, PT ;  /* 0x000000ff1500720c */ /* 0x000fe40003f45270 */
[----:B------:R-:W-:Y:S02]  /*18d0*/  ISETP.NE.AND P3, PT, R19, RZ, PT ;  /* 0x000000ff1300720c */ /* 0x000fe40003f65270 */
[----:B------:R-:W-:-:S02]  /*18e0*/  ISETP.NE.AND P4, PT, R13, RZ, PT ;  /* 0x000000ff0d00720c */ /* 0x000fc40003f85270 */
[----:B------:R-:W-:Y:S01]  /*18f0*/  ISETP.NE.AND P5, PT, R18, RZ, PT ;  /* 0x000000ff1200720c */ /* 0x000fe20003fa5270 */
[----:B------:R-:W-:-:S12]  /*1900*/  @!P6 BRA `(.L_x_152) ;  /* 0x000000000010e947 */ /* 0x000fd80003800000 */
[----:B-1----:R-:W-:-:S04]  /*1910*/  IMAD R17, R9, 0x100, R0 ;  /* 0x0000010009117824 */ /* 0x002fc800078e0200 */
[----:B------:R-:W-:-:S04]  /*1920*/  VIADD R17, R17, 0x100 ;  /* 0x0000010011117836 */ /* 0x000fc80000000000 */
[----:B------:R-:W-:-:S05]  /*1930*/  IMAD.WIDE.U32 R16, R17, 0x4, R14 ;  /* 0x0000000411107825 */ /* 0x000fca00078e000e */
[----:B------:R0:W-:Y:S02]  /*1940*/  REDG.E.ADD.STRONG.GPU desc[UR12][R16.64], R27 ;  /* 0x0000001b1000798e */ /* 0x0001e4000c12e10c */
.L_x_152:
[----:B------:R-:W-:Y:S05]  /*1950*/  BSYNC.RECONVERGENT B1 ;  /* 0x0000000000017941 */ /* 0x000fea0003800200 */
.L_x_151:
[----:B------:R-:W-:Y:S04]  /*1960*/  BSSY.RECONVERGENT B1, `(.L_x_153) ;  /* 0x0000006000017945 */ /* 0x000fe80003800200 */
[----:B------:R-:W-:Y:S05]  /*1970*/  @!P0 BRA `(.L_x_154) ;  /* 0x0000000000108947 */ /* 0x000fea0003800000 */
[----:B01----:R-:W-:-:S04]  /*1980*/  IMAD R17, R9, 0x100, R0 ;  /* 0x0000010009117824 */ /* 0x003fc800078e0200 */
[----:B------:R-:W-:-:S04]  /*1990*/  VIADD R17, R17, 0x200 ;  /* 0x0000020011117836 */ /* 0x000fc80000000000 */
[----:B------:R-:W-:-:S05]  /*19a0*/  IMAD.WIDE.U32 R16, R17, 0x4, R14 ;  /* 0x0000000411107825 */ /* 0x000fca00078e000e */
[----:B------:R2:W-:Y:S02]  /*19b0*/  REDG.E.ADD.STRONG.GPU desc[UR12][R16.64], R25 ;  /* 0x000000191000798e */ /* 0x0005e4000c12e10c */
.L_x_154:
[----:B------:R-:W-:Y:S05]  /*19c0*/  BSYNC.RECONVERGENT B1 ;  /* 0x0000000000017941 */ /* 0x000fea0003800200 */
.L_x_153:
[----:B------:R-:W-:Y:S04]  /*19d0*/  BSSY.RECONVERGENT B1, `(.L_x_155) ;  /* 0x0000006000017945 */ /* 0x000fe80003800200 */
[----:B------:R-:W-:Y:S05]  /*19e0*/  @!P1 BRA `(.L_x_156) ;  /* 0x0000000000109947 */ /* 0x000fea0003800000 */
[----:B012---:R-:W-:-:S04]  /*19f0*/  IMAD R17, R9, 0x100, R0 ;  /* 0x0000010009117824 */ /* 0x007fc800078e0200 */
[----:B------:R-:W-:-:S04]  /*1a00*/  VIADD R17, R17, 0x300 ;  /* 0x0000030011117836 */ /* 0x000fc80000000000 */
[----:B------:R-:W-:-:S05]  /*1a10*/  IMAD.WIDE.U32 R16, R17, 0x4, R14 ;  /* 0x0000000411107825 */ /* 0x000fca00078e000e */
[----:B------:R3:W-:Y:S02]  /*1a20*/  REDG.E.ADD.STRONG.GPU desc[UR12][R16.64], R23 ;  /* 0x000000171000798e */ /* 0x0007e4000c12e10c */
.L_x_156:
[----:B------:R-:W-:Y:S05]  /*1a30*/  BSYNC.RECONVERGENT B1 ;  /* 0x0000000000017941 */ /* 0x000fea0003800200 */
.L_x_155:
[----:B------:R-:W-:Y:S04]  /*1a40*/  BSSY.RECONVERGENT B1, `(.L_x_157) ;  /* 0x0000006000017945 */ /* 0x000fe80003800200 */
[----:B------:R-:W-:Y:S05]  /*1a50*/  @!P2 BRA `(.L_x_158) ;  /* 0x000000000010a947 */ /* 0x000fea0003800000 */
[----:B0123--:R-:W-:-:S04]  /*1a60*/  IMAD R17, R9, 0x100, R0 ;  /* 0x0000010009117824 */ /* 0x00ffc800078e0200 */
[----:B------:R-:W-:-:S04]  /*1a70*/  VIADD R17, R17, 0x400 ;  /* 0x0000040011117836 */ /* 0x000fc80000000000 */
[----:B------:R-:W-:-:S05]  /*1a80*/  IMAD.WIDE.U32 R16, R17, 0x4, R14 ;  /* 0x0000000411107825 */ /* 0x000fca00078e000e */
[----:B------:R4:W-:Y:S02]  /*1a90*/  REDG.E.ADD.STRONG.GPU desc[UR12][R16.64], R21 ;  /* 0x000000151000798e */ /* 0x0009e4000c12e10c */
.L_x_158:
[----:B------:R-:W-:Y:S05]  /*1aa0*/  BSYNC.RECONVERGENT B1 ;  /* 0x0000000000017941 */ /* 0x000fea0003800200 */
.L_x_157:
[----:B------:R-:W-:Y:S04]  /*1ab0*/  BSSY.RECONVERGENT B1, `(.L_x_159) ;  /* 0x0000006000017945 */ /* 0x000fe80003800200 */
[----:B------:R-:W-:Y:S05]  /*1ac0*/  @!P3 BRA `(.L_x_160) ;  /* 0x000000000010b947 */ /* 0x000fea0003800000 */
[----:B01234-:R-:W-:-:S04]  /*1ad0*/  IMAD R17, R9, 0x100, R0 ;  /* 0x0000010009117824 */ /* 0x01ffc800078e0200 */
[----:B------:R-:W-:-:S04]  /*1ae0*/  VIADD R17, R17, 0x500 ;  /* 0x0000050011117836 */ /* 0x000fc80000000000 */
[----:B------:R-:W-:-:S05]  /*1af0*/  IMAD.WIDE.U32 R16, R17, 0x4, R14 ;  /* 0x0000000411107825 */ /* 0x000fca00078e000e */
[----:B------:R0:W-:Y:S02]  /*1b00*/  REDG.E.ADD.STRONG.GPU desc[UR12][R16.64], R19 ;  /* 0x000000131000798e */ /* 0x0001e4000c12e10c */
.L_x_160:
[----:B------:R-:W-:Y:S05]  /*1b10*/  BSYNC.RECONVERGENT B1 ;  /* 0x0000000000017941 */ /* 0x000fea0003800200 */
.L_x_159:
[----:B------:R-:W-:Y:S04]  /*1b20*/  BSSY.RECONVERGENT B1, `(.L_x_161) ;  /* 0x0000006000017945 */ /* 0x000fe80003800200 */
[----:B------:R-:W-:Y:S05]  /*1b30*/  @!P4 BRA `(.L_x_162) ;  /* 0x000000000010c947 */ /* 0x000fea0003800000 */
[----:B01234-:R-:W-:-:S04]  /*1b40*/  IMAD R17, R9, 0x100, R0 ;  /* 0x0000010009117824 */ /* 0x01ffc800078e0200 */
[----:B------:R-:W-:-:S04]  /*1b50*/  VIADD R17, R17, 0x600 ;  /* 0x0000060011117836 */ /* 0x000fc80000000000 */
[----:B------:R-:W-:-:S05]  /*1b60*/  IMAD.WIDE.U32 R16, R17, 0x4, R14 ;  /* 0x0000000411107825 */ /* 0x000fca00078e000e */
[----:B------:R0:W-:Y:S02]  /*1b70*/  REDG.E.ADD.STRONG.GPU desc[UR12][R16.64], R13 ;  /* 0x0000000d1000798e */ /* 0x0001e4000c12e10c */
.L_x_162:
[----:B------:R-:W-:Y:S05]  /*1b80*/  BSYNC.RECONVERGENT B1 ;  /* 0x0000000000017941 */ /* 0x000fea0003800200 */
.L_x_161:
[----:B------:R-:W-:Y:S04]  /*1b90*/  BSSY.RECONVERGENT B1, `(.L_x_163) ;  /* 0x0000006000017945 */ /* 0x000fe80003800200 */
[----:B------:R-:W-:Y:S05]  /*1ba0*/  @!P5 BRA `(.L_x_164) ;  /* 0x000000000010d947 */ /* 0x000fea0003800000 */
[----:B01234-:R-:W-:-:S04]  /*1bb0*/  IMAD R17, R9, 0x100, R0 ;  /* 0x0000010009117824 */ /* 0x01ffc800078e0200 */
[----:B------:R-:W-:-:S04]  /*1bc0*/  VIADD R17, R17, 0x700 ;  /* 0x0000070011117836 */ /* 0x000fc80000000000 */
[----:B------:R-:W-:-:S05]  /*1bd0*/  IMAD.WIDE.U32 R16, R17, 0x4, R14 ;  /* 0x0000000411107825 */ /* 0x000fca00078e000e */
[----:B------:R0:W-:Y:S02]  /*1be0*/  REDG.E.ADD.STRONG.GPU desc[UR12][R16.64], R18 ;  /* 0x000000121000798e */ /* 0x0001e4000c12e10c */
.L_x_164:
[----:B------:R-:W-:Y:S05]  /*1bf0*/  BSYNC.RECONVERGENT B1 ;  /* 0x0000000000017941 */ /* 0x000fea0003800200 */
.L_x_163:
[----:B------:R-:W-:-:S05]  /*1c00*/  VIADD R9, R9, 0x8 ;  /* 0x0000000809097836 */ /* 0x000fca0000000000 */
[----:B------:R-:W-:-:S13]  /*1c10*/  ISETP.NE.AND P0, PT, R9, R11, PT ;  /* 0x0000000b0900720c */ /* 0x000fda0003f05270 */
[----:B------:R-:W-:Y:S05]  /*1c20*/  @P0 BRA `(.L_x_165) ;  /* 0xfffffff800d40947 */ /* 0x000fea000383ffff */
[----:B------:R-:W-:-:S07]  /*1c30*/  IMAD.MOV.U32 R9, RZ, RZ, R11 ;  /* 0x000000ffff097224 */ /* 0x000fce00078e000b */
.L_x_148:
[C---:B------:R-:W-:Y:S01]  /*1c40*/  ISETP.NE.AND P0, PT, R6.reuse, RZ, PT ;  /* 0x000000ff0600720c */ /* 0x040fe20003f05270 */
[----:B0-----:R-:W-:Y:S01]  /*1c50*/  VIADD R13, R6, 0xffffffff ;  /* 0xffffffff060d7836 */ /* 0x001fe20000000000 */
[----:B------:R-:W-:Y:S01]  /*1c60*/  LOP3.LUT R12, R12, 0x1, RZ, 0xc0, !PT ;  /* 0x000000010c0c7812 */ /* 0x000fe200078ec0ff */
[----:B-1234-:R-:W-:-:S10]  /*1c70*/  VIADD R16, R7, 0xffffffff ;  /* 0xffffffff07107836 */ /* 0x01efd40000000000 */
[----:B------:R-:W-:Y:S05]  /*1c80*/  @!P0 BRA `(.L_x_166) ;  /* 0x0000000400408947 */ /* 0x000fea0003800000 */
[----:B------:R-:W-:-:S13]  /*1c90*/  ISETP.GE.U32.AND P0, PT, R13, 0x3, PT ;  /* 0x000000030d00780c */ /* 0x000fda0003f06070 */
[----:B------:R-:W-:Y:S05]  /*1ca0*/  @!P0 BRA `(.L_x_167) ;  /* 0x0000000000a48947 */ /* 0x000fea0003800000 */
[----:B------:R-:W-:Y:S01]  /*1cb0*/  IMAD R14, R9, 0x400, R10 ;  /* 0x00000400090e7824 */ /* 0x000fe200078e020a */
[----:B------:R-:W-:Y:S04]  /*1cc0*/  BSSY.RECONVERGENT B1, `(.L_x_168) ;  /* 0x000000e000017945 */ /* 0x000fe80003800200 */
[----:B------:R-:W0:Y:S04]  /*1cd0*/  LDS R25, [R14] ;  /* 0x000000000e197984 */ /* 0x000e280000000800 */
[----:B------:R-:W1:Y:S04]  /*1ce0*/  LDS R21, [R14+0x400] ;  /* 0x000400000e157984 */ /* 0x000e680000000800 */
[----:B------:R-:W2:Y:S04]  /*1cf0*/  LDS R19, [R14+0x800] ;  /* 0x000800000e137984 */ /* 0x000ea80000000800 */
[----:B------:R-:W3:Y:S01]  /*1d00*/  LDS R17, [R14+0xc00] ;  /* 0x000c00000e117984 */ /* 0x000ee20000000800 */
[----:B0-----:R-:W-:-:S02]  /*1d10*/  ISETP.NE.AND P0, PT, R25, RZ, PT ;  /* 0x000000ff1900720c */ /* 0x001fc40003f05270 */
[----:B-1----:R-:W-:Y:S02]  /*1d20*/  ISETP.NE.AND P1, PT, R21, RZ, PT ;  /* 0x000000ff1500720c */ /* 0x002fe40003f25270 */
[----:B--2---:R-:W-:Y:S02]  /*1d30*/  ISETP.NE.AND P2, PT, R19, RZ, PT ;  /* 0x000000ff1300720c */ /* 0x004fe40003f45270 */
[----:B---3--:R-:W-:-:S07]  /*1d40*/  ISETP.NE.AND P3, PT, R17, RZ, PT ;  /* 0x000000ff1100720c */ /* 0x008fce0003f65270 */
[----:B------:R-:W-:Y:S06]  /*1d50*/  @!P0 BRA `(.L_x_169) ;  /* 0x0000000000108947 */ /* 0x000fec0003800000 */
[----:B------:R-:W0:Y:S01]  /*1d60*/  LDC.64 R14, c[0x0][0x380] ;  /* 0x0000e000ff0e7b82 */ /* 0x000e220000000a00 */
[----:B------:R-:W-:-:S04]  /*1d70*/  IMAD R23, R9, 0x100, R0 ;  /* 0x0000010009177824 */ /* 0x000fc800078e0200 */
[----:B0-----:R-:W-:-:S05]  /*1d80*/  IMAD.WIDE.U32 R14, R23, 0x4, R14 ;  /* 0x00000004170e7825 */ /* 0x001fca00078e000e */
[----:B------:R0:W-:Y:S02]  /*1d90*/  REDG.E.ADD.STRONG.GPU desc[UR12][R14.64], R25 ;  /* 0x000000190e00798e */ /* 0x0001e4000c12e10c */
.L_x_169:
[----:B------:R-:W-:Y:S05]  /*1da0*/  BSYNC.RECONVERGENT B1 ;  /* 0x0000000000017941 */ /* 0x000fea0003800200 */
.L_x_168:
[----:B------:R-:W-:Y:S04]  /*1db0*/  BSSY.RECONVERGENT B1, `(.L_x_170) ;  /* 0x0000007000017945 */ /* 0x000fe80003800200 */
[----:B------:R-:W-:Y:S05]  /*1dc0*/  @!P1 BRA `(.L_x_171) ;  /* 0x0000000000149947 */ /* 0x000fea0003800000 */
[----:B0-----:R-:W0:Y:S01]  /*1dd0*/  LDC.64 R14, c[0x0][0x380] ;  /* 0x0000e000ff0e7b82 */ /* 0x001e220000000a00 */
[----:B------:R-:W-:-:S04]  /*1de0*/  IMAD R23, R9, 0x100, R0 ;  /* 0x0000010009177824 */ /* 0x000fc800078e0200 */
[----:B------:R-:W-:-:S04]  /*1df0*/  VIADD R23, R23, 0x100 ;  /* 0x0000010017177836 */ /* 0x000fc80000000000 */
[----:B0-----:R-:W-:-:S05]  /*1e00*/  IMAD.WIDE.U32 R14, R23, 0x4, R14 ;  /* 0x00000004170e7825 */ /* 0x001fca00078e000e */
[----:B------:R1:W-:Y:S02]  /*1e10*/  REDG.E.ADD.STRONG.GPU desc[UR12][R14.64], R21 ;  /* 0x000000150e00798e */ /* 0x0003e4000c12e10c */
.L_x_171:
[----:B------:R-:W-:Y:S05]  /*1e20*/  BSYNC.RECONVERGENT B1 ;  /* 0x0000000000017941 */ /* 0x000fea0003800200 */
.L_x_170:
[----:B------:R-:W-:Y:S04]  /*1e30*/  BSSY.RECONVERGENT B1, `(.L_x_172) ;  /* 0x0000007000017945 */ /* 0x000fe80003800200 */
[----:B------:R-:W-:Y:S05]  /*1e40*/  @!P2 BRA `(.L_x_173) ;  /* 0x000000000014a947 */ /* 0x000fea0003800000 */
[----:B01----:R-:W0:Y:S01]  /*1e50*/  LDC.64 R14, c[0x0][0x380] ;  /* 0x0000e000ff0e7b82 */ /* 0x003e220000000a00 */
[----:B------:R-:W-:-:S04]  /*1e60*/  IMAD R21, R9, 0x100, R0 ;  /* 0x0000010009157824 */ /* 0x000fc800078e0200 */
[----:B------:R-:W-:-:S04]  /*1e70*/  VIADD R21, R21, 0x200 ;  /* 0x0000020015157836 */ /* 0x000fc80000000000 */
[----:B0-----:R-:W-:-:S05]  /*1e80*/  IMAD.WIDE.U32 R14, R21, 0x4, R14 ;  /* 0x00000004150e7825 */ /* 0x001fca00078e000e */
[----:B------:R2:W-:Y:S02]  /*1e90*/  REDG.E.ADD.STRONG.GPU desc[UR12][R14.64], R19 ;  /* 0x000000130e00798e */ /* 0x0005e4000c12e10c */
.L_x_173:
[----:B------:R-:W-:Y:S05]  /*1ea0*/  BSYNC.RECONVERGENT B1 ;  /* 0x0000000000017941 */ /* 0x000fea0003800200 */
.L_x_172:
[----:B------:R-:W-:Y:S04]  /*1eb0*/  BSSY.RECONVERGENT B1, `(.L_x_174) ;  /* 0x0000007000017945 */ /* 0x000fe80003800200 */
[----:B------:R-:W-:Y:S05]  /*1ec0*/  @!P3 BRA `(.L_x_175) ;  /* 0x000000000014b947 */ /* 0x000fea0003800000 */
[----:B012---:R-:W0:Y:S01]  /*1ed0*/  LDC.64 R14, c[0x0][0x380] ;  /* 0x0000e000ff0e7b82 */ /* 0x007e220000000a00 */
[----:B------:R-:W-:-:S04]  /*1ee0*/  IMAD R19, R9, 0x100, R0 ;  /* 0x0000010009137824 */ /* 0x000fc800078e0200 */
[----:B------:R-:W-:-:S04]  /*1ef0*/  VIADD R19, R19, 0x300 ;  /* 0x0000030013137836 */ /* 0x000fc80000000000 */
[----:B0-----:R-:W-:-:S05]  /*1f00*/  IMAD.WIDE.U32 R14, R19, 0x4, R14 ;  /* 0x00000004130e7825 */ /* 0x001fca00078e000e */
[----:B------:R3:W-:Y:S02]  /*1f10*/  REDG.E.ADD.STRONG.GPU desc[UR12][R14.64], R17 ;  /* 0x000000110e00798e */ /* 0x0007e4000c12e10c */
.L_x_175:
[----:B------:R-:W-:Y:S05]  /*1f20*/  BSYNC.RECONVERGENT B1 ;  /* 0x0000000000017941 */ /* 0x000fea0003800200 */
.L_x_174:
[----:B------:R-:W-:-:S07]  /*1f30*/  VIADD R9, R9, 0x4 ;  /* 0x0000000409097836 */ /* 0x000fce0000000000 */
.L_x_167:
[----:B------:R-:W-:Y:S01]  /*1f40*/  ISETP.NE.AND P0, PT, R7, RZ, PT ;  /* 0x000000ff0700720c */ /* 0x000fe20003f05270 */
[----:B------:R-:W-:-:S12]  /*1f50*/  BSSY.RECONVERGENT B1, `(.L_x_166) ;  /* 0x0000023000017945 */ /* 0x000fd80003800200 */
[----:B------:R-:W-:Y:S05]  /*1f60*/  @!P0 BRA `(.L_x_176) ;  /* 0x0000000000848947 */ /* 0x000fea0003800000 */
[----:B------:R-:W-:-:S13]  /*1f70*/  ISETP.NE.AND P0, PT, R16, RZ, PT ;  /* 0x000000ff1000720c */ /* 0x000fda0003f05270 */
[----:B------:R-:W-:Y:S05]  /*1f80*/  @!P0 BRA `(.L_x_177) ;  /* 0x0000000000548947 */ /* 0x000fea0003800000 */
[----:B0123--:R-:W-:Y:S01]  /*1f90*/  IMAD R14, R9, 0x400, R10 ;  /* 0x00000400090e7824 */ /* 0x00ffe200078e020a */
[----:B------:R-:W-:Y:S04]  /*1fa0*/  BSSY.RECONVERGENT B2, `(.L_x_178) ;  /* 0x000000a000027945 */ /* 0x000fe80003800200 */
[----:B------:R-:W0:Y:S04]  /*1fb0*/  LDS R17, [R14] ;  /* 0x000000000e117984 */ /* 0x000e280000000800 */
[----:B------:R-:W1:Y:S01]  /*1fc0*/  LDS R19, [R14+0x400] ;  /* 0x000400000e137984 */ /* 0x000e620000000800 */
[----:B0-----:R-:W-:-:S02]  /*1fd0*/  ISETP.NE.AND P0, PT, R17, RZ, PT ;  /* 0x000000ff1100720c */ /* 0x001fc40003f05270 */
[----:B-1----:R-:W-:-:S11]  /*1fe0*/  ISETP.NE.AND P1, PT, R19, RZ, PT ;  /* 0x000000ff1300720c */ /* 0x002fd60003f25270 */
[----:B------:R-:W-:Y:S05]  /*1ff0*/  @!P0 BRA `(.L_x_179) ;  /* 0x0000000000108947 */ /* 0x000fea0003800000 */
[----:B------:R-:W0:Y:S01]  /*2000*/  LDC.64 R14, c[0x0][0x380] ;  /* 0x0000e000ff0e7b82 */ /* 0x000e220000000a00 */
[----:B------:R-:W-:-:S04]  /*2010*/  IMAD R21, R9, 0x100, R0 ;  /* 0x0000010009157824 */ /* 0x000fc800078e0200 */
[----:B0-----:R-:W-:-:S05]  /*2020*/  IMAD.WIDE.U32 R14, R21, 0x4, R14 ;  /* 0x00000004150e7825 */ /* 0x001fca00078e000e */
[----:B------:R0:W-:Y:S02]  /*2030*/  REDG.E.ADD.STRONG.GPU desc[UR12][R14.64], R17 ;  /* 0x000000110e00798e */ /* 0x0001e4000c12e10c */
.L_x_179:
[----:B------:R-:W-:Y:S05]  /*2040*/  BSYNC.RECONVERGENT B2 ;  /* 0x0000000000027941 */ /* 0x000fea0003800200 */
.L_x_178:
[----:B------:R-:W-:Y:S04]  /*2050*/  BSSY.RECONVERGENT B2, `(.L_x_180) ;  /* 0x0000007000027945 */ /* 0x000fe80003800200 */
[----:B------:R-:W-:Y:S05]  /*2060*/  @!P1 BRA `(.L_x_181) ;  /* 0x0000000000149947 */ /* 0x000fea0003800000 */
[----:B0-----:R-:W0:Y:S01]  /*2070*/  LDC.64 R14, c[0x0][0x380] ;  /* 0x0000e000ff0e7b82 */ /* 0x001e220000000a00 */
[----:B------:R-:W-:-:S04]  /*2080*/  IMAD R17, R9, 0x100, R0 ;  /* 0x0000010009117824 */ /* 0x000fc800078e0200 */
[----:B------:R-:W-:-:S04]  /*2090*/  VIADD R17, R17, 0x100 ;  /* 0x0000010011117836 */ /* 0x000fc80000000000 */
[----:B0-----:R-:W-:-:S05]  /*20a0*/  IMAD.WIDE.U32 R14, R17, 0x4, R14 ;  /* 0x00000004110e7825 */ /* 0x001fca00078e000e */
[----:B------:R1:W-:Y:S02]  /*20b0*/  REDG.E.ADD.STRONG.GPU desc[UR12][R14.64], R19 ;  /* 0x000000130e00798e */ /* 0x0003e4000c12e10c */
.L_x_181:
[----:B------:R-:W-:Y:S05]  /*20c0*/  BSYNC.RECONVERGENT B2 ;  /* 0x0000000000027941 */ /* 0x000fea0003800200 */
.L_x_180:
[----:B------:R-:W-:-:S07]  /*20d0*/  VIADD R9, R9, 0x2 ;  /* 0x0000000209097836 */ /* 0x000fce0000000000 */
.L_x_177:
[----:B------:R-:W-:-:S13]  /*20e0*/  ISETP.NE.AND P0, PT, R12, RZ, PT ;  /* 0x000000ff0c00720c */ /* 0x000fda0003f05270 */
[----:B------:R-:W-:Y:S05]  /*20f0*/  @!P0 BRA `(.L_x_176) ;  /* 0x0000000000208947 */ /* 0x000fea0003800000 */
[----:B0123--:R-:W-:-:S05]  /*2100*/  IMAD R14, R9, 0x400, R10 ;  /* 0x00000400090e7824 */ /* 0x00ffca00078e020a */
[----:B------:R-:W0:Y:S02]  /*2110*/  LDS R17, [R14] ;  /* 0x000000000e117984 */ /* 0x000e240000000800 */
[----:B0-----:R-:W-:-:S13]  /*2120*/  ISETP.NE.AND P0, PT, R17, RZ, PT ;  /* 0x000000ff1100720c */ /* 0x001fda0003f05270 */
[----:B------:R-:W-:Y:S05]  /*2130*/  @!P0 BRA `(.L_x_176) ;  /* 0x0000000000108947 */ /* 0x000fea0003800000 */
[----:B------:R-:W0:Y:S01]  /*2140*/  LDC.64 R14, c[0x0][0x380] ;  /* 0x0000e000ff0e7b82 */ /* 0x000e220000000a00 */
[----:B------:R-:W-:-:S04]  /*2150*/  IMAD R9, R9, 0x100, R0 ;  /* 0x0000010009097824 */ /* 0x000fc800078e0200 */
[----:B0-----:R-:W-:-:S05]  /*2160*/  IMAD.WIDE.U32 R14, R9, 0x4, R14 ;  /* 0x00000004090e7825 */ /* 0x001fca00078e000e */
[----:B------:R4:W-:Y:S02]  /*2170*/  REDG.E.ADD.STRONG.GPU desc[UR12][R14.64], R17 ;  /* 0x000000110e00798e */ /* 0x0009e4000c12e10c */
.L_x_176:
[----:B------:R-:W-:Y:S05]  /*2180*/  BSYNC.RECONVERGENT B1 ;  /* 0x0000000000017941 */ /* 0x000fea0003800200 */
.L_x_166:
[----:B------:R-:W-:-:S13]  /*2190*/  ISETP.GT.U32.AND P0, PT, R0, 0x7f, PT ;  /* 0x0000007f0000780c */ /* 0x000fda0003f04070 */
[----:B------:R-:W-:Y:S05]  /*21a0*/  @P0 BRA `(.L_x_147) ;  /* 0x0000000800300947 */ /* 0x000fea0003800000 */
[----:B------:R-:W-:Y:S01]  /*21b0*/  ISETP.GE.U32.AND P0, PT, R5, 0x7, PT ;  /* 0x000000070500780c */ /* 0x000fe20003f06070 */
[----:B------:R-:W-:-:S12]  /*21c0*/  IMAD.MOV.U32 R9, RZ, RZ, RZ ;  /* 0x000000ffff097224 */ /* 0x000fd800078e00ff */
[----:B------:R-:W-:Y:S05]  /*21d0*/  @!P0 BRA `(.L_x_182) ;  /* 0x0000000000e48947 */ /* 0x000fea0003800000 */
[----:B01234-:R-:W0:Y:S01]  /*21e0*/  LDC.64 R14, c[0x0][0x380] ;  /* 0x0000e000ff0e7b82 */ /* 0x01fe220000000a00 */
[----:B------:R-:W-:-:S07]  /*21f0*/  IMAD.MOV.U32 R9, RZ, RZ, RZ ;  /* 0x000000ffff097224 */ /* 0x000fce00078e00ff */
.L_x_199:
[C---:B------:R-:W-:Y:S01]  /*2200*/  IMAD R17, R9.reuse, 0x400, R10 ;  /* 0x0000040009117824 */ /* 0x040fe200078e020a */
[----:B------:R-:W-:Y:S01]  /*2210*/  BSSY.RECONVERGENT B1, `(.L_x_183) ;  /* 0x000000f000017945 */ /* 0x000fe20003800200 */
[----:B01234-:R-:W-:-:S03]  /*2220*/  IMAD R19, R9, 0x100, R0 ;  /* 0x0000010009137824 */ /* 0x01ffc600078e0200 */
[----:B------:R-:W1:Y:S01]  /*2230*/  LDS R21, [R17+0x200] ;  /* 0x0002000011157984 */ /* 0x000e620000000800 */
[----:B0-----:R-:W-:-:S03]  /*2240*/  IMAD.WIDE.U32 R18, R19, 0x4, R14 ;  /* 0x0000000413127825 */ /* 0x001fc600078e000e */
[----:B------:R-:W0:Y:S04]  /*2250*/  LDS R23, [R17+0x600] ;  /* 0x0006000011177984 */ /* 0x000e280000000800 */
[----:B------:R2:W3:Y:S04]  /*2260*/  LDS R25, [R17+0xa00] ;  /* 0x000a000011197984 */ /* 0x0004e80000000800 */
[----:B------:R2:W4:Y:S04]  /*2270*/  LDS R27, [R17+0xe00] ;  /* 0x000e0000111b7984 */ /* 0x0005280000000800 */
[----:B------:R2:W2:Y:S04]  /*2280*/  LDS R29, [R17+0x1200] ;  /* 0x00120000111d7984 */ /* 0x0004a80000000800 */
[----:B------:R0:W2:Y:S04]  /*2290*/  LDS R20, [R17+0x1600] ;  /* 0x0016000011147984 */ /* 0x0000a80000000800 */
[----:B------:R0:W2:Y:S04]  /*22a0*/  LDS R22, [R17+0x1a00] ;  /* 0x001a000011167984 */ /* 0x0000a80000000800 */
[----:B------:R0:W2:Y:S01]  /*22b0*/  LDS R24, [R17+0x1e00] ;  /* 0x001e000011187984 */ /* 0x0000a20000000800 */
[----:B-1----:R-:W-:-:S02]  /*22c0*/  ISETP.NE.AND P0, PT, R21, RZ, PT ;  /* 0x000000ff1500720c */ /* 0x002fc40003f05270 */
[----:B0-----:R-:W-:-:S11]  /*22d0*/  ISETP.NE.AND P1, PT, R23, RZ, PT ;  /* 0x000000ff1700720c */ /* 0x001fd60003f25270 */
[----:B---34-:R-:W-:Y:S05]  /*22e0*/  @!P0 BRA `(.L_x_184) ;  /* 0x0000000000048947 */ /* 0x018fea0003800000 */
[----:B------:R0:W-:Y:S02]  /*22f0*/  REDG.E.ADD.STRONG.GPU desc[UR12][R18.64+0x200], R21 ;  /* 0x000200151200798e */ /* 0x0001e4000c12e10c */
.L_x_184:
[----:B------:R-:W-:Y:S05]  /*2300*/  BSYNC.RECONVERGENT B1 ;  /* 0x0000000000017941 */ /* 0x000fea0003800200 */
.L_x_183:
[----:B------:R-:W-:Y:S01]  /*2310*/  BSSY.RECONVERGENT B1, `(.L_x_185) ;  /* 0x0000004000017945 */ /* 0x000fe20003800200 */
[----:B------:R-:W-:-:S03]  /*2320*/  VIADD R9, R9, 0x8 ;  /* 0x0000000809097836 */ /* 0x000fc60000000000 */
[----:B------:R-:W-:Y:S05]  /*2330*/  @!P1 BRA `(.L_x_186) ;  /* 0x0000000000049947 */ /* 0x000fea0003800000 */
[----:B------:R1:W-:Y:S02]  /*2340*/  REDG.E.ADD.STRONG.GPU desc[UR12][R18.64+0x600], R23 ;  /* 0x000600171200798e */ /* 0x0003e4000c12e10c */
.L_x_186:
[----:B------:R-:W-:Y:S05]  /*2350*/  BSYNC.RECONVERGENT B1 ;  /* 0x0000000000017941 */ /* 0x000fea0003800200 */
.L_x_185:
[----:B------:R-:W-:Y:S01]  /*2360*/  ISETP.NE.AND P6, PT, R25, RZ, PT ;  /* 0x000000ff1900720c */ /* 0x000fe20003fc5270 */
[----:B------:R-:W-:Y:S01]  /*2370*/  BSSY.RECONVERGENT B1, `(.L_x_187) ;  /* 0x0000009000017945 */ /* 0x000fe20003800200 */
[----:B------:R-:W-:Y:S02]  /*2380*/  ISETP.NE.AND P0, PT, R9, R11, PT ;  /* 0x0000000b0900720c */ /* 0x000fe40003f05270 */
[----:B------:R-:W-:Y:S02]  /*2390*/  ISETP.NE.AND P1, PT, R27, RZ, PT ;  /* 0x000000ff1b00720c */ /* 0x000fe40003f25270 */
[----:B--2---:R-:W-:Y:S02]  /*23a0*/  ISETP.NE.AND P2, PT, R29, RZ, PT ;  /* 0x000000ff1d00720c */ /* 0x004fe40003f45270 */
[----:B------:R-:W-:Y:S02]  /*23b0*/  ISETP.NE.AND P3, PT, R20, RZ, PT ;  /* 0x000000ff1400720c */ /* 0x000fe40003f65270 */
[----:B------:R-:W-:-:S02]  /*23c0*/  ISETP.NE.AND P4, PT, R22, RZ, PT ;  /* 0x000000ff1600720c */ /* 0x000fc40003f85270 */
[----:B------:R-:W-:Y:S01]  /*23d0*/  ISETP.NE.AND P5, PT, R24, RZ, PT ;  /* 0x000000ff1800720c */ /* 0x000fe20003fa5270 */
[----:B------:R-:W-:-:S12]  /*23e0*/  @!P6 BRA `(.L_x_188) ;  /* 0x000000000004e947 */ /* 0x000fd80003800000 */
[----:B------:R2:W-:Y:S02]  /*23f0*/  REDG.E.ADD.STRONG.GPU desc[UR12][R18.64+0xa00], R25 ;  /* 0x000a00191200798e */ /* 0x0005e4000c12e10c */
.L_x_188:
[----:B------:R-:W-:Y:S05]  /*2400*/  BSYNC.RECONVERGENT B1 ;  /* 0x0000000000017941 */ /* 0x000fea0003800200 */
.L_x_187:
[----:B------:R-:W-:Y:S04]  /*2410*/  BSSY.RECONVERGENT B1, `(.L_x_189) ;  /* 0x0000003000017945 */ /* 0x000fe80003800200 */
[----:B------:R-:W-:Y:S05]  /*2420*/  @!P1 BRA `(.L_x_190) ;  /* 0x0000000000049947 */ /* 0x000fea0003800000 */
[----:B------:R3:W-:Y:S02]  /*2430*/  REDG.E.ADD.STRONG.GPU desc[UR12][R18.64+0xe00], R27 ;  /* 0x000e001b1200798e */ /* 0x0007e4000c12e10c */
.L_x_190:
[----:B------:R-:W-:Y:S05]  /*2440*/  BSYNC.RECONVERGENT B1 ;  /* 0x0000000000017941 */ /* 0x000fea0003800200 */
.L_x_189:
[----:B------:R-:W-:Y:S04]  /*2450*/  BSSY.RECONVERGENT B1, `(.L_x_191) ;  /* 0x0000003000017945 */ /* 0x000fe80003800200 */
[----:B------:R-:W-:Y:S05]  /*2460*/  @!P2 BRA `(.L_x_192) ;  /* 0x000000000004a947 */ /* 0x000fea0003800000 */
[----:B------:R4:W-:Y:S02]  /*2470*/  REDG.E.ADD.STRONG.GPU desc[UR12][R18.64+0x1200], R29 ;  /* 0x0012001d1200798e */ /* 0x0009e4000c12e10c */
.L_x_192:
[----:B------:R-:W-:Y:S05]  /*2480*/  BSYNC.RECONVERGENT B1 ;  /* 0x0000000000017941 */ /* 0x000fea0003800200 */
.L_x_191:
[----:B------:R-:W-:Y:S04]  /*2490*/  BSSY.RECONVERGENT B1, `(.L_x_193) ;  /* 0x0000003000017945 */ /* 0x000fe80003800200 */
[----:B------:R-:W-:Y:S05]  /*24a0*/  @!P3 BRA `(.L_x_194) ;  /* 0x000000000004b947 */ /* 0x000fea0003800000 */
[----:B------:R0:W-:Y:S02]  /*24b0*/  REDG.E.ADD.STRONG.GPU desc[UR12][R18.64+0x1600], R20 ;  /* 0x001600141200798e */ /* 0x0001e4000c12e10c */
.L_x_194:
[----:B------:R-:W-:Y:S05]  /*24c0*/  BSYNC.RECONVERGENT B1 ;  /* 0x0000000000017941 */ /* 0x000fea0003800200 */
.L_x_193:
[----:B------:R-:W-:Y:S04]  /*24d0*/  BSSY.RECONVERGENT B1, `(.L_x_195) ;  /* 0x0000003000017945 */ /* 0x000fe80003800200 */
[----:B------:R-:W-:Y:S05]  /*24e0*/  @!P4 BRA `(.L_x_196) ;  /* 0x000000000004c947 */ /* 0x000fea0003800000 */
[----:B------:R0:W-:Y:S02]  /*24f0*/  REDG.E.ADD.STRONG.GPU desc[UR12][R18.64+0x1a00], R22 ;  /* 0x001a00161200798e */ /* 0x0001e4000c12e10c */
.L_x_196:
[----:B------:R-:W-:Y:S05]  /*2500*/  BSYNC.RECONVERGENT B1 ;  /* 0x0000000000017941 */ /* 0x000fea0003800200 */
.L_x_195:
[----:B------:R-:W-:Y:S04]  /*2510*/  BSSY.RECONVERGENT B1, `(.L_x_197) ;  /* 0x0000003000017945 */ /* 0x000fe80003800200 */
[----:B------:R-:W-:Y:S05]  /*2520*/  @!P5 BRA `(.L_x_198) ;  /* 0x000000000004d947 */ /* 0x000fea0003800000 */
[----:B------:R0:W-:Y:S02]  /*2530*/  REDG.E.ADD.STRONG.GPU desc[UR12][R18.64+0x1e00], R24 ;  /* 0x001e00181200798e */ /* 0x0001e4000c12e10c */
.L_x_198:
[----:B------:R-:W-:Y:S05]  /*2540*/  BSYNC.RECONVERGENT B1 ;  /* 0x0000000000017941 */ /* 0x000fea0003800200 */
.L_x_197:
[----:B------:R-:W-:Y:S05]  /*2550*/  @P0 BRA `(.L_x_199) ;  /* 0xfffffffc00280947 */ /* 0x000fea000383ffff */
[----:B------:R-:W-:-:S07]  /*2560*/  IMAD.MOV.U32 R9, RZ, RZ, R11 ;  /* 0x000000ffff097224 */ /* 0x000fce00078e000b */
.L_x_182:
[----:B------:R-:W-:-:S13]  /*2570*/  ISETP.NE.AND P0, PT, R6, RZ, PT ;  /* 0x000000ff0600720c */ /* 0x000fda0003f05270 */
[----:B------:R-:W-:Y:S05]  /*2580*/  @!P0 BRA `(.L_x_147) ;  /* 0x0000000400388947 */ /* 0x000fea0003800000 */
[----:B------:R-:W-:-:S13]  /*2590*/  ISETP.GE.U32.AND P0, PT, R13, 0x3, PT ;  /* 0x000000030d00780c */ /* 0x000fda0003f06070 */
[----:B------:R-:W-:Y:S05]  /*25a0*/  @!P0 BRA `(.L_x_200) ;  /* 0x0000000000a48947 */ /* 0x000fea0003800000 */
[----:B01234-:R-:W-:Y:S01]  /*25b0*/  IMAD R14, R9, 0x400, R10 ;  /* 0x00000400090e7824 */ /* 0x01ffe200078e020a */
[----:B------:R-:W-:Y:S04]  /*25c0*/  BSSY.RECONVERGENT B1, `(.L_x_201) ;  /* 0x000000e000017945 */ /* 0x000fe80003800200 */
[----:B------:R-:W0:Y:S04]  /*25d0*/  LDS R19, [R14+0x200] ;  /* 0x000200000e137984 */ /* 0x000e280000000800 */
        /* <DEDUP_REMOVED lines=12> */
.L_x_202:
[----:B------:R-:W-:Y:S05]  /*26a0*/  BSYNC.RECONVERGENT B1 ;  /* 0x0000000000017941 */ /* 0x000fea0003800200 */
.L_x_201:
[----:B------:R-:W-:Y:S04]  /*26b0*/  BSSY.RECONVERGENT B1, `(.L_x_203) ;  /* 0x0000007000017945 */ /* 0x000fe80003800200 */
[----:B------:R-:W-:Y:S05]  /*26c0*/  @!P1 BRA `(.L_x_204) ;  /* 0x0000000000149947 */ /* 0x000fea0003800000 */
[----:B0-----:R-:W0:Y:S01]  /*26d0*/  LDC.64 R14, c[0x0][0x380] ;  /* 0x0000e000ff0e7b82 */ /* 0x001e220000000a00 */
[----:B------:R-:W-:-:S04]  /*26e0*/  IMAD R17, R9, 0x100, R0 ;  /* 0x0000010009117824 */ /* 0x000fc800078e0200 */
[----:B------:R-:W-:-:S04]  /*26f0*/  VIADD R17, R17, 0x100 ;  /* 0x0000010011117836 */ /* 0x000fc80000000000 */
[----:B0-----:R-:W-:-:S05]  /*2700*/  IMAD.WIDE.U32 R14, R17, 0x4, R14 ;  /* 0x00000004110e7825 */ /* 0x001fca00078e000e */
[----:B------:R1:W-:Y:S02]  /*2710*/  REDG.E.ADD.STRONG.GPU desc[UR12][R14.64+0x200], R21 ;  /* 0x000200150e00798e */ /* 0x0003e4000c12e10c */
.L_x_204:
[----:B------:R-:W-:Y:S05]  /*2720*/  BSYNC.RECONVERGENT B1 ;  /* 0x0000000000017941 */ /* 0x000fea0003800200 */
.L_x_203:
[----:B------:R-:W-:Y:S04]  /*2730*/  BSSY.RECONVERGENT B1, `(.L_x_205) ;  /* 0x0000007000017945 */ /* 0x000fe80003800200 */
[----:B------:R-:W-:Y:S05]  /*2740*/  @!P2 BRA `(.L_x_206) ;  /* 0x000000000014a947 */ /* 0x000fea0003800000 */
[----:B01----:R-:W0:Y:S01]  /*2750*/  LDC.64 R14, c[0x0][0x380] ;  /* 0x0000e000ff0e7b82 */ /* 0x003e220000000a00 */
[----:B------:R-:W-:-:S04]  /*2760*/  IMAD R17, R9, 0x100, R0 ;  /* 0x0000010009117824 */ /* 0x000fc800078e0200 */
[----:B------:R-:W-:-:S04]  /*2770*/  VIADD R17, R17, 0x200 ;  /* 0x0000020011117836 */ /* 0x000fc80000000000 */
[----:B0-----:R-:W-:-:S05]  /*2780*/  IMAD.WIDE.U32 R14, R17, 0x4, R14 ;  /* 0x00000004110e7825 */ /* 0x001fca00078e000e */
[----:B------:R2:W-:Y:S02]  /*2790*/  REDG.E.ADD.STRONG.GPU desc[UR12][R14.64+0x200], R13 ;  /* 0x0002000d0e00798e */ /* 0x0005e4000c12e10c */
.L_x_206:
[----:B------:R-:W-:Y:S05]  /*27a0*/  BSYNC.RECONVERGENT B1 ;  /* 0x0000000000017941 */ /* 0x000fea0003800200 */
.L_x_205:
[----:B------:R-:W-:Y:S04]  /*27b0*/  BSSY.RECONVERGENT B1, `(.L_x_207) ;  /* 0x0000007000017945 */ /* 0x000fe80003800200 */
[----:B------:R-:W-:Y:S05]  /*27c0*/  @!P3 BRA `(.L_x_208) ;  /* 0x000000000014b947 */ /* 0x000fea0003800000 */
[----:B012---:R-:W0:Y:S01]  /*27d0*/  LDC.64 R14, c[0x0][0x380] ;  /* 0x0000e000ff0e7b82 */ /* 0x007e220000000a00 */
[----:B------:R-:W-:-:S04]  /*27e0*/  IMAD R13, R9, 0x100, R0 ;  /* 0x00000100090d7824 */ /* 0x000fc800078e0200 */
[----:B------:R-:W-:-:S04]  /*27f0*/  VIADD R13, R13, 0x300 ;  /* 0x000003000d0d7836 */ /* 0x000fc80000000000 */
[----:B0-----:R-:W-:-:S05]  /*2800*/  IMAD.WIDE.U32 R14, R13, 0x4, R14 ;  /* 0x000000040d0e7825 */ /* 0x001fca00078e000e */
[----:B------:R3:W-:Y:S02]  /*2810*/  REDG.E.ADD.STRONG.GPU desc[UR12][R14.64+0x200], R11 ;  /* 0x0002000b0e00798e */ /* 0x0007e4000c12e10c */
.L_x_208:
[----:B------:R-:W-:Y:S05]  /*2820*/  BSYNC.RECONVERGENT B1 ;  /* 0x0000000000017941 */ /* 0x000fea0003800200 */
.L_x_207:
[----:B------:R-:W-:-:S07]  /*2830*/  VIADD R9, R9, 0x4 ;  /* 0x0000000409097836 */ /* 0x000fce0000000000 */
.L_x_200:
[----:B------:R-:W-:-:S13]  /*2840*/  ISETP.NE.AND P0, PT, R7, RZ, PT ;  /* 0x000000ff0700720c */ /* 0x000fda0003f05270 */
[----:B------:R-:W-:Y:S05]  /*2850*/  @!P0 BRA `(.L_x_147) ;  /* 0x0000000000848947 */ /* 0x000fea0003800000 */
[----:B------:R-:W-:-:S13]  /*2860*/  ISETP.NE.AND P0, PT, R16, RZ, PT ;  /* 0x000000ff1000720c */ /* 0x000fda0003f05270 */
[----:B------:R-:W-:Y:S05]  /*2870*/  @!P0 BRA `(.L_x_209) ;  /* 0x0000000000548947 */ /* 0x000fea0003800000 */
[----:B01234-:R-:W-:Y:S01]  /*2880*/  IMAD R14, R9, 0x400, R10 ;  /* 0x00000400090e7824 */ /* 0x01ffe200078e020a */
[----:B------:R-:W-:Y:S04]  /*2890*/  BSSY.RECONVERGENT B1, `(.L_x_210) ;  /* 0x000000a000017945 */ /* 0x000fe80003800200 */
[----:B------:R-:W0:Y:S04]  /*28a0*/  LDS R11, [R14+0x200] ;  /* 0x000200000e0b7984 */ /* 0x000e280000000800 */
        /* <DEDUP_REMOVED lines=8> */
.L_x_211:
[----:B------:R-:W-:Y:S05]  /*2930*/  BSYNC.RECONVERGENT B1 ;  /* 0x0000000000017941 */ /* 0x000fea0003800200 */
.L_x_210:
[----:B------:R-:W-:Y:S04]  /*2940*/  BSSY.RECONVERGENT B1, `(.L_x_212) ;  /* 0x0000007000017945 */ /* 0x000fe80003800200 */
[----:B------:R-:W-:Y:S05]  /*2950*/  @!P1 BRA `(.L_x_213) ;  /* 0x0000000000149947 */ /* 0x000fea0003800000 */
[----:B0-----:R-:W0:Y:S01]  /*2960*/  LDC.64 R14, c[0x0][0x380] ;  /* 0x0000e000ff0e7b82 */ /* 0x001e220000000a00 */
[----:B------:R-:W-:-:S04]  /*2970*/  IMAD R11, R9, 0x100, R0 ;  /* 0x00000100090b7824 */ /* 0x000fc800078e0200 */
[----:B------:R-:W-:-:S04]  /*2980*/  VIADD R11, R11, 0x100 ;  /* 0x000001000b0b7836 */ /* 0x000fc80000000000 */
[----:B0-----:R-:W-:-:S05]  /*2990*/  IMAD.WIDE.U32 R14, R11, 0x4, R14 ;  /* 0x000000040b0e7825 */ /* 0x001fca00078e000e */
[----:B------:R1:W-:Y:S02]  /*29a0*/  REDG.E.ADD.STRONG.GPU desc[UR12][R14.64+0x200], R13 ;  /* 0x0002000d0e00798e */ /* 0x0003e4000c12e10c */
.L_x_213:
[----:B------:R-:W-:Y:S05]  /*29b0*/  BSYNC.RECONVERGENT B1 ;  /* 0x0000000000017941 */ /* 0x000fea0003800200 */
.L_x_212:
[----:B------:R-:W-:-:S07]  /*29c0*/  VIADD R9, R9, 0x2 ;  /* 0x0000000209097836 */ /* 0x000fce0000000000 */
.L_x_209:
[----:B------:R-:W-:-:S13]  /*29d0*/  ISETP.NE.AND P0, PT, R12, RZ, PT ;  /* 0x000000ff0c00720c */ /* 0x000fda0003f05270 */
[----:B------:R-:W-:Y:S05]  /*29e0*/  @!P0 BRA `(.L_x_147) ;  /* 0x0000000000208947 */ /* 0x000fea0003800000 */
[----:B------:R-:W-:-:S05]  /*29f0*/  IMAD R10, R9, 0x400, R10 ;  /* 0x00000400090a7824 */ /* 0x000fca00078e020a */
[----:B-12---:R-:W1:Y:S02]  /*2a00*/  LDS R13, [R10+0x200] ;  /* 0x000200000a0d7984 */ /* 0x006e640000000800 */
[----:B-1----:R-:W-:-:S13]  /*2a10*/  ISETP.NE.AND P0, PT, R13, RZ, PT ;  /* 0x000000ff0d00720c */ /* 0x002fda0003f05270 */
[----:B------:R-:W-:Y:S05]  /*2a20*/  @!P0 BRA `(.L_x_147) ;  /* 0x0000000000108947 */ /* 0x000fea0003800000 */
[----:B0--3--:R-:W0:Y:S01]  /*2a30*/  LDC.64 R10, c[0x0][0x380] ;  /* 0x0000e000ff0a7b82 */ /* 0x009e220000000a00 */
[----:B------:R-:W-:-:S04]  /*2a40*/  IMAD R9, R9, 0x100, R0 ;  /* 0x0000010009097824 */ /* 0x000fc800078e0200 */
[----:B0-----:R-:W-:-:S05]  /*2a50*/  IMAD.WIDE.U32 R10, R9, 0x4, R10 ;  /* 0x00000004090a7825 */ /* 0x001fca00078e000a */
[----:B------:R0:W-:Y:S02]  /*2a60*/  REDG.E.ADD.STRONG.GPU desc[UR12][R10.64+0x200], R13 ;  /* 0x0002000d0a00798e */ /* 0x0001e4000c12e10c */
.L_x_147:
[----:B------:R-:W-:Y:S05]  /*2a70*/  BSYNC.RECONVERGENT B0 ;  /* 0x0000000000007941 */ /* 0x000fea0003800200 */
.L_x_146:
[----:B------:R-:W1:Y:S01]  /*2a80*/  LDCU UR5, c[0x0][0x390] ;  /* 0x00007200ff0577ac */ /* 0x000e620008000800 */
[----:B------:R-:W-:Y:S02]  /*2a90*/  UIADD3 UR4, UPT, UPT, UR4, 0x1, URZ ;  /* 0x0000000104047890 */ /* 0x000fe4000fffe0ff */
[----:B-1----:R-:W-:-:S04]  /*2aa0*/  UIADD3 UR7, UPT, UPT, UR5, -0x1, URZ ;  /* 0xffffffff05077890 */ /* 0x002fc8000fffe0ff */
[----:B------:R-:W-:-:S04]  /*2ab0*/  ULEA.HI UR7, UR7, 0x1, URZ, 0x2 ;  /* 0x0000000107077891 */ /* 0x000fc8000f8f10ff */
[----:B------:R-:W-:-:S04]  /*2ac0*/  UISETP.LT.U32.AND UP0, UPT, UR7, UR5, UPT ;  /* 0x000000050700728c */ /* 0x000fc8000bf01070 */
[----:B------:R-:W-:-:S04]  /*2ad0*/  USEL UR5, UR7, UR5, UP0 ;  /* 0x0000000507057287 */ /* 0x000fc80008000000 */
[----:B------:R-:W-:Y:S01]  /*2ae0*/  UISETP.NE.AND UP0, UPT, UR4, UR5, UPT ;  /* 0x000000050400728c */ /* 0x000fe2000bf05270 */
[----:B------:R-:W-:Y:S08]  /*2af0*/  BAR.SYNC.DEFER_BLOCKING 0x0 ;  /* 0x0000000000007b1d */ /* 0x000ff00000010000 */
[----:B------:R-:W-:Y:S05]  /*2b00*/  BRA.U UP0, `(.L_x_214) ;  /* 0xffffffd500a07547 */ /* 0x000fea000b83ffff */
[----:B------:R-:W-:Y:S05]  /*2b10*/  EXIT ;  /* 0x000000000000794d */ /* 0x000fea0003800000 */
.L_x_215:
        /* <DEDUP_REMOVED lines=14> */
.L_x_222:


//--------------------- .text._ZN3cub18CUB_300001_SM_10006detail10radix_sort31DeviceRadixSortSingleTileKernelINS1_5radix10policy_hubIiNS0_8NullTypeEjE10Policy1000ELNS0_9SortOrderE0EiS6_jNS1_21identity_decomposer_tEEEvPKT1_PSB_PKT2_PSF_T3_iiT4_ --------------------------
	.section	.text._ZN3cub18CUB_300001_SM_10006detail10radix_sort31DeviceRadixSortSingleTileKernelINS1_5radix10policy_hubIiNS0_8NullTypeEjE10Policy1000ELNS0_9SortOrderE0EiS6_jNS1_21identity_decomposer_tEEEvPKT1_PSB_PKT2_PSF_T3_iiT4_,"ax",@progbits
	.align	128
        .global         _ZN3cub18CUB_300001_SM_10006detail10radix_sort31DeviceRadixSortSingleTileKernelINS1_5radix10policy_hubIiNS0_8NullTypeEjE10Policy1000ELNS0_9SortOrderE0EiS6_jNS1_21identity_decomposer_tEEEvPKT1_PSB_PKT2_PSF_T3_iiT4_
        .type           _ZN3cub18CUB_300001_SM_10006detail10radix_sort31DeviceRadixSortSingleTileKernelINS1_5radix10policy_hubIiNS0_8NullTypeEjE10Policy1000ELNS0_9SortOrderE0EiS6_jNS1_21identity_decomposer_tEEEvPKT1_PSB_PKT2_PSF_T3_iiT4_,@function
        .size           _ZN3cub18CUB_300001_SM_10006detail10radix_sort31DeviceRadixSortSingleTileKernelINS1_5radix10policy_hubIiNS0_8NullTypeEjE10Policy1000ELNS0_9SortOrderE0EiS6_jNS1_21identity_decomposer_tEEEvPKT1_PSB_PKT2_PSF_T3_iiT4_,(.L_x_223 - _ZN3cub18CUB_300001_SM_10006detail10radix_sort31DeviceRadixSortSingleTileKernelINS1_5radix10policy_hubIiNS0_8NullTypeEjE10Policy1000ELNS0_9SortOrderE0EiS6_jNS1_21identity_decomposer_tEEEvPKT1_PSB_PKT2_PSF_T3_iiT4_)
        .other          _ZN3cub18CUB_300001_SM_10006detail10radix_sort31DeviceRadixSortSingleTileKernelINS1_5radix10policy_hubIiNS0_8NullTypeEjE10Policy1000ELNS0_9SortOrderE0EiS6_jNS1_21identity_decomposer_tEEEvPKT1_PSB_PKT2_PSF_T3_iiT4_,@"STO_CUDA_ENTRY STV_DEFAULT"
_ZN3cub18CUB_300001_SM_10006detail10radix_sort31DeviceRadixSortSingleTileKernelINS1_5radix10policy_hubIiNS0_8NullTypeEjE10Policy1000ELNS0_9SortOrderE0EiS6_jNS1_21identity_decomposer_tEEEvPKT1_PSB_PKT2_PSF_T3_iiT4_:
.text._ZN3cub18CUB_300001_SM_10006detail10radix_sort31DeviceRadixSortSingleTileKernelINS1_5radix10policy_hubIiNS0_8NullTypeEjE10Policy1000ELNS0_9SortOrderE0EiS6_jNS1_21identity_decomposer_tEEEvPKT1_PSB_PKT2_PSF_T3_iiT4_:
[----:B------:R-:W-:Y:S01]  /*0000*/  LDC R1, c[0x0][0x37c] ;  /* 0x0000df00ff017b82 */ /* 0x000fe20000000800 */
[----:B------:R-:W0:Y:S01]  /*0010*/  S2R R0, SR_TID.X ;  /* 0x0000000000007919 */ /* 0x000e220000002100 */
[----:B------:R-:W1:Y:S06]  /*0020*/  LDCU UR4, c[0x0][0x3a0] ;  /* 0x00007400ff0477ac */ /* 0x000e6c0008000800 */
[----:B------:R-:W2:Y:S01]  /*0030*/  LDC.64 R4, c[0x0][0x380] ;  /* 0x0000e000ff047b82 */ /* 0x000ea20000000a00 */
[----:B------:R-:W3:Y:S01]  /*0040*/  LDCU.64 UR10, c[0x0][0x358] ;  /* 0x00006b00ff0a77ac */ /* 0x000ee20008000a00 */
[----:B------:R-:W-:-:S02]  /*0050*/  IMAD.MOV.U32 R13, RZ, RZ, -0x1 ;  /* 0xffffffffff0d7424 */ /* 0x000fc400078e00ff */
[----:B------:R-:W-:Y:S02]  /*0060*/  IMAD.MOV.U32 R14, RZ, RZ, -0x1 ;  /* 0xffffffffff0e7424 */ /* 0x000fe400078e00ff */
[----:B------:R-:W-:Y:S02]  /*0070*/  IMAD.MOV.U32 R20, RZ, RZ, -0x1 ;  /* 0xffffffffff147424 */ /* 0x000fe400078e00ff */
[----:B------:R-:W-:Y:S01]  /*0080*/  IMAD.MOV.U32 R21, RZ, RZ, -0x1 ;  /* 0xffffffffff157424 */ /* 0x000fe200078e00ff */
[----:B------:R-:W4:Y:S01]  /*0090*/  S2UR UR5, SR_CgaCtaId ;  /* 0x00000000000579c3 */ /* 0x000f220000008800 */
[----:B------:R-:W2:Y:S01]  /*00a0*/  S2R R23, SR_LANEID ;  /* 0x0000000000177919 */ /* 0x000ea20000000000 */
[----:B------:R-:W5:Y:S01]  /*00b0*/  LDCU UR6, c[0x0][0x3a4] ;  /* 0x00007480ff0677ac */ /* 0x000f620008000800 */
[----:B------:R-:W5:Y:S01]  /*00c0*/  LDCU UR7, c[0x0][0x3a8] ;  /* 0x00007500ff0777ac */ /* 0x000f620008000800 */
[----:B------:R-:W-:Y:S02]  /*00d0*/  IMAD.MOV.U32 R25, RZ, RZ, -0x1 ;  /* 0xffffffffff197424 */ /* 0x000fe400078e00ff */
[----:B------:R-:W-:Y:S01]  /*00e0*/  IMAD.MOV.U32 R26, RZ, RZ, -0x1 ;  /* 0xffffffffff1a7424 */ /* 0x000fe200078e00ff */
[----:B------:R-:W2:Y:S01]  /*00f0*/  LDCU UR9, c[0x0][0x3a8] ;  /* 0x00007500ff0977ac */ /* 0x000ea20008000800 */
[----:B0-----:R-:W-:-:S04]  /*0100*/  IMAD R7, R0, 0x13, RZ ;  /* 0x0000001300077824 */ /* 0x001fc800078e02ff */
[C---:B------:R-:W-:Y:S01]  /*0110*/  VIADD R2, R7.reuse, 0x1 ;  /* 0x0000000107027836 */ /* 0x040fe20000000000 */
[C---:B-1----:R-:W-:Y:S01]  /*0120*/  ISETP.GE.AND P1, PT, R7.reuse, UR4, PT ;  /* 0x0000000407007c0c */ /* 0x042fe2000bf26270 */
[----:B--2---:R-:W-:-:S03]  /*0130*/  IMAD.WIDE.U32 R4, R7, 0x4, R4 ;  /* 0x0000000407047825 */ /* 0x004fc600078e0004 */
[----:B------:R-:W-:Y:S01]  /*0140*/  ISETP.GE.AND P2, PT, R2, UR4, PT ;  /* 0x0000000402007c0c */ /* 0x000fe2000bf46270 */
[C---:B------:R-:W-:Y:S02]  /*0150*/  VIADD R2, R7.reuse, 0x2 ;  /* 0x0000000207027836 */ /* 0x040fe40000000000 */
[----:B------:R-:W-:-:S03]  /*0160*/  VIADD R3, R7, 0x3 ;  /* 0x0000000307037836 */ /* 0x000fc60000000000 */
[----:B------:R-:W-:Y:S01]  /*0170*/  ISETP.GE.AND P3, PT, R2, UR4, PT ;  /* 0x0000000402007c0c */ /* 0x000fe2000bf66270 */
[----:B------:R-:W-:Y:S01]  /*0180*/  VIADD R2, R7, 0x4 ;  /* 0x0000000407027836 */ /* 0x000fe20000000000 */
[----:B------:R-:W-:Y:S01]  /*0190*/  ISETP.GE.AND P4, PT, R3, UR4, PT ;  /* 0x0000000403007c0c */ /* 0x000fe2000bf86270 */
[----:B---3--:R-:W2:Y:S03]  /*01a0*/  @!P1 LDG.E R12, desc[UR10][R4.64] ;  /* 0x0000000a040c9981 */ /* 0x008ea6000c1e1900 */
[----:B------:R-:W-:Y:S01]  /*01b0*/  ISETP.GE.AND P5, PT, R2, UR4, PT ;  /* 0x0000000402007c0c */ /* 0x000fe2000bfa6270 */
[----:B------:R-:W3:Y:S06]  /*01c0*/  @!P2 LDG.E R6, desc[UR10][R4.64+0x4] ;  /* 0x0000040a0406a981 */ /* 0x000eec000c1e1900 */
[----:B------:R-:W5:Y:S04]  /*01d0*/  @!P3 LDG.E R8, desc[UR10][R4.64+0x8] ;  /* 0x0000080a0408b981 */ /* 0x000f68000c1e1900 */
[----:B------:R-:W4:Y:S04]  /*01e0*/  @!P4 LDG.E R9, desc[UR10][R4.64+0xc] ;  /* 0x00000c0a0409c981 */ /* 0x000f28000c1e1900 */
[----:B------:R-:W4:Y:S01]  /*01f0*/  @!P5 LDG.E R10, desc[UR10][R4.64+0x10] ;  /* 0x0000100a040ad981 */ /* 0x000f22000c1e1900 */
[----:B------:R-:W-:-:S02]  /*0200*/  VIADD R2, R7, 0x5 ;  /* 0x0000000507027836 */ /* 0x000fc40000000000 */
[C---:B------:R-:W-:Y:S02]  /*0210*/  VIADD R11, R7.reuse, 0x7 ;  /* 0x00000007070b7836 */ /* 0x040fe40000000000 */
[----:B------:R-:W-:Y:S01]  /*0220*/  VIADD R3, R7, 0x6 ;  /* 0x0000000607037836 */ /* 0x000fe20000000000 */
[----:B------:R-:W-:Y:S01]  /*0230*/  ISETP.GE.AND P6, PT, R2, UR4, PT ;  /* 0x0000000402007c0c */ /* 0x000fe2000bfc6270 */
[----:B------:R-:W-:-:S03]  /*0240*/  IMAD.MOV.U32 R2, RZ, RZ, -0x1 ;  /* 0xffffffffff027424 */ /* 0x000fc600078e00ff */
[----:B------:R-:W-:Y:S01]  /*0250*/  ISETP.GE.AND P0, PT, R3, UR4, PT ;  /* 0x0000000403007c0c */ /* 0x000fe2000bf06270 */
[----:B------:R-:W-:Y:S02]  /*0260*/  IMAD.MOV.U32 R3, RZ, RZ, -0x1 ;  /* 0xffffffffff037424 */ /* 0x000fe400078e00ff */
[----:B------:R-:W-:-:S06]  /*0270*/  VIADD R15, R7, 0xb ;  /* 0x0000000b070f7836 */ /* 0x000fcc0000000000 */
[----:B------:R-:W4:Y:S01]  /*0280*/  @!P6 LDG.E R17, desc[UR10][R4.64+0x14] ;  /* 0x0000140a0411e981 */ /* 0x000f22000c1e1900 */
[----:B--2---:R-:W-:Y:S01]  /*0290*/  @!P1 LOP3.LUT R2, R12, 0x80000000, RZ, 0x3c, !PT ;  /* 0x800000000c029812 */ /* 0x004fe200078e3cff */
[----:B------:R-:W-:Y:S01]  /*02a0*/  IMAD.MOV.U32 R12, RZ, RZ, -0x1 ;  /* 0xffffffffff0c7424 */ /* 0x000fe200078e00ff */
[----:B------:R-:W-:Y:S01]  /*02b0*/  ISETP.GE.AND P1, PT, R11, UR4, PT ;  /* 0x000000040b007c0c */ /* 0x000fe2000bf26270 */
[C---:B------:R-:W-:Y:S01]  /*02c0*/  VIADD R11, R7.reuse, 0x8 ;  /* 0x00000008070b7836 */ /* 0x040fe20000000000 */
[----:B---3--:R-:W-:Y:S01]  /*02d0*/  @!P2 LOP3.LUT R3, R6, 0x80000000, RZ, 0x3c, !PT ;  /* 0x800000000603a812 */ /* 0x008fe200078e3cff */
[----:B------:R-:W-:-:S03]  /*02e0*/  VIADD R6, R7, 0x9 ;  /* 0x0000000907067836 */ /* 0x000fc60000000000 */
[----:B------:R-:W-:Y:S01]  /*02f0*/  ISETP.GE.AND P2, PT, R11, UR4, PT ;  /* 0x000000040b007c0c */ /* 0x000fe2000bf46270 */
[----:B------:R-:W-:Y:S01]  /*0300*/  VIADD R11, R7, 0xa ;  /* 0x0000000a070b7836 */ /* 0x000fe20000000000 */
[----:B-----5:R-:W-:Y:S02]  /*0310*/  @!P3 LOP3.LUT R12, R8, 0x80000000, RZ, 0x3c, !PT ;  /* 0x80000000080cb812 */ /* 0x020fe400078e3cff */
[----:B------:R-:W-:Y:S02]  /*0320*/  ISETP.GE.AND P3, PT, R6, UR4, PT ;  /* 0x0000000406007c0c */ /* 0x000fe4000bf66270 */
[----:B----4-:R-:W-:Y:S01]  /*0330*/  @!P4 LOP3.LUT R13, R9, 0x80000000, RZ, 0x3c, !PT ;  /* 0x80000000090dc812 */ /* 0x010fe200078e3cff */
[----:B------:R-:W2:Y:S01]  /*0340*/  @!P0 LDG.E R6, desc[UR10][R4.64+0x18] ;  /* 0x0000180a04068981 */ /* 0x000ea2000c1e1900 */
[----:B------:R-:W-:Y:S02]  /*0350*/  ISETP.GE.AND P4, PT, R11, UR4, PT ;  /* 0x000000040b007c0c */ /* 0x000fe4000bf86270 */
[----:B------:R-:W-:Y:S01]  /*0360*/  @!P5 LOP3.LUT R14, R10, 0x80000000, RZ, 0x3c, !PT ;  /* 0x800000000a0ed812 */ /* 0x000fe200078e3cff */
[----:B------:R-:W3:Y:S01]  /*0370*/  @!P1 LDG.E R8, desc[UR10][R4.64+0x1c] ;  /* 0x00001c0a04089981 */ /* 0x000ee2000c1e1900 */
[----:B------:R-:W-:-:S03]  /*0380*/  ISETP.GE.AND P5, PT, R15, UR4, PT ;  /* 0x000000040f007c0c */ /* 0x000fc6000bfa6270 */
[----:B------:R-:W4:Y:S04]  /*0390*/  @!P2 LDG.E R9, desc[UR10][R4.64+0x20] ;  /* 0x0000200a0409a981 */ /* 0x000f28000c1e1900 */
[----:B------:R-:W5:Y:S04]  /*03a0*/  @!P3 LDG.E R10, desc[UR10][R4.64+0x24] ;  /* 0x0000240a040ab981 */ /* 0x000f68000c1e1900 */
[----:B------:R-:W5:Y:S04]  /*03b0*/  @!P4 LDG.E R11, desc[UR10][R4.64+0x28] ;  /* 0x0000280a040bc981 */ /* 0x000f68000c1e1900 */
[----:B------:R-:W5:Y:S01]  /*03c0*/  @!P5 LDG.E R22, desc[UR10][R4.64+0x2c] ;  /* 0x00002c0a0416d981 */ /* 0x000f62000c1e1900 */
[----:B------:R-:W-:-:S02]  /*03d0*/  VIADD R16, R7, 0xc ;  /* 0x0000000c07107836 */ /* 0x000fc40000000000 */
[----:B------:R-:W-:Y:S01]  /*03e0*/  IMAD.MOV.U32 R15, RZ, RZ, -0x1 ;  /* 0xffffffffff0f7424 */ /* 0x000fe200078e00ff */
[----:B------:R-:W-:Y:S01]  /*03f0*/  @!P6 LOP3.LUT R15, R17, 0x80000000, RZ, 0x3c, !PT ;  /* 0x80000000110fe812 */ /* 0x000fe200078e3cff */
[C---:B------:R-:W-:Y:S01]  /*0400*/  VIADD R18, R7.reuse, 0xd ;  /* 0x0000000d07127836 */ /* 0x040fe20000000000 */
[----:B------:R-:W-:Y:S01]  /*0410*/  ISETP.GE.AND P6, PT, R16, UR4, PT ;  /* 0x0000000410007c0c */ /* 0x000fe2000bfc6270 */
[----:B------:R-:W-:Y:S02]  /*0420*/  IMAD.MOV.U32 R16, RZ, RZ, -0x1 ;  /* 0xffffffffff107424 */ /* 0x000fe400078e00ff */
[----:B------:R-:W-:Y:S02]  /*0430*/  IMAD.MOV.U32 R17, RZ, RZ, -0x1 ;  /* 0xffffffffff117424 */ /* 0x000fe400078e00ff */
[----:B------:R-:W-:-:S08]  /*0440*/  VIADD R19, R7, 0xe ;  /* 0x0000000e07137836 */ /* 0x000fd00000000000 */
[----:B------:R-:W5:Y:S01]  /*0450*/  @!P6 LDG.E R24, desc[UR10][R4.64+0x30] ;  /* 0x0000300a0418e981 */ /* 0x000f62000c1e1900 */
[----:B--2---:R-:W-:Y:S01]  /*0460*/  @!P0 LOP3.LUT R16, R6, 0x80000000, RZ, 0x3c, !PT ;  /* 0x8000000006108812 */ /* 0x004fe200078e3cff */
[C---:B------:R-:W-:Y:S01]  /*0470*/  VIADD R6, R7.reuse, 0xf ;  /* 0x0000000f07067836 */ /* 0x040fe20000000000 */
[----:B------:R-:W-:Y:S01]  /*0480*/  ISETP.GE.AND P0, PT, R18, UR4, PT ;  /* 0x0000000412007c0c */ /* 0x000fe2000bf06270 */
[----:B------:R-:W-:Y:S01]  /*0490*/  IMAD.MOV.U32 R18, RZ, RZ, -0x1 ;  /* 0xffffffffff127424 */ /* 0x000fe200078e00ff */
[----:B---3--:R-:W-:Y:S01]  /*04a0*/  @!P1 LOP3.LUT R17, R8, 0x80000000, RZ, 0x3c, !PT ;  /* 0x8000000008119812 */ /* 0x008fe200078e3cff */
[----:B------:R-:W-:Y:S01]  /*04b0*/  VIADD R8, R7, 0x10 ;  /* 0x0000001007087836 */ /* 0x000fe20000000000 */
[----:B----4-:R-:W-:Y:S02]  /*04c0*/  @!P2 LOP3.LUT R18, R9, 0x80000000, RZ, 0x3c, !PT ;  /* 0x800000000912a812 */ /* 0x010fe400078e3cff */
[----:B------:R-:W-:Y:S01]  /*04d0*/  ISETP.GE.AND P2, PT, R6, UR4, PT ;  /* 0x0000000406007c0c */ /* 0x000fe2000bf46270 */
[----:B------:R-:W-:-:S02]  /*04e0*/  VIADD R6, R7, 0x11 ;  /* 0x0000001107067836 */ /* 0x000fc40000000000 */
[----:B------:R-:W-:Y:S01]  /*04f0*/  VIADD R7, R7, 0x12 ;  /* 0x0000001207077836 */ /* 0x000fe20000000000 */
[----:B------:R-:W-:Y:S01]  /*0500*/  ISETP.GE.AND P1, PT, R19, UR4, PT ;  /* 0x0000000413007c0c */ /* 0x000fe2000bf26270 */
[----:B------:R-:W-:Y:S01]  /*0510*/  IMAD.MOV.U32 R19, RZ, RZ, -0x1 ;  /* 0xffffffffff137424 */ /* 0x000fe200078e00ff */
[----:B-----5:R-:W-:Y:S02]  /*0520*/  @!P3 LOP3.LUT R19, R10, 0x80000000, RZ, 0x3c, !PT ;  /* 0x800000000a13b812 */ /* 0x020fe400078e3cff */
[----:B------:R-:W-:Y:S02]  /*0530*/  @!P4 LOP3.LUT R20, R11, 0x80000000, RZ, 0x3c, !PT ;  /* 0x800000000b14c812 */ /* 0x000fe400078e3cff */
[----:B------:R-:W-:Y:S02]  /*0540*/  @!P5 LOP3.LUT R21, R22, 0x80000000, RZ, 0x3c, !PT ;  /* 0x800000001615d812 */ /* 0x000fe400078e3cff */
[----:B------:R-:W-:Y:S02]  /*0550*/  ISETP.GE.AND P3, PT, R8, UR4, PT ;  /* 0x0000000408007c0c */ /* 0x000fe4000bf66270 */
[----:B------:R-:W-:Y:S01]  /*0560*/  ISETP.GE.AND P4, PT, R6, UR4, PT ;  /* 0x0000000406007c0c */ /* 0x000fe2000bf86270 */
[----:B------:R-:W2:Y:S01]  /*0570*/  @!P2 LDG.E R8, desc[UR10][R4.64+0x3c] ;  /* 0x00003c0a0408a981 */ /* 0x000ea2000c1e1900 */
[----:B------:R-:W-:-:S03]  /*0580*/  ISETP.GE.AND P5, PT, R7, UR4, PT ;  /* 0x0000000407007c0c */ /* 0x000fc6000bfa6270 */
[----:B------:R-:W3:Y:S04]  /*0590*/  @!P0 LDG.E R6, desc[UR10][R4.64+0x34] ;  /* 0x0000340a04068981 */ /* 0x000ee8000c1e1900 */
[----:B------:R-:W4:Y:S04]  /*05a0*/  @!P1 LDG.E R7, desc[UR10][R4.64+0x38] ;  /* 0x0000380a04079981 */ /* 0x000f28000c1e1900 */
[----:B------:R-:W5:Y:S04]  /*05b0*/  @!P3 LDG.E R9, desc[UR10][R4.64+0x40] ;  /* 0x0000400a0409b981 */ /* 0x000f68000c1e1900 */
[----:B------:R-:W5:Y:S04]  /*05c0*/  @!P4 LDG.E R10, desc[UR10][R4.64+0x44] ;  /* 0x0000440a040ac981 */ /* 0x000f68000c1e1900 */
[----:B------:R-:W5:Y:S01]  /*05d0*/  @!P5 LDG.E R11, desc[UR10][R4.64+0x48] ;  /* 0x0000480a040bd981 */ /* 0x000f62000c1e1900 */
[----:B------:R-:W-:-:S02]  /*05e0*/  UMOV UR4, 0x400 ;  /* 0x0000040000047882 */ /* 0x000fc40000000000 */
[----:B------:R-:W-:Y:S01]  /*05f0*/  ULEA UR4, UR5, UR4, 0x18 ;  /* 0x0000000405047291 */ /* 0x000fe2000f8ec0ff */
[----:B------:R-:W-:-:S05]  /*0600*/  SHF.R.U32.HI R105, RZ, 0x5, R0 ;  /* 0x00000005ff697819 */ /* 0x000fca0000011600 */
[----:B------:R-:W-:Y:S01]  /*0610*/  LEA R29, R0, UR4, 0x2 ;  /* 0x00000004001d7c11 */ /* 0x000fe2000f8e10ff */
[----:B------:R-:W-:Y:S01]  /*0620*/  IMAD.MOV.U32 R22, RZ, RZ, -0x1 ;  /* 0xffffffffff167424 */ /* 0x000fe200078e00ff */
[----:B------:R-:W-:-:S03]  /*0630*/  @!P6 LOP3.LUT R22, R24, 0x80000000, RZ, 0x3c, !PT ;  /* 0x800000001816e812 */ /* 0x000fc600078e3cff */
[C---:B------:R-:W-:Y:S01]  /*0640*/  IMAD R31, R0.reuse, 0x80, R29 ;  /* 0x00000080001f7824 */ /* 0x040fe200078e021d */
[----:B------:R-:W-:Y:S01]  /*0650*/  LEA R32, R105, UR4, 0x2 ;  /* 0x0000000469207c11 */ /* 0x000fe2000f8e10ff */
[----:B------:R-:W-:Y:S02]  /*0660*/  IMAD.MOV.U32 R24, RZ, RZ, -0x1 ;  /* 0xffffffffff187424 */ /* 0x000fe400078e00ff */
[----:B------:R-:W-:Y:S02]  /*0670*/  IMAD.MOV.U32 R27, RZ, RZ, -0x1 ;  /* 0xffffffffff1b7424 */ /* 0x000fe400078e00ff */
[----:B------:R-:W-:Y:S02]  /*0680*/  IMAD.MOV.U32 R28, RZ, RZ, -0x1 ;  /* 0xffffffffff1c7424 */ /* 0x000fe400078e00ff */
[----:B------:R-:W-:Y:S02]  /*0690*/  IMAD.MOV.U32 R30, RZ, RZ, -0x1 ;  /* 0xffffffffff1e7424 */ /* 0x000fe400078e00ff */
[----:B------:R-:W-:Y:S01]  /*06a0*/  IMAD R33, R0, -0x38, R31 ;  /* 0xffffffc800217824 */ /* 0x000fe200078e021f */
[----:B------:R-:W-:-:S02]  /*06b0*/  UIADD3 UR8, UPT, UPT, UR6, 0x6, URZ ;  /* 0x0000000606087890 */ /* 0x000fc4000fffe0ff */
[----:B------:R-:W-:Y:S01]  /*06c0*/  UIADD3 UR5, UPT, UPT, -UR6, UR7, URZ ;  /* 0x0000000706057290 */ /* 0x000fe2000fffe1ff */
[----:B------:R-:W-:Y:S01]  /*06d0*/  BAR.SYNC.DEFER_BLOCKING 0x0 ;  /* 0x0000000000007b1d */ /* 0x000fe20000010000 */
[----:B--2---:R-:W-:Y:S02]  /*06e0*/  @!P2 LOP3.LUT R26, R8, 0x80000000, RZ, 0x3c, !PT ;  /* 0x80000000081aa812 */ /* 0x004fe400078e3cff */
[----:B---3--:R-:W-:Y:S02]  /*06f0*/  @!P0 LOP3.LUT R24, R6, 0x80000000, RZ, 0x3c, !PT ;  /* 0x8000000006188812 */ /* 0x008fe400078e3cff */
[----:B----4-:R-:W-:Y:S02]  /*0700*/  @!P1 LOP3.LUT R25, R7, 0x80000000, RZ, 0x3c, !PT ;  /* 0x8000000007199812 */ /* 0x010fe400078e3cff */
[----:B-----5:R-:W-:Y:S02]  /*0710*/  @!P3 LOP3.LUT R27, R9, 0x80000000, RZ, 0x3c, !PT ;  /* 0x80000000091bb812 */ /* 0x020fe400078e3cff */
[----:B------:R-:W-:-:S02]  /*0720*/  @!P4 LOP3.LUT R28, R10, 0x80000000, RZ, 0x3c, !PT ;  /* 0x800000000a1cc812 */ /* 0x000fc400078e3cff */
[----:B------:R-:W-:-:S07]  /*0730*/  @!P5 LOP3.LUT R30, R11, 0x80000000, RZ, 0x3c, !PT ;  /* 0x800000000b1ed812 */ /* 0x000fce00078e3cff */
.L_x_217:
[----:B------:R-:W-:Y:S01]  /*0740*/  UISETP.LT.AND UP0, UPT, UR5, 0x6, UPT ;  /* 0x000000060500788c */ /* 0x000fe2000bf01270 */
[----:B------:R-:W-:Y:S01]  /*0750*/  STS [R29], RZ ;  /* 0x000000ff1d007388 */ /* 0x000fe20000000800 */
[----:B------:R-:W-:Y:S01]  /*0760*/  UIADD3 UR6, UPT, UPT, UR8, -0x6, URZ ;  /* 0xfffffffa08067890 */ /* 0x000fe2000fffe0ff */
[----:B------:R-:W-:Y:S01]  /*0770*/  ISETP.NE.AND P1, PT, R23, 0x1f, PT ;  /* 0x0000001f1700780c */ /* 0x000fe20003f25270 */
[----:B------:R-:W-:Y:S01]  /*0780*/  USEL UR4, UR5, 0x6, UP0 ;  /* 0x0000000605047887 */ /* 0x000fe20008000000 */
[----:B------:R-:W-:Y:S01]  /*0790*/  STS [R29+0x400], RZ ;  /* 0x000400ff1d007388 */ /* 0x000fe20000000800 */
[C---:B------:R-:W-:Y:S01]  /*07a0*/  ISETP.NE.AND P2, PT, R105.reuse, 0x6, PT ;  /* 0x000000066900780c */ /* 0x040fe20003f45270 */
[----:B------:R-:W-:Y:S01]  /*07b0*/  UISETP.GE.AND UP0, UPT, UR8, UR9, UPT ;  /* 0x000000090800728c */ /* 0x000fe2000bf06270 */
[----:B0-2---:R-:W-:Y:S01]  /*07c0*/  SHF.R.U32.HI R4, RZ, UR6, R2 ;  /* 0x00000006ff047c19 */ /* 0x005fe20008011602 */
[----:B------:R-:W-:Y:S01]  /*07d0*/  UBMSK UR4, URZ, UR4 ;  /* 0x00000004ff04729b */ /* 0x000fe20008000000 */
[----:B------:R-:W-:Y:S01]  /*07e0*/  STS [R29+0x800], RZ ;  /* 0x000800ff1d007388 */ /* 0x000fe20000000800 */
[----:B------:R-:W-:-:S03]  /*07f0*/  ISETP.NE.AND P3, PT, R105, 0x7, PT ;  /* 0x000000076900780c */ /* 0x000fc60003f65270 */
[----:B------:R-:W-:Y:S01]  /*0800*/  STS [R29+0xc00], RZ ;  /* 0x000c00ff1d007388 */ /* 0x000fe20000000800 */
[----:B------:R-:W-:-:S03]  /*0810*/  LOP3.LUT R4, R4, UR4, RZ, 0xc0, !PT ;  /* 0x0000000404047c12 */ /* 0x000fc6000f8ec0ff */
[----:B------:R-:W-:Y:S02]  /*0820*/  STS [R29+0x1000], RZ ;  /* 0x001000ff1d007388 */ /* 0x000fe40000000800 */
[----:B------:R-:W-:Y:S01]  /*0830*/  IMAD.SHL.U32 R5, R4, 0x400, RZ ;  /* 0x0000040004057824 */ /* 0x000fe200078e00ff */
[----:B------:R-:W-:Y:S01]  /*0840*/  SHF.R.U32.HI R4, RZ, 0x4, R4 ;  /* 0x00000004ff047819 */ /* 0x000fe20000011604 */
[----:B------:R-:W-:Y:S03]  /*0850*/  STS [R29+0x1400], RZ ;  /* 0x001400ff1d007388 */ /* 0x000fe60000000800 */
[----:B------:R-:W-:Y:S01]  /*0860*/  LOP3.LUT R36, R5, 0x7c00, RZ, 0xc0, !PT ;  /* 0x00007c0005247812 */ /* 0x000fe200078ec0ff */
[----:B------:R-:W-:Y:S01]  /*0870*/  STS [R29+0x1800], RZ ;  /* 0x001800ff1d007388 */ /* 0x000fe20000000800 */
[----:B------:R-:W-:-:S03]  /*0880*/  LOP3.LUT R4, R4, 0xffffffe, RZ, 0xc0, !PT ;  /* 0x0ffffffe04047812 */ /* 0x000fc600078ec0ff */
[----:B------:R-:W-:Y:S01]  /*0890*/  STS [R29+0x1c00], RZ ;  /* 0x001c00ff1d007388 */ /* 0x000fe20000000800 */
[----:B------:R-:W-:Y:S02]  /*08a0*/  IADD3 R36, PT, PT, R4, R29, R36 ;  /* 0x0000001d04247210 */ /* 0x000fe40007ffe024 */
[----:B------:R-:W-:Y:S01]  /*08b0*/  SHF.R.U32.HI R4, RZ, UR6, R3 ;  /* 0x00000006ff047c19 */ /* 0x000fe20008011603 */
[----:B------:R-:W-:Y:S03]  /*08c0*/  STS [R29+0x2000], RZ ;  /* 0x002000ff1d007388 */ /* 0x000fe60000000800 */
[----:B------:R-:W-:Y:S01]  /*08d0*/  LOP3.LUT R4, R4, UR4, RZ, 0xc0, !PT ;  /* 0x0000000404047c12 */ /* 0x000fe2000f8ec0ff */
[----:B------:R-:W-:Y:S03]  /*08e0*/  STS [R29+0x2400], RZ ;  /* 0x002400ff1d007388 */ /* 0x000fe60000000800 */
[----:B------:R-:W-:Y:S01]  /*08f0*/  SHF.R.U32.HI R6, RZ, 0x4, R4 ;  /* 0x00000004ff067819 */ /* 0x000fe20000011604 */
[----:B------:R-:W-:Y:S01]  /*0900*/  STS [R29+0x2800], RZ ;  /* 0x002800ff1d007388 */ /* 0x000fe20000000800 */
[----:B------:R-:W-:-:S02]  /*0910*/  IMAD.SHL.U32 R5, R4, 0x400, RZ ;  /* 0x0000040004057824 */ /* 0x000fc400078e00ff */
[----:B------:R-:W-:Y:S01]  /*0920*/  LOP3.LUT R6, R6, 0xffffffe, RZ, 0xc0, !PT ;  /* 0x0ffffffe06067812 */ /* 0x000fe200078ec0ff */
[----:B------:R-:W-:Y:S02]  /*0930*/  STS [R29+0x2c00], RZ ;  /* 0x002c00ff1d007388 */ /* 0x000fe40000000800 */
[----:B------:R-:W-:Y:S02]  /*0940*/  LOP3.LUT R4, R5, 0x7c00, RZ, 0xc0, !PT ;  /* 0x00007c0005047812 */ /* 0x000fe400078ec0ff */
[----:B------:R-:W-:Y:S02]  /*0950*/  STS [R29+0x3000], RZ ;  /* 0x003000ff1d007388 */ /* 0x000fe40000000800 */
[----:B------:R-:W-:Y:S02]  /*0960*/  IADD3 R37, PT, PT, R6, R29, R4 ;  /* 0x0000001d06257210 */ /* 0x000fe40007ffe004 */
[----:B------:R-:W-:Y:S01]  /*0970*/  STS [R29+0x3400], RZ ;  /* 0x003400ff1d007388 */ /* 0x000fe20000000800 */
[----:B------:R-:W-:-:S03]  /*0980*/  SHF.R.U32.HI R4, RZ, UR6, R12 ;  /* 0x00000006ff047c19 */ /* 0x000fc6000801160c */
        /* <DEDUP_REMOVED lines=10> */
[----:B------:R-:W-:-:S03]  /*0a30*/  IADD3 R39, PT, PT, R39, R29, R6 ;  /* 0x0000001d27277210 */ /* 0x000fc60007ffe006 */
[----:B------:R-:W-:Y:S04]  /*0a40*/  STS [R29+0x4c00], RZ ;  /* 0x004c00ff1d007388 */ /* 0x000fe80000000800 */
        /* <DEDUP_REMOVED lines=13> */
[----:B------:R-:W0:Y:S02]  /*0b20*/  LDS.U16 R34, [R36] ;  /* 0x0000000024227984 */ /* 0x000e240000000400 */
[----:B0-----:R-:W-:-:S05]  /*0b30*/  VIADD R5, R34, 0x1 ;  /* 0x0000000122057836 */ /* 0x001fca0000000000 */
[----:B------:R0:W-:Y:S04]  /*0b40*/  STS.U16 [R36], R5 ;  /* 0x0000000524007388 */ /* 0x0001e80000000400 */
[----:B------:R-:W1:Y:S01]  /*0b50*/  LDS.U16 R38, [R37] ;  /* 0x0000000025267984 */ /* 0x000e620000000400 */
[----:B0-----:R-:W-:-:S04]  /*0b60*/  SHF.R.U32.HI R5, RZ, UR6, R13 ;  /* 0x00000006ff057c19 */ /* 0x001fc8000801160d */
[----:B------:R-:W-:-:S05]  /*0b70*/  LOP3.LUT R5, R5, UR4, RZ, 0xc0, !PT ;  /* 0x0000000405057c12 */ /* 0x000fca000f8ec0ff */
[----:B------:R-:W-:Y:S01]  /*0b80*/  IMAD.SHL.U32 R6, R5, 0x400, RZ ;  /* 0x0000040005067824 */ /* 0x000fe200078e00ff */
[----:B------:R-:W-:-:S04]  /*0b90*/  SHF.R.U32.HI R5, RZ, 0x4, R5 ;  /* 0x00000004ff057819 */ /* 0x000fc80000011605 */
[----:B------:R-:W-:Y:S02]  /*0ba0*/  LOP3.LUT R8, R6, 0x7c00, RZ, 0xc0, !PT ;  /* 0x00007c0006087812 */ /* 0x000fe400078ec0ff */
[----:B------:R-:W-:-:S04]  /*0bb0*/  LOP3.LUT R5, R5, 0xffffffe, RZ, 0xc0, !PT ;  /* 0x0ffffffe05057812 */ /* 0x000fc800078ec0ff */
[----:B------:R-:W-:Y:S01]  /*0bc0*/  IADD3 R41, PT, PT, R5, R29, R8 ;  /* 0x0000001d05297210 */ /* 0x000fe20007ffe008 */
[----:B-1----:R-:W-:-:S05]  /*0bd0*/  VIADD R4, R38, 0x1 ;  /* 0x0000000126047836 */ /* 0x002fca0000000000 */
[----:B------:R0:W-:Y:S04]  /*0be0*/  STS.U16 [R37], R4 ;  /* 0x0000000425007388 */ /* 0x0001e80000000400 */
[----:B------:R-:W1:Y:S01]  /*0bf0*/  LDS.U16 R40, [R39] ;  /* 0x0000000027287984 */ /* 0x000e620000000400 */
[----:B0-----:R-:W-:-:S04]  /*0c00*/  SHF.R.U32.HI R4, RZ, UR6, R14 ;  /* 0x00000006ff047c19 */ /* 0x001fc8000801160e */
[----:B------:R-:W-:-:S05]  /*0c10*/  LOP3.LUT R4, R4, UR4, RZ, 0xc0, !PT ;  /* 0x0000000404047c12 */ /* 0x000fca000f8ec0ff */
[----:B------:R-:W-:Y:S01]  /*0c20*/  IMAD.SHL.U32 R5, R4, 0x400, RZ ;  /* 0x0000040004057824 */ /* 0x000fe200078e00ff */
[----:B------:R-:W-:-:S04]  /*0c30*/  SHF.R.U32.HI R4, RZ, 0x4, R4 ;  /* 0x00000004ff047819 */ /* 0x000fc80000011604 */
[----:B------:R-:W-:Y:S02]  /*0c40*/  LOP3.LUT R8, R5, 0x7c00, RZ, 0xc0, !PT ;  /* 0x00007c0005087812 */ /* 0x000fe400078ec0ff */
[----:B------:R-:W-:Y:S02]  /*0c50*/  LOP3.LUT R43, R4, 0xffffffe, RZ, 0xc0, !PT ;  /* 0x0ffffffe042b7812 */ /* 0x000fe400078ec0ff */
[----:B------:R-:W-:Y:S02]  /*0c60*/  SHF.R.U32.HI R5, RZ, UR6, R15 ;  /* 0x00000006ff057c19 */ /* 0x000fe4000801160f */
[----:B------:R-:W-:Y:S02]  /*0c70*/  IADD3 R43, PT, PT, R43, R29, R8 ;  /* 0x0000001d2b2b7210 */ /* 0x000fe40007ffe008 */
[----:B------:R-:W-:Y:S01]  /*0c80*/  LOP3.LUT R5, R5, UR4, RZ, 0xc0, !PT ;  /* 0x0000000405057c12 */ /* 0x000fe2000f8ec0ff */
[----:B-1----:R-:W-:-:S05]  /*0c90*/  VIADD R6, R40, 0x1 ;  /* 0x0000000128067836 */ /* 0x002fca0000000000 */
[----:B------:R0:W-:Y:S04]  /*0ca0*/  STS.U16 [R39], R6 ;  /* 0x0000000627007388 */ /* 0x0001e80000000400 */
[----:B------:R-:W1:Y:S01]  /*0cb0*/  LDS.U16 R42, [R41] ;  /* 0x00000000292a7984 */ /* 0x000e620000000400 */
[----:B0-----:R-:W-:Y:S01]  /*0cc0*/  IMAD.SHL.U32 R6, R5, 0x400, RZ ;  /* 0x0000040005067824 */ /* 0x001fe200078e00ff */
        /* <DEDUP_REMOVED lines=127> */
[----:B0-----:R-:W-:Y:S01]  /*14c0*/  SHF.R.U32.HI R4, RZ, UR6, R30 ;  /* 0x00000006ff047c19 */ /* 0x001fe2000801161e */
[----:B------:R-:W0:Y:S03]  /*14d0*/  S2UR UR6, SR_CgaCtaId ;  /* 0x00000000000679c3 */ /* 0x000e260000008800 */
[----:B------:R-:W-:Y:S01]  /*14e0*/  LOP3.LUT R4, R4, UR4, RZ, 0xc0, !PT ;  /* 0x0000000404047c12 */ /* 0x000fe2000f8ec0ff */
[----:B------:R-:W-:-:S04]  /*14f0*/  UMOV UR4, 0x400 ;  /* 0x0000040000047882 */ /* 0x000fc80000000000 */
[----:B------:R-:W-:Y:S01]  /*1500*/  IMAD.SHL.U32 R5, R4, 0x400, RZ ;  /* 0x0000040004057824 */ /* 0x000fe200078e00ff */
[----:B------:R-:W-:-:S04]  /*1510*/  SHF.R.U32.HI R4, RZ, 0x4, R4 ;  /* 0x00000004ff047819 */ /* 0x000fc80000011604 */
[----:B------:R-:W-:Y:S02]  /*1520*/  LOP3.LUT R8, R5, 0x7c00, RZ, 0xc0, !PT ;  /* 0x00007c0005087812 */ /* 0x000fe400078ec0ff */
[----:B------:R-:W-:-:S04]  /*1530*/  LOP3.LUT R71, R4, 0xffffffe, RZ, 0xc0, !PT ;  /* 0x0ffffffe04477812 */ /* 0x000fc800078ec0ff */
[----:B------:R-:W-:Y:S01]  /*1540*/  IADD3 R71, PT, PT, R71, R29, R8 ;  /* 0x0000001d47477210 */ /* 0x000fe20007ffe008 */
[----:B0-----:R-:W-:Y:S01]  /*1550*/  ULEA UR4, UR6, UR4, 0x18 ;  /* 0x0000000406047291 */ /* 0x001fe2000f8ec0ff */
[----:B-1----:R-:W-:-:S05]  /*1560*/  VIADD R6, R68, 0x1 ;  /* 0x0000000144067836 */ /* 0x002fca0000000000 */
[----:B------:R-:W-:Y:S04]  /*1570*/  STS.U16 [R67], R6 ;  /* 0x0000000643007388 */ /* 0x000fe80000000400 */
[----:B------:R-:W0:Y:S02]  /*1580*/  LDS.U16 R70, [R69] ;  /* 0x0000000045467984 */ /* 0x000e240000000400 */
[----:B0-----:R-:W-:-:S05]  /*1590*/  VIADD R4, R70, 0x1 ;  /* 0x0000000146047836 */ /* 0x001fca0000000000 */
[----:B------:R-:W-:Y:S04]  /*15a0*/  STS.U16 [R69], R4 ;  /* 0x0000000445007388 */ /* 0x000fe80000000400 */
[----:B------:R-:W0:Y:S02]  /*15b0*/  LDS.U16 R72, [R71] ;  /* 0x0000000047487984 */ /* 0x000e240000000400 */
[----:B0-----:R-:W-:-:S05]  /*15c0*/  VIADD R6, R72, 0x1 ;  /* 0x0000000148067836 */ /* 0x001fca0000000000 */
[----:B------:R-:W-:Y:S01]  /*15d0*/  STS.U16 [R71], R6 ;  /* 0x0000000647007388 */ /* 0x000fe20000000400 */
[----:B------:R-:W-:Y:S06]  /*15e0*/  BAR.SYNC.DEFER_BLOCKING 0x0 ;  /* 0x0000000000007b1d */ /* 0x000fec0000010000 */
[----:B------:R-:W-:Y:S04]  /*15f0*/  LDS R73, [R31] ;  /* 0x000000001f497984 */ /* 0x000fe80000000800 */
[----:B------:R-:W0:Y:S04]  /*1600*/  LDS R74, [R31+0x4] ;  /* 0x000004001f4a7984 */ /* 0x000e280000000800 */
        /* <DEDUP_REMOVED lines=12> */
[----:B-1----:R-:W-:-:S03]  /*16d0*/  IMAD.IADD R75, R75, 0x1, R74 ;  /* 0x000000014b4b7824 */ /* 0x002fc600078e024a */
[----:B------:R-:W1:Y:S01]  /*16e0*/  LDS R86, [R31+0x34] ;  /* 0x000034001f567984 */ /* 0x000e620000000800 */
[----:B--2---:R-:W-:-:S03]  /*16f0*/  IMAD.IADD R76, R76, 0x1, R75 ;  /* 0x000000014c4c7824 */ /* 0x004fc600078e024b */
[----:B------:R-:W2:Y:S01]  /*1700*/  LDS R87, [R31+0x38] ;  /* 0x000038001f577984 */ /* 0x000ea20000000800 */
[----:B---3--:R-:W-:-:S03]  /*1710*/  IMAD.IADD R77, R77, 0x1, R76 ;  /* 0x000000014d4d7824 */ /* 0x008fc600078e024c */
[----:B------:R-:W3:Y:S01]  /*1720*/  LDS R88, [R31+0x3c] ;  /* 0x00003c001f587984 */ /* 0x000ee20000000800 */
[----:B----4-:R-:W-:-:S03]  /*1730*/  IMAD.IADD R78, R78, 0x1, R77 ;  /* 0x000000014e4e7824 */ /* 0x010fc600078e024d */
[----:B------:R-:W4:Y:S01]  /*1740*/  LDS R89, [R31+0x40] ;  /* 0x000040001f597984 */ /* 0x000f220000000800 */
[----:B-----5:R-:W-:-:S03]  /*1750*/  IMAD.IADD R79, R79, 0x1, R78 ;  /* 0x000000014f4f7824 */ /* 0x020fc600078e024e */
[----:B------:R-:W5:Y:S01]  /*1760*/  LDS R90, [R31+0x44] ;  /* 0x000044001f5a7984 */ /* 0x000f620000000800 */
[----:B------:R-:W-:-:S03]  /*1770*/  IMAD.IADD R80, R80, 0x1, R79 ;  /* 0x0000000150507824 */ /* 0x000fc600078e024f */
        /* <DEDUP_REMOVED lines=29> */
[----:B------:R-:W-:-:S04]  /*1950*/  IMAD.IADD R95, R95, 0x1, R94 ;  /* 0x000000015f5f7824 */ /* 0x000fc800078e025e */
[----:B0-----:R-:W-:-:S04]  /*1960*/  IMAD.IADD R96, R96, 0x1, R95 ;  /* 0x0000000160607824 */ /* 0x001fc800078e025f */
[----:B-1----:R-:W-:-:S04]  /*1970*/  IMAD.IADD R97, R97, 0x1, R96 ;  /* 0x0000000161617824 */ /* 0x002fc800078e0260 */
[----:B--2---:R-:W-:-:S04]  /*1980*/  IMAD.IADD R98, R98, 0x1, R97 ;  /* 0x0000000162627824 */ /* 0x004fc800078e0261 */
[----:B---3--:R-:W-:-:S04]  /*1990*/  IMAD.IADD R99, R99, 0x1, R98 ;  /* 0x0000000163637824 */ /* 0x008fc800078e0262 */
[----:B----4-:R-:W-:-:S04]  /*19a0*/  IMAD.IADD R100, R100, 0x1, R99 ;  /* 0x0000000164647824 */ /* 0x010fc800078e0263 */
[----:B-----5:R-:W-:-:S04]  /*19b0*/  IMAD.IADD R101, R101, 0x1, R100 ;  /* 0x0000000165657824 */ /* 0x020fc800078e0264 */
[----:B------:R-:W-:-:S04]  /*19c0*/  IMAD.IADD R102, R102, 0x1, R101 ;  /* 0x0000000166667824 */ /* 0x000fc800078e0265 */
[----:B------:R-:W-:-:S04]  /*19d0*/  IMAD.IADD R103, R103, 0x1, R102 ;  /* 0x0000000167677824 */ /* 0x000fc800078e0266 */
[----:B------:R-:W-:-:S04]  /*19e0*/  IMAD.IADD R104, R104, 0x1, R103 ;  /* 0x0000000168687824 */ /* 0x000fc800078e0267 */
[----:B------:R-:W-:-:S05]  /*19f0*/  IMAD.IADD R106, R5, 0x1, R104 ;  /* 0x00000001056a7824 */ /* 0x000fca00078e0268 */
        /* <DEDUP_REMOVED lines=8> */
[----:B------:R-:W0:Y:S02]  /*1a80*/  SHFL.UP P0, R107, R108, 0x10, RZ ;  /* 0x060000006c6b7989 */ /* 0x000e2400000000ff */
[----:B0-----:R-:W-:Y:S01]  /*1a90*/  @P0 IMAD.IADD R107, R108, 0x1, R107 ;  /* 0x000000016c6b0824 */ /* 0x001fe200078e026b */
[----:B------:R-:W-:-:S03]  /*1aa0*/  ISETP.NE.AND P0, PT, R105, 0x1, PT ;  /* 0x000000016900780c */ /* 0x000fc60003f05270 */
[----:B------:R-:W-:Y:S01]  /*1ab0*/  IMAD.IADD R106, R107, 0x1, -R106 ;  /* 0x000000016b6a7824 */ /* 0x000fe200078e0a6a */
[----:B------:R-:W-:Y:S01]  /*1ac0*/  @!P1 STS [R32+0x8400], R107 ;  /* 0x0084006b20009388 */ /* 0x000fe20000000800 */
[----:B------:R-:W-:Y:S01]  /*1ad0*/  BAR.SYNC.DEFER_BLOCKING 0x0 ;  /* 0x0000000000007b1d */ /* 0x000fe20000010000 */
[----:B------:R-:W-:-:S05]  /*1ae0*/  ISETP.NE.AND P1, PT, R105, 0x4, PT ;  /* 0x000000046900780c */ /* 0x000fca0003f25270 */
[----:B------:R-:W0:Y:S04]  /*1af0*/  LDS.128 R4, [UR4+0x8400] ;  /* 0x00840004ff047984 */ /* 0x000e280008000c00 */
[----:B------:R-:W1:Y:S01]  /*1b00*/  LDS.128 R8, [UR4+0x8410] ;  /* 0x00841004ff087984 */ /* 0x000e620008000c00 */
[C---:B0-----:R-:W-:Y:S01]  /*1b10*/  SEL R35, R4.reuse, R35, !P0 ;  /* 0x0000002304237207 */ /* 0x041fe20004000000 */
[----:B------:R-:W-:Y:S01]  /*1b20*/  IMAD.IADD R5, R4, 0x1, R5 ;  /* 0x0000000104057824 */ /* 0x000fe200078e0205 */
[----:B------:R-:W-:-:S03]  /*1b30*/  ISETP.NE.AND P0, PT, R105, 0x2, PT ;  /* 0x000000026900780c */ /* 0x000fc60003f05270 */
[----:B------:R-:W-:Y:S01]  /*1b40*/  IMAD.IADD R6, R6, 0x1, R5 ;  /* 0x0000000106067824 */ /* 0x000fe200078e0205 */
[----:B------:R-:W-:Y:S02]  /*1b50*/  SEL R35, R5, R35, !P0 ;  /* 0x0000002305237207 */ /* 0x000fe40004000000 */
[----:B------:R-:W-:Y:S01]  /*1b60*/  ISETP.NE.AND P0, PT, R105, 0x3, PT ;  /* 0x000000036900780c */ /* 0x000fe20003f05270 */
[----:B------:R-:W-:-:S03]  /*1b70*/  IMAD.IADD R7, R7, 0x1, R6 ;  /* 0x0000000107077824 */ /* 0x000fc600078e0206 */
[----:B------:R-:W-:Y:S01]  /*1b80*/  SEL R35, R6, R35, !P0 ;  /* 0x0000002306237207 */ /* 0x000fe20004000000 */
[----:B-1----:R-:W-:Y:S01]  /*1b90*/  IMAD.IADD R8, R7, 0x1, R8 ;  /* 0x0000000107087824 */ /* 0x002fe200078e0208 */
[----:B------:R-:W-:Y:S02]  /*1ba0*/  ISETP.NE.AND P0, PT, R105, 0x5, PT ;  /* 0x000000056900780c */ /* 0x000fe40003f05270 */
[----:B------:R-:W-:Y:S01]  /*1bb0*/  SEL R35, R7, R35, !P1 ;  /* 0x0000002307237207 */ /* 0x000fe20004800000 */
[----:B------:R-:W-:Y:S01]  /*1bc0*/  IMAD.IADD R9, R9, 0x1, R8 ;  /* 0x0000000109097824 */ /* 0x000fe200078e0208 */
[----:B------:R-:W-:Y:S02]  /*1bd0*/  ISETP.NE.AND P1, PT, R23, RZ, PT ;  /* 0x000000ff1700720c */ /* 0x000fe40003f25270 */
[----:B------:R-:W-:Y:S01]  /*1be0*/  SEL R35, R8, R35, !P0 ;  /* 0x0000002308237207 */ /* 0x000fe20004000000 */
[----:B------:R-:W-:Y:S01]  /*1bf0*/  IMAD.IADD R10, R10, 0x1, R9 ;  /* 0x000000010a0a7824 */ /* 0x000fe200078e0209 */
[----:B------:R-:W-:-:S02]  /*1c00*/  ISETP.GT.U32.AND P0, PT, R0, 0x1f, PT ;  /* 0x0000001f0000780c */ /* 0x000fc40003f04070 */
[----:B------:R-:W-:Y:S01]  /*1c10*/  SEL R35, R9, R35, !P2 ;  /* 0x0000002309237207 */ /* 0x000fe20005000000 */
[----:B------:R-:W-:Y:S01]  /*1c20*/  IMAD.IADD R11, R11, 0x1, R10 ;  /* 0x000000010b0b7824 */ /* 0x000fe200078e020a */
[----:B------:R-:W-:Y:S02]  /*1c30*/  ISETP.GT.U32.OR P2, PT, R0, 0x1f, P1 ;  /* 0x0000001f0000780c */ /* 0x000fe40000f44470 */
[----:B------:R-:W-:Y:S02]  /*1c40*/  SEL R4, R106, RZ, P1 ;  /* 0x000000ff6a047207 */ /* 0x000fe40000800000 */
[----:B------:R-:W-:-:S05]  /*1c50*/  SEL R35, R10, R35, !P3 ;  /* 0x000000230a237207 */ /* 0x000fca0005800000 */
[----:B------:R-:W-:Y:S01]  /*1c60*/  @P0 IMAD.IADD R106, R35, 0x1, R4 ;  /* 0x00000001236a0824 */ /* 0x000fe200078e0204 */
[----:B------:R-:W-:-:S03]  /*1c70*/  ISETP.NE.AND P0, PT, R0, RZ, PT ;  /* 0x000000ff0000720c */ /* 0x000fc60003f05270 */
[----:B------:R-:W-:-:S05]  /*1c80*/  @!P2 IMAD.U32 R106, R11, 0x10000, RZ ;  /* 0x000100000b6aa824 */ /* 0x000fca00078e00ff */
[----:B------:R-:W-:Y:S01]  /*1c90*/  @!P2 STS [UR4+0x8428], R106 ;  /* 0x0084286aff00a988 */ /* 0x000fe20008000804 */
[----:B------:R-:W-:Y:S06]  /*1ca0*/  BAR.SYNC.DEFER_BLOCKING 0x0 ;  /* 0x0000000000007b1d */ /* 0x000fec0000010000 */
[----:B------:R-:W0:Y:S02]  /*1cb0*/  LDS R4, [UR4+0x8428] ;  /* 0x00842804ff047984 */ /* 0x000e240008000800 */
[----:B0-----:R-:W-:-:S05]  /*1cc0*/  SEL R5, R4, RZ, P0 ;  /* 0x000000ff04057207 */ /* 0x001fca0000000000 */
[----:B------:R-:W-:-:S04]  /*1cd0*/  IMAD.IADD R4, R5, 0x1, R106 ;  /* 0x0000000105047824 */ /* 0x000fc800078e026a */
[--C-:B------:R-:W-:Y:S01]  /*1ce0*/  IMAD.IADD R6, R73, 0x1, R4.reuse ;  /* 0x0000000149067824 */ /* 0x100fe200078e0204 */
[----:B------:R-:W-:Y:S01]  /*1cf0*/  STS [R31], R4 ;  /* 0x000000041f007388 */ /* 0x000fe20000000800 */
[--C-:B------:R-:W-:Y:S02]  /*1d00*/  IMAD.IADD R74, R74, 0x1, R4.reuse ;  /* 0x000000014a4a7824 */ /* 0x100fe400078e0204 */
[--C-:B------:R-:W-:Y:S01]  /*1d10*/  IMAD.IADD R8, R75, 0x1, R4.reuse ;  /* 0x000000014b087824 */ /* 0x100fe200078e0204 */
[----:B------:R-:W-:Y:S01]  /*1d20*/  STS [R31+0x4], R6 ;  /* 0x000004061f007388 */ /* 0x000fe20000000800 */
[--C-:B------:R-:W-:Y:S02]  /*1d30*/  IMAD.IADD R76, R76, 0x1, R4.reuse ;  /* 0x000000014c4c7824 */ /* 0x100fe400078e0204 */
[--C-:B------:R-:W-:Y:S01]  /*1d40*/  IMAD.IADD R10, R77, 0x1, R4.reuse ;  /* 0x000000014d0a7824 */ /* 0x100fe200078e0204 */
[----:B------:R-:W-:Y:S01]  /*1d50*/  STS [R31+0x8], R74 ;  /* 0x0000084a1f007388 */ /* 0x000fe20000000800 */
[----:B------:R-:W-:-:S02]  /*1d60*/  IMAD.IADD R78, R78, 0x1, R4 ;  /* 0x000000014e4e7824 */ /* 0x000fc400078e0204 */
[--C-:B------:R-:W-:Y:S01]  /*1d70*/  IMAD.IADD R106, R79, 0x1, R4.reuse ;  /* 0x000000014f6a7824 */ /* 0x100fe200078e0204 */
[----:B------:R-:W-:Y:S01]  /*1d80*/  STS [R31+0xc], R8 ;  /* 0x00000c081f007388 */ /* 0x000fe20000000800 */
        /* <DEDUP_REMOVED lines=36> */
[----:B------:R-:W-:-:S03]  /*1fd0*/  IMAD.IADD R104, R104, 0x1, R4 ;  /* 0x0000000168687824 */ /* 0x000fc600078e0204 */
[----:B------:R-:W-:Y:S04]  /*1fe0*/  STS [R31+0x40], R88 ;  /* 0x000040581f007388 */ /* 0x000fe80000000800 */
        /* <DEDUP_REMOVED lines=15> */
[----:B------:R-:W-:Y:S01]  /*20e0*/  STS [R31+0x80], R104 ;  /* 0x000080681f007388 */ /* 0x000fe20000000800 */
[----:B------:R-:W-:Y:S06]  /*20f0*/  BAR.SYNC.DEFER_BLOCKING 0x0 ;  /* 0x0000000000007b1d */ /* 0x000fec0000010000 */
[----:B------:R-:W0:Y:S04]  /*2100*/  LDS.U16 R5, [R36] ;  /* 0x0000000024057984 */ /* 0x000e280000000400 */
[----:B------:R-:W1:Y:S04]  /*2110*/  LDS.U16 R37, [R37] ;  /* 0x0000000025257984 */ /* 0x000e680000000400 */
[----:B------:R-:W2:Y:S04]  /*2120*/  LDS.U16 R39, [R39] ;  /* 0x0000000027277984 */ /* 0x000ea80000000400 */
[----:B------:R-:W3:Y:S04]  /*2130*/  LDS.U16 R41, [R41] ;  /* 0x0000000029297984 */ /* 0x000ee80000000400 */
[----:B------:R-:W4:Y:S04]  /*2140*/  LDS.U16 R43, [R43] ;  /* 0x000000002b2b7984 */ /* 0x000f280000000400 */
[----:B------:R-:W5:Y:S04]  /*2150*/  LDS.U16 R45, [R45] ;  /* 0x000000002d2d7984 */ /* 0x000f680000000400 */
[----:B------:R-:W5:Y:S04]  /*2160*/  LDS.U16 R47, [R47] ;  /* 0x000000002f2f7984 */ /* 0x000f680000000400 */
[----:B------:R-:W5:Y:S04]  /*2170*/  LDS.U16 R49, [R49] ;  /* 0x0000000031317984 */ /* 0x000f680000000400 */
[----:B------:R-:W5:Y:S04]  /*2180*/  LDS.U16 R51, [R51] ;  /* 0x0000000033337984 */ /* 0x000f680000000400 */
[----:B------:R-:W5:Y:S04]  /*2190*/  LDS.U16 R53, [R53] ;  /* 0x0000000035357984 */ /* 0x000f680000000400 */
[----:B------:R-:W5:Y:S01]  /*21a0*/  LDS.U16 R55, [R55] ;  /* 0x0000000037377984 */ /* 0x000f620000000400 */
[----:B0-----:R-:W-:-:S03]  /*21b0*/  IMAD.IADD R5, R34, 0x1, R5 ;  /* 0x0000000122057824 */ /* 0x001fc600078e0205 */
[----:B------:R-:W0:Y:S01]  /*21c0*/  LDS.U16 R57, [R57] ;  /* 0x0000000039397984 */ /* 0x000e220000000400 */
[----:B-1----:R-:W-:-:S03]  /*21d0*/  IMAD.IADD R37, R38, 0x1, R37 ;  /* 0x0000000126257824 */ /* 0x002fc600078e0225 */
[----:B------:R-:W1:Y:S01]  /*21e0*/  LDS.U16 R59, [R59] ;  /* 0x000000003b3b7984 */ /* 0x000e620000000400 */
[----:B--2---:R-:W-:-:S03]  /*21f0*/  IMAD.IADD R39, R40, 0x1, R39 ;  /* 0x0000000128277824 */ /* 0x004fc600078e0227 */
[----:B------:R-:W2:Y:S01]  /*2200*/  LDS.U16 R61, [R61] ;  /* 0x000000003d3d7984 */ /* 0x000ea20000000400 */
[----:B---3--:R-:W-:-:S03]  /*2210*/  IMAD.IADD R41, R42, 0x1, R41 ;  /* 0x000000012a297824 */ /* 0x008fc600078e0229 */
[----:B------:R-:W3:Y:S01]  /*2220*/  LDS.U16 R63, [R63] ;  /* 0x000000003f3f7984 */ /* 0x000ee20000000400 */
[----:B----4-:R-:W-:-:S03]  /*2230*/  IMAD.IADD R43, R44, 0x1, R43 ;  /* 0x000000012c2b7824 */ /* 0x010fc600078e022b */
[----:B------:R-:W4:Y:S01]  /*2240*/  LDS.U16 R65, [R65] ;  /* 0x0000000041417984 */ /* 0x000f220000000400 */
[----:B-----5:R-:W-:-:S03]  /*2250*/  IMAD.IADD R45, R46, 0x1, R45 ;  /* 0x000000012e2d7824 */ /* 0x020fc600078e022d */
[----:B------:R-:W5:Y:S01]  /*2260*/  LDS.U16 R67, [R67] ;  /* 0x0000000043437984 */ /* 0x000f620000000400 */
[----:B------:R-:W-:-:S03]  /*2270*/  IMAD.IADD R47, R48, 0x1, R47 ;  /* 0x00000001302f7824 */ /* 0x000fc600078e022f */
[----:B------:R-:W5:Y:S01]  /*2280*/  LDS.U16 R69, [R69] ;  /* 0x0000000045457984 */ /* 0x000f620000000400 */
[----:B------:R-:W-:-:S03]  /*2290*/  IMAD.IADD R49, R50, 0x1, R49 ;  /* 0x0000000132317824 */ /* 0x000fc600078e0231 */
[----:B------:R-:W5:Y:S01]  /*22a0*/  LDS.U16 R71, [R71] ;  /* 0x0000000047477984 */ /* 0x000f620000000400 */
[----:B------:R-:W-:Y:S02]  /*22b0*/  IMAD.IADD R51, R52, 0x1, R51 ;  /* 0x0000000134337824 */ /* 0x000fe400078e0233 */
[----:B------:R-:W-:Y:S02]  /*22c0*/  IMAD.IADD R53, R54, 0x1, R53 ;  /* 0x0000000136357824 */ /* 0x000fe400078e0235 */
[----:B------:R-:W-:Y:S02]  /*22d0*/  IMAD.IADD R55, R56, 0x1, R55 ;  /* 0x0000000138377824 */ /* 0x000fe400078e0237 */
[----:B0-----:R-:W-:Y:S02]  /*22e0*/  IMAD.IADD R57, R58, 0x1, R57 ;  /* 0x000000013a397824 */ /* 0x001fe400078e0239 */
[----:B-1----:R-:W-:Y:S02]  /*22f0*/  IMAD.IADD R59, R60, 0x1, R59 ;  /* 0x000000013c3b7824 */ /* 0x002fe400078e023b */
[----:B--2---:R-:W-:-:S02]  /*2300*/  IMAD.IADD R61, R62, 0x1, R61 ;  /* 0x000000013e3d7824 */ /* 0x004fc400078e023d */
[----:B---3--:R-:W-:Y:S02]  /*2310*/  IMAD.IADD R63, R64, 0x1, R63 ;  /* 0x00000001403f7824 */ /* 0x008fe400078e023f */
[----:B----4-:R-:W-:Y:S02]  /*2320*/  IMAD.IADD R65, R66, 0x1, R65 ;  /* 0x0000000142417824 */ /* 0x010fe400078e0241 */
[----:B-----5:R-:W-:Y:S02]  /*2330*/  IMAD.IADD R67, R68, 0x1, R67 ;  /* 0x0000000144437824 */ /* 0x020fe400078e0243 */
[----:B------:R-:W-:Y:S02]  /*2340*/  IMAD.IADD R69, R70, 0x1, R69 ;  /* 0x0000000146457824 */ /* 0x000fe400078e0245 */
[----:B------:R-:W-:Y:S01]  /*2350*/  IMAD.IADD R71, R72, 0x1, R71 ;  /* 0x0000000148477824 */ /* 0x000fe200078e0247 */
[----:B------:R-:W-:Y:S06]  /*2360*/  BAR.SYNC.DEFER_BLOCKING 0x0 ;  /* 0x0000000000007b1d */ /* 0x000fec0000010000 */
[----:B------:R-:W-:Y:S05]  /*2370*/  BRA.U UP0, `(.L_x_216) ;  /* 0x0000000100f87547 */ /* 0x000fea000b800000 */
[----:B------:R-:W-:Y:S01]  /*2380*/  LEA R5, R5, UR4, 0x2 ;  /* 0x0000000405057c11 */ /* 0x000fe2000f8e10ff */
[----:B------:R-:W-:Y:S01]  /*2390*/  UIADD3 UR8, UPT, UPT, UR8, 0x6, URZ ;  /* 0x0000000608087890 */ /* 0x000fe2000fffe0ff */
[----:B------:R-:W-:Y:S01]  /*23a0*/  LEA R4, R37, UR4, 0x2 ;  /* 0x0000000425047c11 */ /* 0x000fe2000f8e10ff */
[----:B------:R-:W-:Y:S01]  /*23b0*/  UIADD3 UR5, UPT, UPT, UR5, -0x6, URZ ;  /* 0xfffffffa05057890 */ /* 0x000fe2000fffe0ff */
[----:B------:R-:W-:Y:S01]  /*23c0*/  LEA R7, R39, UR4, 0x2 ;  /* 0x0000000427077c11 */ /* 0x000fe2000f8e10ff */
[----:B------:R0:W-:Y:S01]  /*23d0*/  STS [R5], R2 ;  /* 0x0000000205007388 */ /* 0x0001e20000000800 */
[----:B------:R-:W-:Y:S02]  /*23e0*/  LEA R6, R41, UR4, 0x2 ;  /* 0x0000000429067c11 */ /* 0x000fe4000f8e10ff */
[----:B------:R-:W-:Y:S01]  /*23f0*/  LEA R9, R43, UR4, 0x2 ;  /* 0x000000042b097c11 */ /* 0x000fe2000f8e10ff */
[----:B------:R1:W-:Y:S01]  /*2400*/  STS [R4], R3 ;  /* 0x0000000304007388 */ /* 0x0003e20000000800 */
[----:B------:R-:W-:-:S02]  /*2410*/  LEA R8, R45, UR4, 0x2 ;  /* 0x000000042d087c11 */ /* 0x000fc4000f8e10ff */
[----:B------:R-:W-:Y:S01]  /*2420*/  LEA R11, R47, UR4, 0x2 ;  /* 0x000000042f0b7c11 */ /* 0x000fe2000f8e10ff */
[----:B------:R2:W-:Y:S01]  /*2430*/  STS [R7], R12 ;  /* 0x0000000c07007388 */ /* 0x0005e20000000800 */
[----:B------:R-:W-:Y:S02]  /*2440*/  LEA R10, R49, UR4, 0x2 ;  /* 0x00000004310a7c11 */ /* 0x000fe4000f8e10ff */
[----:B0-----:R-:W-:Y:S01]  /*2450*/  LEA R5, R51, UR4, 0x2 ;  /* 0x0000000433057c11 */ /* 0x001fe2000f8e10ff */
[----:B------:R0:W-:Y:S01]  /*2460*/  STS [R6], R13 ;  /* 0x0000000d06007388 */ /* 0x0001e20000000800 */
[----:B------:R-:W-:Y:S02]  /*2470*/  LEA R2, R53, UR4, 0x2 ;  /* 0x0000000435027c11 */ /* 0x000fe4000f8e10ff */
[----:B-1----:R-:W-:Y:S01]  /*2480*/  LEA R3, R55, UR4, 0x2 ;  /* 0x0000000437037c11 */ /* 0x002fe2000f8e10ff */
[----:B------:R1:W-:Y:S01]  /*2490*/  STS [R9], R14 ;  /* 0x0000000e09007388 */ /* 0x0003e20000000800 */
[----:B------:R-:W-:-:S02]  /*24a0*/  LEA R4, R57, UR4, 0x2 ;  /* 0x0000000439047c11 */ /* 0x000fc4000f8e10ff */
[----:B--2---:R-:W-:Y:S01]  /*24b0*/  LEA R7, R59, UR4, 0x2 ;  /* 0x000000043b077c11 */ /* 0x004fe2000f8e10ff */
[----:B------:R2:W-:Y:S01]  /*24c0*/  STS [R8], R15 ;  /* 0x0000000f08007388 */ /* 0x0005e20000000800 */
[----:B0-----:R-:W-:-:S03]  /*24d0*/  LEA R6, R63, UR4, 0x2 ;  /* 0x000000043f067c11 */ /* 0x001fc6000f8e10ff */
[----:B------:R0:W-:Y:S01]  /*24e0*/  STS [R11], R16 ;  /* 0x000000100b007388 */ /* 0x0001e20000000800 */
[----:B-1----:R-:W-:-:S03]  /*24f0*/  LEA R9, R61, UR4, 0x2 ;  /* 0x000000043d097c11 */ /* 0x002fc6000f8e10ff */
[----:B------:R-:W-:Y:S01]  /*2500*/  STS [R10], R17 ;  /* 0x000000110a007388 */ /* 0x000fe20000000800 */
[----:B--2---:R-:W-:-:S03]  /*2510*/  LEA R8, R67, UR4, 0x2 ;  /* 0x0000000443087c11 */ /* 0x004fc6000f8e10ff */
[----:B------:R1:W-:Y:S01]  /*2520*/  STS [R5], R18 ;  /* 0x0000001205007388 */ /* 0x0003e20000000800 */
[----:B0-----:R-:W-:-:S03]  /*2530*/  LEA R11, R65, UR4, 0x2 ;  /* 0x00000004410b7c11 */ /* 0x001fc6000f8e10ff */
[----:B------:R0:W-:Y:S04]  /*2540*/  STS [R2], R19 ;  /* 0x0000001302007388 */ /* 0x0001e80000000800 */
[----:B------:R2:W-:Y:S01]  /*2550*/  STS [R3], R20 ;  /* 0x0000001403007388 */ /* 0x0005e20000000800 */
[----:B-1----:R-:W-:-:S03]  /*2560*/  LEA R5, R69, UR4, 0x2 ;  /* 0x0000000445057c11 */ /* 0x002fc6000f8e10ff */
[----:B------:R2:W-:Y:S01]  /*2570*/  STS [R4], R21 ;  /* 0x0000001504007388 */ /* 0x0005e20000000800 */
[----:B0-----:R-:W-:-:S03]  /*2580*/  LEA R19, R71, UR4, 0x2 ;  /* 0x0000000447137c11 */ /* 0x001fc6000f8e10ff */
[----:B------:R2:W-:Y:S04]  /*2590*/  STS [R7], R22 ;  /* 0x0000001607007388 */ /* 0x0005e80000000800 */
[----:B------:R2:W-:Y:S04]  /*25a0*/  STS [R9], R24 ;  /* 0x0000001809007388 */ /* 0x0005e80000000800 */
[----:B------:R2:W-:Y:S04]  /*25b0*/  STS [R6], R25 ;  /* 0x0000001906007388 */ /* 0x0005e80000000800 */
[----:B------:R2:W-:Y:S04]  /*25c0*/  STS [R11], R26 ;  /* 0x0000001a0b007388 */ /* 0x0005e80000000800 */
[----:B------:R2:W-:Y:S04]  /*25d0*/  STS [R8], R27 ;  /* 0x0000001b08007388 */ /* 0x0005e80000000800 */
[----:B------:R2:W-:Y:S04]  /*25e0*/  STS [R5], R28 ;  /* 0x0000001c05007388 */ /* 0x0005e80000000800 */
[----:B------:R2:W-:Y:S01]  /*25f0*/  STS [R19], R30 ;  /* 0x0000001e13007388 */ /* 0x0005e20000000800 */
[----:B------:R-:W-:Y:S06]  /*2600*/  BAR.SYNC.DEFER_BLOCKING 0x0 ;  /* 0x0000000000007b1d */ /* 0x000fec0000010000 */
[----:B------:R2:W0:Y:S04]  /*2610*/  LDS R2, [R33] ;  /* 0x0000000021027984 */ /* 0x0004280000000800 */
[----:B------:R2:W1:Y:S04]  /*2620*/  LDS R3, [R33+0x4] ;  /* 0x0000040021037984 */ /* 0x0004680000000800 */
[----:B------:R2:W3:Y:S04]  /*2630*/  LDS R12, [R33+0x8] ;  /* 0x00000800210c7984 */ /* 0x0004e80000000800 */
[----:B------:R2:W4:Y:S04]  /*2640*/  LDS R13, [R33+0xc] ;  /* 0x00000c00210d7984 */ /* 0x0005280000000800 */
[----:B------:R2:W0:Y:S04]  /*2650*/  LDS R14, [R33+0x10] ;  /* 0x00001000210e7984 */ /* 0x0004280000000800 */
        /* <DEDUP_REMOVED lines=13> */
[----:B------:R2:W0:Y:S01]  /*2730*/  LDS R30, [R33+0x48] ;  /* 0x00004800211e7984 */ /* 0x0004220000000800 */
[----:B------:R-:W-:Y:S06]  /*2740*/  BAR.SYNC.DEFER_BLOCKING 0x0 ;  /* 0x0000000000007b1d */ /* 0x000fec0000010000 */
[----:B-1-34-:R-:W-:Y:S05]  /*2750*/  BRA `(.L_x_217) ;  /* 0xffffffdc00f87947 */ /* 0x01afea000383ffff */
.L_x_216:
[----:B------:R-:W-:Y:S01]  /*2760*/  LEA R5, R5, UR4, 0x2 ;  /* 0x0000000405057c11 */ /* 0x000fe2000f8e10ff */
[C---:B------:R-:W-:Y:S01]  /*2770*/  IMAD R33, R0.reuse, -0x48, R33 ;  /* 0xffffffb800217824 */ /* 0x040fe200078e0221 */
[----:B------:R-:W-:Y:S01]  /*2780*/  LEA R4, R37, UR4, 0x2 ;  /* 0x0000000425047c11 */ /* 0x000fe2000f8e10ff */
[----:B------:R-:W-:Y:S01]  /*2790*/  VIADD R11, R0, 0x300 ;  /* 0x00000300000b7836 */ /* 0x000fe20000000000 */
[----:B------:R-:W-:Y:S01]  /*27a0*/  LEA R39, R39, UR4, 0x2 ;  /* 0x0000000427277c11 */ /* 0x000fe2000f8e10ff */
[----:B------:R0:W-:Y:S01]  /*27b0*/  STS [R5], R2 ;  /* 0x0000000205007388 */ /* 0x0001e20000000800 */
[----:B------:R-:W-:Y:S02]  /*27c0*/  LEA R6, R41, UR4, 0x2 ;  /* 0x0000000429067c11 */ /* 0x000fe4000f8e10ff */
[----:B------:R-:W-:Y:S01]  /*27d0*/  LEA R43, R43, UR4, 0x2 ;  /* 0x000000042b2b7c11 */ /* 0x000fe2000f8e10ff */
[----:B------:R1:W-:Y:S01]  /*27e0*/  STS [R4], R3 ;  /* 0x0000000304007388 */ /* 0x0003e20000000800 */
[----:B------:R-:W-:-:S02]  /*27f0*/  LEA R8, R45, UR4, 0x2 ;  /* 0x000000042d087c11 */ /* 0x000fc4000f8e10ff */
[----:B------:R-:W-:Y:S01]  /*2800*/  LEA R47, R47, UR4, 0x2 ;  /* 0x000000042f2f7c11 */ /* 0x000fe2000f8e10ff */
[----:B------:R-:W-:Y:S01]  /*2810*/  STS [R39], R12 ;  /* 0x0000000c27007388 */ /* 0x000fe20000000800 */
[----:B------:R-:W-:Y:S02]  /*2820*/  LEA R10, R49, UR4, 0x2 ;  /* 0x00000004310a7c11 */ /* 0x000fe4000f8e10ff */
[----:B------:R-:W-:Y:S01]  /*2830*/  LEA R51, R51, UR4, 0x2 ;  /* 0x0000000433337c11 */ /* 0x000fe2000f8e10ff */
[----:B------:R2:W-:Y:S01]  /*2840*/  STS [R6], R13 ;  /* 0x0000000d06007388 */ /* 0x0005e20000000800 */
[----:B0-----:R-:W-:Y:S02]  /*2850*/  LEA R2, R53, UR4, 0x2 ;  /* 0x0000000435027c11 */ /* 0x001fe4000f8e10ff */
[----:B------:R-:W-:Y:S01]  /*2860*/  LEA R55, R55, UR4, 0x2 ;  /* 0x0000000437377c11 */ /* 0x000fe2000f8e10ff */
[----:B------:R0:W-:Y:S01]  /*2870*/  STS [R43], R14 ;  /* 0x0000000e2b007388 */ /* 0x0001e20000000800 */
[----:B-1----:R-:W-:-:S02]  /*2880*/  LEA R4, R57, UR4, 0x2 ;  /* 0x0000000439047c11 */ /* 0x002fc4000f8e10ff */
[----:B------:R-:W-:Y:S01]  /*2890*/  LEA R59, R59, UR4, 0x2 ;  /* 0x000000043b3b7c11 */ /* 0x000fe2000f8e10ff */
[----:B------:R1:W-:Y:S01]  /*28a0*/  STS [R8], R15 ;  /* 0x0000000f08007388 */ /* 0x0003e20000000800 */
[----:B------:R-:W-:Y:S01]  /*28b0*/  LEA R61, R61, UR4, 0x2 ;  /* 0x000000043d3d7c11 */ /* 0x000fe2000f8e10ff */
[C---:B--2---:R-:W-:Y:S01]  /*28c0*/  VIADD R13, R0.reuse, 0x500 ;  /* 0x00000500000d7836 */ /* 0x044fe20000000000 */
[----:B------:R-:W-:Y:S01]  /*28d0*/  LEA R6, R63, UR4, 0x2 ;  /* 0x000000043f067c11 */ /* 0x000fe2000f8e10ff */
[----:B------:R-:W-:Y:S01]  /*28e0*/  STS [R47], R16 ;  /* 0x000000102f007388 */ /* 0x000fe20000000800 */
[----:B------:R-:W-:Y:S01]  /*28f0*/  LEA R65, R65, UR4, 0x2 ;  /* 0x0000000441417c11 */ /* 0x000fe2000f8e10ff */
[C---:B0-----:R-:W-:Y:S01]  /*2900*/  VIADD R14, R0.reuse, 0x700 ;  /* 0x00000700000e7836 */ /* 0x041fe20000000000 */
[----:B------:R-:W-:Y:S01]  /*2910*/  LEA R69, R69, UR4, 0x2 ;  /* 0x0000000445457c11 */ /* 0x000fe2000f8e10ff */
[----:B------:R0:W-:Y:S01]  /*2920*/  STS [R10], R17 ;  /* 0x000000110a007388 */ /* 0x0001e20000000800 */
[----:B------:R-:W-:Y:S01]  /*2930*/  LEA R71, R71, UR4, 0x2 ;  /* 0x0000000447477c11 */ /* 0x000fe2000f8e10ff */
[C---:B-1----:R-:W-:Y:S01]  /*2940*/  VIADD R8, R0.reuse, 0x100 ;  /* 0x0000010000087836 */ /* 0x042fe20000000000 */
[C---:B------:R-:W-:Y:S01]  /*2950*/  LOP3.LUT R12, R0.reuse, 0x400, RZ, 0xfc, !PT ;  /* 0x00000400000c7812 */ /* 0x040fe200078efcff */
[----:B------:R1:W-:Y:S04]  /*2960*/  STS [R51], R18 ;  /* 0x0000001233007388 */ /* 0x0003e80000000800 */
[----:B------:R2:W-:Y:S01]  /*2970*/  STS [R2], R19 ;  /* 0x0000001302007388 */ /* 0x0005e20000000800 */
[----:B0-----:R-:W-:Y:S01]  /*2980*/  LEA R10, R67, UR4, 0x2 ;  /* 0x00000004430a7c11 */ /* 0x001fe2000f8e10ff */
[----:B------:R-:W0:Y:S02]  /*2990*/  LDCU UR4, c[0x0][0x3a0] ;  /* 0x00007400ff0477ac */ /* 0x000e240008000800 */
[----:B------:R3:W-:Y:S01]  /*29a0*/  STS [R55], R20 ;  /* 0x0000001437007388 */ /* 0x0007e20000000800 */
[----:B-1----:R-:W-:-:S03]  /*29b0*/  VIADD R18, R0, 0xa00 ;  /* 0x00000a0000127836 */ /* 0x002fc60000000000 */
[----:B------:R-:W-:Y:S01]  /*29c0*/  STS [R4], R21 ;  /* 0x0000001504007388 */ /* 0x000fe20000000800 */
[----:B--2---:R-:W1:Y:S03]  /*29d0*/  LDC.64 R2, c[0x0][0x388] ;  /* 0x0000e200ff027b82 */ /* 0x004e660000000a00 */
[----:B------:R-:W-:Y:S01]  /*29e0*/  STS [R59], R22 ;  /* 0x000000163b007388 */ /* 0x000fe20000000800 */
[----:B---3--:R-:W-:-:S03]  /*29f0*/  VIADD R20, R0, 0xb00 ;  /* 0x00000b0000147836 */ /* 0x008fc60000000000 */
[----:B------:R-:W-:Y:S04]  /*2a00*/  STS [R61], R24 ;  /* 0x000000183d007388 */ /* 0x000fe80000000800 */
[----:B------:R-:W-:Y:S01]  /*2a10*/  STS [R6], R25 ;  /* 0x0000001906007388 */ /* 0x000fe20000000800 */
[----:B0-----:R-:W-:Y:S02]  /*2a20*/  ISETP.GE.U32.AND P1, PT, R8, UR4, PT ;  /* 0x0000000408007c0c */ /* 0x001fe4000bf26070 */
[----:B------:R-:W-:Y:S01]  /*2a30*/  ISETP.GE.U32.AND P3, PT, R11, UR4, PT ;  /* 0x000000040b007c0c */ /* 0x000fe2000bf66070 */
[----:B------:R-:W-:Y:S01]  /*2a40*/  STS [R65], R26 ;  /* 0x0000001a41007388 */ /* 0x000fe20000000800 */
[----:B------:R-:W-:Y:S01]  /*2a50*/  ISETP.GE.U32.AND P5, PT, R13, UR4, PT ;  /* 0x000000040d007c0c */ /* 0x000fe2000bfa6070 */
[----:B------:R-:W-:Y:S01]  /*2a60*/  VIADD R13, R0, 0x600 ;  /* 0x00000600000d7836 */ /* 0x000fe20000000000 */
[----:B------:R-:W-:Y:S01]  /*2a70*/  ISETP.GE.U32.AND P4, PT, R12, UR4, PT ;  /* 0x000000040c007c0c */ /* 0x000fe2000bf86070 */
[----:B------:R0:W-:Y:S01]  /*2a80*/  STS [R10], R27 ;  /* 0x0000001b0a007388 */ /* 0x0001e20000000800 */
[----:B------:R-:W-:-:S02]  /*2a90*/  ISETP.GE.U32.AND P0, PT, R14, UR4, PT ;  /* 0x000000040e007c0c */ /* 0x000fc4000bf06070 */
[----:B------:R-:W-:Y:S01]  /*2aa0*/  ISETP.GE.U32.AND P6, PT, R13, UR4, PT ;  /* 0x000000040d007c0c */ /* 0x000fe2000bfc6070 */
[----:B------:R-:W-:Y:S01]  /*2ab0*/  STS [R69], R28 ;  /* 0x0000001c45007388 */ /* 0x000fe20000000800 */
[C---:B------:R-:W-:Y:S01]  /*2ac0*/  LOP3.LUT R14, R0.reuse, 0x800, RZ, 0xfc, !PT ;  /* 0x00000800000e7812 */ /* 0x040fe200078efcff */
[C---:B-1----:R-:W-:Y:S02]  /*2ad0*/  IMAD.WIDE.U32 R2, R0.reuse, 0x4, R2 ;  /* 0x0000000400027825 */ /* 0x042fe400078e0002 */
[----:B------:R-:W-:Y:S02]  /*2ae0*/  STS [R71], R30 ;  /* 0x0000001e47007388 */ /* 0x000fe40000000800 */
[----:B0-----:R-:W-:Y:S01]  /*2af0*/  VIADD R10, R0, 0x200 ;  /* 0x00000200000a7836 */ /* 0x001fe20000000000 */
[----:B------:R-:W-:Y:S04]  /*2b00*/  BAR.SYNC.DEFER_BLOCKING 0x0 ;  /* 0x0000000000007b1d */ /* 0x000fe80000010000 */
[----:B------:R-:W-:-:S02]  /*2b10*/  ISETP.GE.U32.AND P2, PT, R10, UR4, PT ;  /* 0x000000040a007c0c */ /* 0x000fc4000bf46070 */
[----:B------:R-:W0:Y:S04]  /*2b20*/  LDS R4, [R33+0x400] ;  /* 0x0004000021047984 */ /* 0x000e280000000800 */
[----:B------:R-:W1:Y:S04]  /*2b30*/  LDS R5, [R33+0x800] ;  /* 0x0008000021057984 */ /* 0x000e680000000800 */
[----:B------:R-:W2:Y:S04]  /*2b40*/  LDS R6, [R33+0xc00] ;  /* 0x000c000021067984 */ /* 0x000ea80000000800 */
[----:B------:R-:W3:Y:S04]  /*2b50*/  LDS R7, [R33+0x1000] ;  /* 0x0010000021077984 */ /* 0x000ee80000000800 */
[----:B------:R-:W-:Y:S04]  /*2b60*/  LDS R8, [R33+0x1400] ;  /* 0x0014000021087984 */ /* 0x000fe80000000800 */
[----:B------:R-:W4:Y:S04]  /*2b70*/  LDS R9, [R33+0x1800] ;  /* 0x0018000021097984 */ /* 0x000f280000000800 */
[----:B------:R-:W-:Y:S04]  /*2b80*/  LDS R10, [R33+0x1c00] ;  /* 0x001c0000210a7984 */ /* 0x000fe80000000800 */
[----:B------:R-:W-:Y:S04]  /*2b90*/  LDS R12, [R33+0x2400] ;  /* 0x00240000210c7984 */ /* 0x000fe80000000800 */
[----:B------:R-:W5:Y:S04]  /*2ba0*/  LDS R11, [R33+0x2000] ;  /* 0x00200000210b7984 */ /* 0x000f680000000800 */
[----:B------:R-:W-:Y:S01]  /*2bb0*/  LDS R16, [R33+0x4400] ;  /* 0x0044000021107984 */ /* 0x000fe20000000800 */
[----:B0-----:R-:W-:-:S03]  /*2bc0*/  @!P1 LOP3.LUT R13, R4, 0x80000000, RZ, 0x3c, !PT ;  /* 0x80000000040d9812 */ /* 0x001fc600078e3cff */
[----:B------:R-:W0:Y:S01]  /*2bd0*/  LDS R4, [R33+0x2800] ;  /* 0x0028000021047984 */ /* 0x000e220000000800 */
[----:B-1----:R-:W-:-:S03]  /*2be0*/  @!P2 LOP3.LUT R15, R5, 0x80000000, RZ, 0x3c, !PT ;  /* 0x80000000050fa812 */ /* 0x002fc600078e3cff */
[----:B------:R-:W1:Y:S01]  /*2bf0*/  LDS R5, [R33+0x2c00] ;  /* 0x002c000021057984 */ /* 0x000e620000000800 */
[----:B--2---:R-:W-:-:S03]  /*2c00*/  @!P3 LOP3.LUT R17, R6, 0x80000000, RZ, 0x3c, !PT ;  /* 0x800000000611b812 */ /* 0x004fc600078e3cff */
[----:B------:R-:W-:Y:S01]  /*2c10*/  @!P2 STG.E desc[UR10][R2.64+0x800], R15 ;  /* 0x0008000f0200a986 */ /* 0x000fe2000c10190a */
[----:B------:R-:W-:Y:S02]  /*2c20*/  ISETP.GE.U32.AND P2, PT, R0, UR4, PT ;  /* 0x0000000400007c0c */ /* 0x000fe4000bf46070 */
[----:B---3--:R-:W-:Y:S01]  /*2c30*/  @!P4 LOP3.LUT R19, R7, 0x80000000, RZ, 0x3c, !PT ;  /* 0x800000000713c812 */ /* 0x008fe200078e3cff */
[----:B------:R-:W2:Y:S04]  /*2c40*/  LDS R6, [R33+0x3000] ;  /* 0x0030000021067984 */ /* 0x000ea80000000800 */
[----:B------:R-:W-:Y:S01]  /*2c50*/  @!P1 STG.E desc[UR10][R2.64+0x400], R13 ;  /* 0x0004000d02009986 */ /* 0x000fe2000c10190a */
[----:B------:R-:W-:Y:S01]  /*2c60*/  ISETP.GE.U32.AND P1, PT, R14, UR4, PT ;  /* 0x000000040e007c0c */ /* 0x000fe2000bf26070 */
[----:B------:R-:W-:Y:S01]  /*2c70*/  VIADD R14, R0, 0x900 ;  /* 0x00000900000e7836 */ /* 0x000fe20000000000 */
[----:B----4-:R-:W-:Y:S01]  /*2c80*/  @!P6 LOP3.LUT R9, R9, 0x80000000, RZ, 0x3c, !PT ;  /* 0x800000000909e812 */ /* 0x010fe200078e3cff */
[----:B------:R3:W-:Y:S03]  /*2c90*/  @!P3 STG.E desc[UR10][R2.64+0xc00], R17 ;  /* 0x000c00110200b986 */ /* 0x0007e6000c10190a */
[----:B------:R-:W-:Y:S01]  /*2ca0*/  ISETP.GE.U32.AND P3, PT, R14, UR4, PT ;  /* 0x000000040e007c0c */ /* 0x000fe2000bf66070 */
[----:B------:R-:W4:Y:S04]  /*2cb0*/  LDS R7, [R33+0x3400] ;  /* 0x0034000021077984 */ /* 0x000f280000000800 */
[----:B------:R-:W4:Y:S02]  /*2cc0*/  LDS R13, [R33+0x3800] ;  /* 0x00380000210d7984 */ /* 0x000f240000000800 */
[----:B-----5:R-:W-:-:S02]  /*2cd0*/  @!P1 LOP3.LUT R11, R11, 0x80000000, RZ, 0x3c, !PT ;  /* 0x800000000b0b9812 */ /* 0x020fc400078e3cff */
[----:B---3--:R-:W-:Y:S01]  /*2ce0*/  @!P5 LOP3.LUT R17, R8, 0x80000000, RZ, 0x3c, !PT ;  /* 0x800000000811d812 */ /* 0x008fe200078e3cff */
[----:B------:R-:W3:Y:S03]  /*2cf0*/  LDS R14, [R33+0x3c00] ;  /* 0x003c0000210e7984 */ /* 0x000ee60000000800 */
[----:B------:R-:W-:Y:S01]  /*2d00*/  @!P3 LOP3.LUT R21, R12, 0x80000000, RZ, 0x3c, !PT ;  /* 0x800000000c15b812 */ /* 0x000fe200078e3cff */
[----:B------:R-:W5:Y:S04]  /*2d10*/  LDS R15, [R33+0x4000] ;  /* 0x00400000210f7984 */ /* 0x000f680000000800 */
[----:B------:R-:W5:Y:S04]  /*2d20*/  @!P2 LDS R8, [R33] ;  /* 0x000000002108a984 */ /* 0x000f680000000800 */
[----:B------:R0:W-:Y:S01]  /*2d30*/  @!P4 STG.E desc[UR10][R2.64+0x1000], R19 ;  /* 0x001000130200c986 */ /* 0x0001e2000c10190a */
[----:B------:R-:W-:-:S02]  /*2d40*/  ISETP.GE.U32.AND P4, PT, R18, UR4, PT ;  /* 0x0000000412007c0c */ /* 0x000fc4000bf86070 */
[----:B------:R-:W-:Y:S01]  /*2d50*/  LOP3.LUT R18, R0, 0xc00, RZ, 0xfc, !PT ;  /* 0x00000c0000127812 */ /* 0x000fe200078efcff */
[----:B------:R-:W-:Y:S01]  /*2d60*/  @!P5 STG.E desc[UR10][R2.64+0x1400], R17 ;  /* 0x001400110200d986 */ /* 0x000fe2000c10190a */
[----:B------:R-:W-:-:S03]  /*2d70*/  ISETP.GE.U32.AND P5, PT, R20, UR4, PT ;  /* 0x0000000414007c0c */ /* 0x000fc6000bfa6070 */
[----:B------:R1:W-:Y:S01]  /*2d80*/  @!P6 STG.E desc[UR10][R2.64+0x1800], R9 ;  /* 0x001800090200e986 */ /* 0x0003e2000c10190a */
[----:B------:R-:W-:Y:S01]  /*2d90*/  ISETP.GE.U32.AND P6, PT, R18, UR4, PT ;  /* 0x0000000412007c0c */ /* 0x000fe2000bfc6070 */
[----:B------:R-:W-:Y:S01]  /*2da0*/  VIADD R18, R0, 0xe00 ;  /* 0x00000e0000127836 */ /* 0x000fe20000000000 */
[----:B0-----:R-:W-:Y:S01]  /*2db0*/  @!P0 LOP3.LUT R19, R10, 0x80000000, RZ, 0x3c, !PT ;  /* 0x800000000a138812 */ /* 0x001fe200078e3cff */
[----:B------:R-:W-:Y:S01]  /*2dc0*/  VIADD R10, R0, 0xd00 ;  /* 0x00000d00000a7836 */ /* 0x000fe20000000000 */
[----:B------:R-:W-:Y:S04]  /*2dd0*/  @!P3 STG.E desc[UR10][R2.64+0x2400], R21 ;  /* 0x002400150200b986 */ /* 0x000fe8000c10190a */
[----:B------:R-:W-:Y:S01]  /*2de0*/  @!P0 STG.E desc[UR10][R2.64+0x1c00], R19 ;  /* 0x001c001302008986 */ /* 0x000fe2000c10190a */
[----:B------:R-:W-:Y:S01]  /*2df0*/  ISETP.GE.U32.AND P0, PT, R10, UR4, PT ;  /* 0x000000040a007c0c */ /* 0x000fe2000bf06070 */
[----:B------:R-:W-:Y:S01]  /*2e00*/  VIADD R10, R0, 0xf00 ;  /* 0x00000f00000a7836 */ /* 0x000fe20000000000 */
[----:B-1----:R-:W-:Y:S01]  /*2e10*/  @!P4 LOP3.LUT R9, R4, 0x80000000, RZ, 0x3c, !PT ;  /* 0x800000000409c812 */ /* 0x002fe200078e3cff */
[----:B------:R2:W-:Y:S01]  /*2e20*/  @!P1 STG.E desc[UR10][R2.64+0x2000], R11 ;  /* 0x0020000b02009986 */ /* 0x0005e2000c10190a */
[----:B------:R-:W-:-:S02]  /*2e30*/  @!P5 LOP3.LUT R5, R5, 0x80000000, RZ, 0x3c, !PT ;  /* 0x800000000505d812 */ /* 0x000fc400078e3cff */
[----:B------:R-:W-:Y:S01]  /*2e40*/  ISETP.GE.U32.AND P3, PT, R10, UR4, PT ;  /* 0x000000040a007c0c */ /* 0x000fe2000bf66070 */
[C---:B------:R-:W-:Y:S01]  /*2e50*/  VIADD R10, R0.reuse, 0x1100 ;  /* 0x00001100000a7836 */ /* 0x040fe20000000000 */
[----:B------:R-:W-:Y:S01]  /*2e60*/  LOP3.LUT R4, R0, 0x1000, RZ, 0xfc, !PT ;  /* 0x0000100000047812 */ /* 0x000fe200078efcff */
[----:B------:R3:W-:Y:S01]  /*2e70*/  @!P4 STG.E desc[UR10][R2.64+0x2800], R9 ;  /* 0x002800090200c986 */ /* 0x0007e2000c10190a */
[----:B------:R-:W-:Y:S01]  /*2e80*/  ISETP.GE.U32.AND P1, PT, R18, UR4, PT ;  /* 0x0000000412007c0c */ /* 0x000fe2000bf26070 */
[----:B------:R-:W-:Y:S01]  /*2e90*/  VIADD R0, R0, 0x1200 ;  /* 0x0000120000007836 */ /* 0x000fe20000000000 */
[----:B------:R-:W-:Y:S01]  /*2ea0*/  ISETP.GE.U32.AND P4, PT, R4, UR4, PT ;  /* 0x0000000404007c0c */ /* 0x000fe2000bf86070 */
[----:B------:R0:W-:Y:S01]  /*2eb0*/  @!P5 STG.E desc[UR10][R2.64+0x2c00], R5 ;  /* 0x002c00050200d986 */ /* 0x0001e2000c10190a */
[----:B------:R-:W-:Y:S02]  /*2ec0*/  ISETP.GE.U32.AND P5, PT, R10, UR4, PT ;  /* 0x000000040a007c0c */ /* 0x000fe4000bfa6070 */
[----:B--2---:R-:W-:-:S02]  /*2ed0*/  @!P6 LOP3.LUT R11, R6, 0x80000000, RZ, 0x3c, !PT ;  /* 0x80000000060be812 */ /* 0x004fc400078e3cff */
[----:B----4-:R-:W-:-:S03]  /*2ee0*/  @!P0 LOP3.LUT R7, R7, 0x80000000, RZ, 0x3c, !PT ;  /* 0x8000000007078812 */ /* 0x010fc600078e3cff */
[----:B------:R1:W-:Y:S01]  /*2ef0*/  @!P6 STG.E desc[UR10][R2.64+0x3000], R11 ;  /* 0x0030000b0200e986 */ /* 0x0003e2000c10190a */
[----:B------:R-:W-:Y:S02]  /*2f00*/  ISETP.GE.U32.AND P6, PT, R0, UR4, PT ;  /* 0x0000000400007c0c */ /* 0x000fe4000bfc6070 */
[----:B------:R-:W-:Y:S01]  /*2f10*/  @!P1 LOP3.LUT R13, R13, 0x80000000, RZ, 0x3c, !PT ;  /* 0x800000000d0d9812 */ /* 0x000fe200078e3cff */
[----:B------:R1:W-:Y:S01]  /*2f20*/  @!P0 STG.E desc[UR10][R2.64+0x3400], R7 ;  /* 0x0034000702008986 */ /* 0x0003e2000c10190a */
[----:B---3--:R-:W-:Y:S02]  /*2f30*/  @!P3 LOP3.LUT R9, R14, 0x80000000, RZ, 0x3c, !PT ;  /* 0x800000000e09b812 */ /* 0x008fe400078e3cff */
[----:B-----5:R-:W-:Y:S01]  /*2f40*/  @!P4 LOP3.LUT R15, R15, 0x80000000, RZ, 0x3c, !PT ;  /* 0x800000000f0fc812 */ /* 0x020fe200078e3cff */
[----:B------:R1:W-:Y:S01]  /*2f50*/  @!P1 STG.E desc[UR10][R2.64+0x3800], R13 ;  /* 0x0038000d02009986 */ /* 0x0003e2000c10190a */
[----:B------:R-:W-:Y:S02]  /*2f60*/  @!P5 LOP3.LUT R17, R16, 0x80000000, RZ, 0x3c, !PT ;  /* 0x800000001011d812 */ /* 0x000fe400078e3cff */
[----:B0-----:R-:W-:Y:S01]  /*2f70*/  @!P2 LOP3.LUT R5, R8, 0x80000000, RZ, 0x3c, !PT ;  /* 0x800000000805a812 */ /* 0x001fe200078e3cff */
[----:B------:R1:W-:Y:S04]  /*2f80*/  @!P3 STG.E desc[UR10][R2.64+0x3c00], R9 ;  /* 0x003c00090200b986 */ /* 0x0003e8000c10190a */
[----:B------:R1:W-:Y:S04]  /*2f90*/  @!P4 STG.E desc[UR10][R2.64+0x4000], R15 ;  /* 0x0040000f0200c986 */ /* 0x0003e8000c10190a */
[----:B------:R1:W-:Y:S04]  /*2fa0*/  @!P5 STG.E desc[UR10][R2.64+0x4400], R17 ;  /* 0x004400110200d986 */ /* 0x0003e8000c10190a */
[----:B------:R1:W-:Y:S01]  /*2fb0*/  @!P2 STG.E desc[UR10][R2.64], R5 ;  /* 0x000000050200a986 */ /* 0x0003e2000c10190a */
[----:B------:R-:W-:Y:S05]  /*2fc0*/  @P6 EXIT ;  /* 0x000000000000694d */ /* 0x000fea0003800000 */
[----:B------:R-:W1:Y:S02]  /*2fd0*/  LDS R33, [R33+0x4800] ;  /* 0x0048000021217984 */ /* 0x000e640000000800 */
[----:B-1----:R-:W-:-:S05]  /*2fe0*/  LOP3.LUT R5, R33, 0x80000000, RZ, 0x3c, !PT ;  /* 0x8000000021057812 */ /* 0x002fca00078e3cff */
[----:B------:R-:W-:Y:S01]  /*2ff0*/  STG.E desc[UR10][R2.64+0x4800], R5 ;  /* 0x0048000502007986 */ /* 0x000fe2000c10190a */
[----:B------:R-:W-:Y:S05]  /*3000*/  EXIT ;  /* 0x000000000000794d */ /* 0x000fea0003800000 */
.L_x_218:
        /* <DEDUP_REMOVED lines=15> */
.L_x_223:


//--------------------- .text._ZN3cub18CUB_300001_SM_10006detail11EmptyKernelIvEEvv --------------------------
	.section	.text._ZN3cub18CUB_300001_SM_10006detail11EmptyKernelIvEEvv,"ax",@progbits
	.align	128
        .global         _ZN3cub18CUB_300001_SM_10006detail11EmptyKernelIvEEvv
        .type           _ZN3cub18CUB_300001_SM_10006detail11EmptyKernelIvEEvv,@function
        .size           _ZN3cub18CUB_300001_SM_10006detail11EmptyKernelIvEEvv,(.L_x_224 - _ZN3cub18CUB_300001_SM_10006detail11EmptyKernelIvEEvv)
        .other          _ZN3cub18CUB_300001_SM_10006detail11EmptyKernelIvEEvv,@"STO_CUDA_ENTRY STV_DEFAULT"
_ZN3cub18CUB_300001_SM_10006detail11EmptyKernelIvEEvv:
.text._ZN3cub18CUB_300001_SM_10006detail11EmptyKernelIvEEvv:
[----:B------:R-:W-:Y:S01]  /*0000*/  LDC R1, c[0x0][0x37c] ;  /* 0x0000df00ff017b82 */ /* 0x000fe20000000800 */
[----:B------:R-:W-:Y:S05]  /*0010*/  EXIT ;  /* 0x000000000000794d */ /* 0x000fea0003800000 */
.L_x_219:
        /* <DEDUP_REMOVED lines=14> */
.L_x_224:


//--------------------- .nv.shared._ZN3cub18CUB_300001_SM_10006detail10radix_sort29DeviceRadixSortOnesweepKernelINS1_5radix10policy_hubIiNS0_8NullTypeEjE10Policy1000ELNS0_9SortOrderE0EiS6_jiiNS1_21identity_decomposer_tEEEvPT5_SC_PT3_PKSD_PT1_PKSH_PT2_PKSL_T4_iiT6_ --------------------------
	.section	.nv.shared._ZN3cub18CUB_300001_SM_10006detail10radix_sort29DeviceRadixSortOnesweepKernelINS1_5radix10policy_hubIiNS0_8NullTypeEjE10Policy1000ELNS0_9SortOrderE0EiS6_jiiNS1_21identity_decomposer_tEEEvPT5_SC_PT3_PKSD_PT1_PKSH_PT2_PKSL_T4_iiT6_,"aw",@nobits
	.sectionflags	@""
	.align	16
.nv.shared._ZN3cub18CUB_300001_SM_10006detail10radix_sort29DeviceRadixSortOnesweepKernelINS1_5radix10policy_hubIiNS0_8NullTypeEjE10Policy1000ELNS0_9SortOrderE0EiS6_jiiNS1_21identity_decomposer_tEEEvPT5_SC_PT3_PKSD_PT1_PKSH_PT2_PKSL_T4_iiT6_:
	.zero		32768


//--------------------- .nv.shared.reserved.0     --------------------------
	.section	.nv.shared.reserved.0,"aw",@nobits
	.weak		__nv_reservedSMEM_offset_0_alias
	.size		__nv_reservedSMEM_offset_0_alias, 0, 64
	.other		__nv_reservedSMEM_offset_0_alias,@"STO_CUDA_RESERVED_SHARED STV_DEFAULT"
__nv_reservedSMEM_offset_0_alias:
	.zero		0
	.zero		64


//--------------------- .nv.global                --------------------------
	.section	.nv.global,"aw",@nobits
.nv.global:
	.type		_ZN34_INTERNAL_a09be299_4_k_cu_f57a9f514cuda3std3__436_GLOBAL__N__a09be299_4_k_cu_f57a9f516ignoreE,@object
	.size		_ZN34_INTERNAL_a09be299_4_k_cu_f57a9f514cuda3std3__436_GLOBAL__N__a09be299_4_k_cu_f57a9f516ignoreE,(_ZN34_INTERNAL_a09be299_4_k_cu_f57a9f514cuda3std6ranges3__45__cpo5cdataE - _ZN34_INTERNAL_a09be299_4_k_cu_f57a9f514cuda3std3__436_GLOBAL__N__a09be299_4_k_cu_f57a9f516ignoreE)
_ZN34_INTERNAL_a09be299_4_k_cu_f57a9f514cuda3std3__436_GLOBAL__N__a09be299_4_k_cu_f57a9f516ignoreE:
	.zero		1
	.type		_ZN34_INTERNAL_a09be299_4_k_cu_f57a9f514cuda3std6ranges3__45__cpo5cdataE,@object
	.size		_ZN34_INTERNAL_a09be299_4_k_cu_f57a9f514cuda3std6ranges3__45__cpo5cdataE,(_ZN34_INTERNAL_a09be299_4_k_cu_f57a9f514cuda3std3__45__cpo5beginE - _ZN34_INTERNAL_a09be299_4_k_cu_f57a9f514cuda3std6ranges3__45__cpo5cdataE)
_ZN34_INTERNAL_a09be299_4_k_cu_f57a9f514cuda3std6ranges3__45__cpo5cdataE:
	.zero		1
	.type		_ZN34_INTERNAL_a09be299_4_k_cu_f57a9f514cuda3std3__45__cpo5beginE,@object
	.size		_ZN34_INTERNAL_a09be299_4_k_cu_f57a9f514cuda3std3__45__cpo5beginE,(_ZN34_INTERNAL_a09be299_4_k_cu_f57a9f514cuda3std6ranges3__45__cpo3endE - _ZN34_INTERNAL_a09be299_4_k_cu_f57a9f514cuda3std3__45__cpo5beginE)
_ZN34_INTERNAL_a09be299_4_k_cu_f57a9f514cuda3std3__45__cpo5beginE:
	.zero		1
	.type		_ZN34_INTERNAL_a09be299_4_k_cu_f57a9f514cuda3std6ranges3__45__cpo3endE,@object
	.size		_ZN34_INTERNAL_a09be299_4_k_cu_f57a9f514cuda3std6ranges3__45__cpo3endE,(_ZN34_INTERNAL_a09be299_4_k_cu_f57a9f514cuda3std3__47nulloptE - _ZN34_INTERNAL_a09be299_4_k_cu_f57a9f514cuda3std6ranges3__45__cpo3endE)
_ZN34_INTERNAL_a09be299_4_k_cu_f57a9f514cuda3std6ranges3__45__cpo3endE:
	.zero		1
	.type		_ZN34_INTERNAL_a09be299_4_k_cu_f57a9f514cuda3std3__47nulloptE,@object
	.size		_ZN34_INTERNAL_a09be299_4_k_cu_f57a9f514cuda3std3__47nulloptE,(_ZN34_INTERNAL_a09be299_4_k_cu_f57a9f516thrust24THRUST_300001_SM_1000_NS6system6detail10sequential3seqE - _ZN34_INTERNAL_a09be299_4_k_cu_f57a9f514cuda3std3__47nulloptE)
_ZN34_INTERNAL_a09be299_4_k_cu_f57a9f514cuda3std3__47nulloptE:
	.zero		1
	.type		_ZN34_INTERNAL_a09be299_4_k_cu_f57a9f516thrust24THRUST_300001_SM_1000_NS6system6detail10sequential3seqE,@object
	.size		_ZN34_INTERNAL_a09be299_4_k_cu_f57a9f516thrust24THRUST_300001_SM_1000_NS6system6detail10sequential3seqE,(_ZN34_INTERNAL_a09be299_4_k_cu_f57a9f514cuda3std3__45__cpo6rbeginE - _ZN34_INTERNAL_a09be299_4_k_cu_f57a9f516thrust24THRUST_300001_SM_1000_NS6system6detail10sequential3seqE)
_ZN34_INTERNAL_a09be299_4_k_cu_f57a9f516thrust24THRUST_300001_SM_1000_NS6system6detail10sequential3seqE:
	.zero		1
	.type		_ZN34_INTERNAL_a09be299_4_k_cu_f57a9f514cuda3std3__45__cpo6rbeginE,@object
	.size		_ZN34_INTERNAL_a09be299_4_k_cu_f57a9f514cuda3std3__45__cpo6rbeginE,(_ZN34_INTERNAL_a09be299_4_k_cu_f57a9f514cuda3std6ranges3__45__cpo9iter_swapE - _ZN34_INTERNAL_a09be299_4_k_cu_f57a9f514cuda3std3__45__cpo6rbeginE)
_ZN34_INTERNAL_a09be299_4_k_cu_f57a9f514cuda3std3__45__cpo6rbeginE:
	.zero		1
	.type		_ZN34_INTERNAL_a09be299_4_k_cu_f57a9f514cuda3std6ranges3__45__cpo9iter_swapE,@object
	.size		_ZN34_INTERNAL_a09be299_4_k_cu_f57a9f514cuda3std6ranges3__45__cpo9iter_swapE,(_ZN34_INTERNAL_a09be299_4_k_cu_f57a9f514cuda3std3__48in_placeE - _ZN34_INTERNAL_a09be299_4_k_cu_f57a9f514cuda3std6ranges3__45__cpo9iter_swapE)
_ZN34_INTERNAL_a09be299_4_k_cu_f57a9f514cuda3std6ranges3__45__cpo9iter_swapE:
	.zero		1
	.type		_ZN34_INTERNAL_a09be299_4_k_cu_f57a9f514cuda3std3__48in_placeE,@object
	.size		_ZN34_INTERNAL_a09be299_4_k_cu_f57a9f514cuda3std3__48in_placeE,(_ZN34_INTERNAL_a09be299_4_k_cu_f57a9f514cuda3std6ranges3__45__cpo5ssizeE - _ZN34_INTERNAL_a09be299_4_k_cu_f57a9f514cuda3std3__48in_placeE)
_ZN34_INTERNAL_a09be299_4_k_cu_f57a9f514cuda3std3__48in_placeE:
	.zero		1
	.type		_ZN34_INTERNAL_a09be299_4_k_cu_f57a9f514cuda3std6ranges3__45__cpo5ssizeE,@object
	.size		_ZN34_INTERNAL_a09be299_4_k_cu_f57a9f514cuda3std6ranges3__45__cpo5ssizeE,(_ZN34_INTERNAL_a09be299_4_k_cu_f57a9f514cuda3std3__45__cpo6cbeginE - _ZN34_INTERNAL_a09be299_4_k_cu_f57a9f514cuda3std6ranges3__45__cpo5ssizeE)
_ZN34_INTERNAL_a09be299_4_k_cu_f57a9f514cuda3std6ranges3__45__cpo5ssizeE:
	.zero		1
	.type		_ZN34_INTERNAL_a09be299_4_k_cu_f57a9f514cuda3std3__45__cpo6cbeginE,@object
	.size		_ZN34_INTERNAL_a09be299_4_k_cu_f57a9f514cuda3std3__45__cpo6cbeginE,(_ZN34_INTERNAL_a09be299_4_k_cu_f57a9f514cuda3std6ranges3__45__cpo4cendE - _ZN34_INTERNAL_a09be299_4_k_cu_f57a9f514cuda3std3__45__cpo6cbeginE)
_ZN34_INTERNAL_a09be299_4_k_cu_f57a9f514cuda3std3__45__cpo6cbeginE:
	.zero		1
	.type		_ZN34_INTERNAL_a09be299_4_k_cu_f57a9f514cuda3std6ranges3__45__cpo4cendE,@object
	.size		_ZN34_INTERNAL_a09be299_4_k_cu_f57a9f514cuda3std6ranges3__45__cpo4cendE,(_ZN34_INTERNAL_a09be299_4_k_cu_f57a9f514cuda3std3__45__cpo7crbeginE - _ZN34_INTERNAL_a09be299_4_k_cu_f57a9f514cuda3std6ranges3__45__cpo4cendE)
_ZN34_INTERNAL_a09be299_4_k_cu_f57a9f514cuda3std6ranges3__45__cpo4cendE:
	.zero		1
	.type		_ZN34_INTERNAL_a09be299_4_k_cu_f57a9f514cuda3std3__45__cpo7crbeginE,@object
	.size		_ZN34_INTERNAL_a09be299_4_k_cu_f57a9f514cuda3std3__45__cpo7crbeginE,(_ZN34_INTERNAL_a09be299_4_k_cu_f57a9f514cuda3std6ranges3__45__cpo4prevE - _ZN34_INTERNAL_a09be299_4_k_cu_f57a9f514cuda3std3__45__cpo7crbeginE)
_ZN34_INTERNAL_a09be299_4_k_cu_f57a9f514cuda3std3__45__cpo7crbeginE:
	.zero		1
	.type		_ZN34_INTERNAL_a09be299_4_k_cu_f57a9f514cuda3std6ranges3__45__cpo4prevE,@object
	.size		_ZN34_INTERNAL_a09be299_4_k_cu_f57a9f514cuda3std6ranges3__45__cpo4prevE,(_ZN34_INTERNAL_a09be299_4_k_cu_f57a9f514cuda3std6ranges3__45__cpo9iter_moveE - _ZN34_INTERNAL_a09be299_4_k_cu_f57a9f514cuda3std6ranges3__45__cpo4prevE)
_ZN34_INTERNAL_a09be299_4_k_cu_f57a9f514cuda3std6ranges3__45__cpo4prevE:
	.zero		1
	.type		_ZN34_INTERNAL_a09be299_4_k_cu_f57a9f514cuda3std6ranges3__45__cpo9iter_moveE,@object
	.size		_ZN34_INTERNAL_a09be299_4_k_cu_f57a9f514cuda3std6ranges3__45__cpo9iter_moveE,(_ZN34_INTERNAL_a09be299_4_k_cu_f57a9f514cuda3std3__420unreachable_sentinelE - _ZN34_INTERNAL_a09be299_4_k_cu_f57a9f514cuda3std6ranges3__45__cpo9iter_moveE)
_ZN34_INTERNAL_a09be299_4_k_cu_f57a9f514cuda3std6ranges3__45__cpo9iter_moveE:
	.zero		1
	.type		_ZN34_INTERNAL_a09be299_4_k_cu_f57a9f514cuda3std3__420unreachable_sentinelE,@object
	.size		_ZN34_INTERNAL_a09be299_4_k_cu_f57a9f514cuda3std3__420unreachable_sentinelE,(_ZN34_INTERNAL_a09be299_4_k_cu_f57a9f514cuda3std6ranges3__45__cpo8distanceE - _ZN34_INTERNAL_a09be299_4_k_cu_f57a9f514cuda3std3__420unreachable_sentinelE)
_ZN34_INTERNAL_a09be299_4_k_cu_f57a9f514cuda3std3__420unreachable_sentinelE:
	.zero		1
	.type		_ZN34_INTERNAL_a09be299_4_k_cu_f57a9f514cuda3std6ranges3__45__cpo8distanceE,@object
	.size		_ZN34_INTERNAL_a09be299_4_k_cu_f57a9f514cuda3std6ranges3__45__cpo8distanceE,(_ZN34_INTERNAL_a09be299_4_k_cu_f57a9f514cuda3std3__45__cpo4cendE - _ZN34_INTERNAL_a09be299_4_k_cu_f57a9f514cuda3std6ranges3__45__cpo8distanceE)
_ZN34_INTERNAL_a09be299_4_k_cu_f57a9f514cuda3std6ranges3__45__cpo8distanceE:
	.zero		1
	.type		_ZN34_INTERNAL_a09be299_4_k_cu_f57a9f514cuda3std3__45__cpo4cendE,@object
	.size		_ZN34_INTERNAL_a09be299_4_k_cu_f57a9f514cuda3std3__45__cpo4cendE,(_ZN34_INTERNAL_a09be299_4_k_cu_f57a9f514cuda3std6ranges3__45__cpo7advanceE - _ZN34_INTERNAL_a09be299_4_k_cu_f57a9f514cuda3std3__45__cpo4cendE)
_ZN34_INTERNAL_a09be299_4_k_cu_f57a9f514cuda3std3__45__cpo4cendE:
	.zero		1
	.type		_ZN34_INTERNAL_a09be299_4_k_cu_f57a9f514cuda3std6ranges3__45__cpo7advanceE,@object
	.size		_ZN34_INTERNAL_a09be299_4_k_cu_f57a9f514cuda3std6ranges3__45__cpo7advanceE,(_ZN34_INTERNAL_a09be299_4_k_cu_f57a9f514cuda3std3__45__cpo5crendE - _ZN34_INTERNAL_a09be299_4_k_cu_f57a9f514cuda3std6ranges3__45__cpo7advanceE)
_ZN34_INTERNAL_a09be299_4_k_cu_f57a9f514cuda3std6ranges3__45__cpo7advanceE:
	.zero		1
	.type		_ZN34_INTERNAL_a09be299_4_k_cu_f57a9f514cuda3std3__45__cpo5crendE,@object
	.size		_ZN34_INTERNAL_a09be299_4_k_cu_f57a9f514cuda3std3__45__cpo5crendE,(_ZN34_INTERNAL_a09be299_4_k_cu_f57a9f514cuda3std6ranges3__45__cpo4dataE - _ZN34_INTERNAL_a09be299_4_k_cu_f57a9f514cuda3std3__45__cpo5crendE)
_ZN34_INTERNAL_a09be299_4_k_cu_f57a9f514cuda3std3__45__cpo5crendE:
	.zero		1
	.type		_ZN34_INTERNAL_a09be299_4_k_cu_f57a9f514cuda3std6ranges3__45__cpo4dataE,@object
	.size		_ZN34_INTERNAL_a09be299_4_k_cu_f57a9f514cuda3std6ranges3__45__cpo4dataE,(_ZN34_INTERNAL_a09be299_4_k_cu_f57a9f514cuda3std6ranges3__45__cpo5beginE - _ZN34_INTERNAL_a09be299_4_k_cu_f57a9f514cuda3std6ranges3__45__cpo4dataE)
_ZN34_INTERNAL_a09be299_4_k_cu_f57a9f514cuda3std6ranges3__45__cpo4dataE:
	.zero		1
	.type		_ZN34_INTERNAL_a09be299_4_k_cu_f57a9f514cuda3std6ranges3__45__cpo5beginE,@object
	.size		_ZN34_INTERNAL_a09be299_4_k_cu_f57a9f514cuda3std6ranges3__45__cpo5beginE,(_ZN34_INTERNAL_a09be299_4_k_cu_f57a9f514cuda3std3__419piecewise_constructE - _ZN34_INTERNAL_a09be299_4_k_cu_f57a9f514cuda3std6ranges3__45__cpo5beginE)
_ZN34_INTERNAL_a09be299_4_k_cu_f57a9f514cuda3std6ranges3__45__cpo5beginE:
	.zero		1
	.type		_ZN34_INTERNAL_a09be299_4_k_cu_f57a9f514cuda3std3__419piecewise_constructE,@object
	.size		_ZN34_INTERNAL_a09be299_4_k_cu_f57a9f514cuda3std3__419piecewise_constructE,(_ZN34_INTERNAL_a09be299_4_k_cu_f57a9f514cuda3std6ranges3__45__cpo4sizeE - _ZN34_INTERNAL_a09be299_4_k_cu_f57a9f514cuda3std3__419piecewise_constructE)
_ZN34_INTERNAL_a09be299_4_k_cu_f57a9f514cuda3std3__419piecewise_constructE:
	.zero		1
	.type		_ZN34_INTERNAL_a09be299_4_k_cu_f57a9f514cuda3std6ranges3__45__cpo4sizeE,@object
	.size		_ZN34_INTERNAL_a09be299_4_k_cu_f57a9f514cuda3std6ranges3__45__cpo4sizeE,(_ZN34_INTERNAL_a09be299_4_k_cu_f57a9f514cuda3std3__45__cpo3endE - _ZN34_INTERNAL_a09be299_4_k_cu_f57a9f514cuda3std6ranges3__45__cpo4sizeE)
_ZN34_INTERNAL_a09be299_4_k_cu_f57a9f514cuda3std6ranges3__45__cpo4sizeE:
	.zero		1
	.type		_ZN34_INTERNAL_a09be299_4_k_cu_f57a9f514cuda3std3__45__cpo3endE,@object
	.size		_ZN34_INTERNAL_a09be299_4_k_cu_f57a9f514cuda3std3__45__cpo3endE,(_ZN34_INTERNAL_a09be299_4_k_cu_f57a9f514cuda3std6ranges3__45__cpo6cbeginE - _ZN34_INTERNAL_a09be299_4_k_cu_f57a9f514cuda3std3__45__cpo3endE)
_ZN34_INTERNAL_a09be299_4_k_cu_f57a9f514cuda3std3__45__cpo3endE:
	.zero		1
	.type		_ZN34_INTERNAL_a09be299_4_k_cu_f57a9f514cuda3std6ranges3__45__cpo6cbeginE,@object
	.size		_ZN34_INTERNAL_a09be299_4_k_cu_f57a9f514cuda3std6ranges3__45__cpo6cbeginE,(_ZN34_INTERNAL_a09be299_4_k_cu_f57a9f514cuda3std3__45__cpo4rendE - _ZN34_INTERNAL_a09be299_4_k_cu_f57a9f514cuda3std6ranges3__45__cpo6cbeginE)
_ZN34_INTERNAL_a09be299_4_k_cu_f57a9f514cuda3std6ranges3__45__cpo6cbeginE:
	.zero		1
	.type		_ZN34_INTERNAL_a09be299_4_k_cu_f57a9f514cuda3std3__45__cpo4rendE,@object
	.size		_ZN34_INTERNAL_a09be299_4_k_cu_f57a9f514cuda3std3__45__cpo4rendE,(_ZN34_INTERNAL_a09be299_4_k_cu_f57a9f514cuda3std6ranges3__45__cpo4nextE - _ZN34_INTERNAL_a09be299_4_k_cu_f57a9f514cuda3std3__45__cpo4rendE)
_ZN34_INTERNAL_a09be299_4_k_cu_f57a9f514cuda3std3__45__cpo4rendE:
	.zero		1
	.type		_ZN34_INTERNAL_a09be299_4_k_cu_f57a9f514cuda3std6ranges3__45__cpo4nextE,@object
	.size		_ZN34_INTERNAL_a09be299_4_k_cu_f57a9f514cuda3std6ranges3__45__cpo4nextE,(_ZN34_INTERNAL_a09be299_4_k_cu_f57a9f514cuda3std6ranges3__45__cpo4swapE - _ZN34_INTERNAL_a09be299_4_k_cu_f57a9f514cuda3std6ranges3__45__cpo4nextE)
_ZN34_INTERNAL_a09be299_4_k_cu_f57a9f514cuda3std6ranges3__45__cpo4nextE:
	.zero		1
	.type		_ZN34_INTERNAL_a09be299_4_k_cu_f57a9f514cuda3std6ranges3__45__cpo4swapE,@object
	.size		_ZN34_INTERNAL_a09be299_4_k_cu_f57a9f514cuda3std6ranges3__45__cpo4swapE,(.L_13 - _ZN34_INTERNAL_a09be299_4_k_cu_f57a9f514cuda3std6ranges3__45__cpo4swapE)
_ZN34_INTERNAL_a09be299_4_k_cu_f57a9f514cuda3std6ranges3__45__cpo4swapE:
	.zero		1
.L_13:


//--------------------- .nv.shared._ZN3cub18CUB_300001_SM_10006detail10radix_sort33DeviceRadixSortExclusiveSumKernelINS1_5radix10policy_hubIiNS0_8NullTypeEjE10Policy1000EjEEvPT0_ --------------------------
	.section	.nv.shared._ZN3cub18CUB_300001_SM_10006detail10radix_sort33DeviceRadixSortExclusiveSumKernelINS1_5radix10policy_hubIiNS0_8NullTypeEjE10Policy1000EjEEvPT0_,"aw",@nobits
	.sectionflags	@""
	.align	16
.nv.shared._ZN3cub18CUB_300001_SM_10006detail10radix_sort33DeviceRadixSortExclusiveSumKernelINS1_5radix10policy_hubIiNS0_8NullTypeEjE10Policy1000EjEEvPT0_:
	.zero		2208


//--------------------- .nv.shared._ZN3cub18CUB_300001_SM_10006detail10radix_sort30DeviceRadixSortHistogramKernelINS1_5radix10policy_hubIiNS0_8NullTypeEjE10Policy1000ELNS0_9SortOrderE0EijNS1_21identity_decomposer_tEEEvPT2_PKT1_SB_iiT3_ --------------------------
	.section	.nv.shared._ZN3cub18CUB_300001_SM_10006detail10radix_sort30DeviceRadixSortHistogramKernelINS1_5radix10policy_hubIiNS0_8NullTypeEjE10Policy1000ELNS0_9SortOrderE0EijNS1_21identity_decomposer_tEEEvPT2_PKT1_SB_iiT3_,"aw",@nobits
	.sectionflags	@""
	.align	4
.nv.shared._ZN3cub18CUB_300001_SM_10006detail10radix_sort30DeviceRadixSortHistogramKernelINS1_5radix10policy_hubIiNS0_8NullTypeEjE10Policy1000ELNS0_9SortOrderE0EijNS1_21identity_decomposer_tEEEvPT2_PKT1_SB_iiT3_:
	.zero		5120


//--------------------- .nv.shared._ZN3cub18CUB_300001_SM_10006detail10radix_sort31DeviceRadixSortSingleTileKernelINS1_5radix10policy_hubIiNS0_8NullTypeEjE10Policy1000ELNS0_9SortOrderE0EiS6_jNS1_21identity_decomposer_tEEEvPKT1_PSB_PKT2_PSF_T3_iiT4_ --------------------------
	.section	.nv.shared._ZN3cub18CUB_300001_SM_10006detail10radix_sort31DeviceRadixSortSingleTileKernelINS1_5radix10policy_hubIiNS0_8NullTypeEjE10Policy1000ELNS0_9SortOrderE0EiS6_jNS1_21identity_decomposer_tEEEvPKT1_PSB_PKT2_PSF_T3_iiT4_,"aw",@nobits
	.sectionflags	@""
	.align	16
.nv.shared._ZN3cub18CUB_300001_SM_10006detail10radix_sort31DeviceRadixSortSingleTileKernelINS1_5radix10policy_hubIiNS0_8NullTypeEjE10Policy1000ELNS0_9SortOrderE0EiS6_jNS1_21identity_decomposer_tEEEvPKT1_PSB_PKT2_PSF_T3_iiT4_:
	.zero		34880


//--------------------- .nv.constant0._ZN3cub18CUB_300001_SM_10006detail10radix_sort29DeviceRadixSortOnesweepKernelINS1_5radix10policy_hubIiNS0_8NullTypeEjE10Policy1000ELNS0_9SortOrderE0EiS6_jiiNS1_21identity_decomposer_tEEEvPT5_SC_PT3_PKSD_PT1_PKSH_PT2_PKSL_T4_iiT6_ --------------------------
	.section	.nv.constant0._ZN3cub18CUB_300001_SM_10006detail10radix_sort29DeviceRadixSortOnesweepKernelINS1_5radix10policy_hubIiNS0_8NullTypeEjE10Policy1000ELNS0_9SortOrderE0EiS6_jiiNS1_21identity_decomposer_tEEEvPT5_SC_PT3_PKSD_PT1_PKSH_PT2_PKSL_T4_iiT6_,"a",@progbits
	.sectionflags	@""
	.align	4
.nv.constant0._ZN3cub18CUB_300001_SM_10006detail10radix_sort29DeviceRadixSortOnesweepKernelINS1_5radix10policy_hubIiNS0_8NullTypeEjE10Policy1000ELNS0_9SortOrderE0EiS6_jiiNS1_21identity_decomposer_tEEEvPT5_SC_PT3_PKSD_PT1_PKSH_PT2_PKSL_T4_iiT6_:
	.zero		973


//--------------------- .nv.constant0._ZN3cub18CUB_300001_SM_10006detail10radix_sort33DeviceRadixSortExclusiveSumKernelINS1_5radix10policy_hubIiNS0_8NullTypeEjE10Policy1000EjEEvPT0_ --------------------------
	.section	.nv.constant0._ZN3cub18CUB_300001_SM_10006detail10radix_sort33DeviceRadixSortExclusiveSumKernelINS1_5radix10policy_hubIiNS0_8NullTypeEjE10Policy1000EjEEvPT0_,"a",@progbits
	.sectionflags	@""
	.align	4
.nv.constant0._ZN3cub18CUB_300001_SM_10006detail10radix_sort33DeviceRadixSortExclusiveSumKernelINS1_5radix10policy_hubIiNS0_8NullTypeEjE10Policy1000EjEEvPT0_:
	.zero		904


//--------------------- .nv.constant0._ZN3cub18CUB_300001_SM_10006detail10radix_sort30DeviceRadixSortHistogramKernelINS1_5radix10policy_hubIiNS0_8NullTypeEjE10Policy1000ELNS0_9SortOrderE0EijNS1_21identity_decomposer_tEEEvPT2_PKT1_SB_iiT3_ --------------------------
	.section	.nv.constant0._ZN3cub18CUB_300001_SM_10006detail10radix_sort30DeviceRadixSortHistogramKernelINS1_5radix10policy_hubIiNS0_8NullTypeEjE10Policy1000ELNS0_9SortOrderE0EijNS1_21identity_decomposer_tEEEvPT2_PKT1_SB_iiT3_,"a",@progbits
	.sectionflags	@""
	.align	4
.nv.constant0._ZN3cub18CUB_300001_SM_10006detail10radix_sort30DeviceRadixSortHistogramKernelINS1_5radix10policy_hubIiNS0_8NullTypeEjE10Policy1000ELNS0_9SortOrderE0EijNS1_21identity_decomposer_tEEEvPT2_PKT1_SB_iiT3_:
	.zero		925


//--------------------- .nv.constant0._ZN3cub18CUB_300001_SM_10006detail10radix_sort31DeviceRadixSortSingleTileKernelINS1_5radix10policy_hubIiNS0_8NullTypeEjE10Policy1000ELNS0_9SortOrderE0EiS6_jNS1_21identity_decomposer_tEEEvPKT1_PSB_PKT2_PSF_T3_iiT4_ --------------------------
	.section	.nv.constant0._ZN3cub18CUB_300001_SM_10006detail10radix_sort31DeviceRadixSortSingleTileKernelINS1_5radix10policy_hubIiNS0_8NullTypeEjE10Policy1000ELNS0_9SortOrderE0EiS6_jNS1_21identity_decomposer_tEEEvPKT1_PSB_PKT2_PSF_T3_iiT4_,"a",@progbits
	.sectionflags	@""
	.align	4
.nv.constant0._ZN3cub18CUB_300001_SM_10006detail10radix_sort31DeviceRadixSortSingleTileKernelINS1_5radix10policy_hubIiNS0_8NullTypeEjE10Policy1000ELNS0_9SortOrderE0EiS6_jNS1_21identity_decomposer_tEEEvPKT1_PSB_PKT2_PSF_T3_iiT4_:
	.zero		941


//--------------------- .nv.constant0._ZN3cub18CUB_300001_SM_10006detail11EmptyKernelIvEEvv --------------------------
	.section	.nv.constant0._ZN3cub18CUB_300001_SM_10006detail11EmptyKernelIvEEvv,"a",@progbits
	.sectionflags	@""
	.align	4
.nv.constant0._ZN3cub18CUB_300001_SM_10006detail11EmptyKernelIvEEvv:
	.zero		896


//--------------------- SYMBOLS --------------------------

	.type		.nv.reservedSmem.offset0,@object
	.size		.nv.reservedSmem.offset0,0x4
	.type		.nv.reservedSmem.cap,@object
	.size		.nv.reservedSmem.cap,0x4
